def attn_fwd(
    Q,
    K,
    V,
    Out,
    Lse,
    sm_scale,
    stride_qz,
    stride_qh,
    stride_qm,
    stride_qk,
    stride_kz,
    stride_kh,
    stride_kn,
    stride_kk,
    stride_vz,
    stride_vh,
    stride_vn,
    stride_vk,
    stride_oz,
    stride_oh,
    stride_om,
    stride_ok,
    seqlen_q,
    seqlen_k,
    BLOCK_M: tl.constexpr,
    BLOCK_N: tl.constexpr,
    HEAD_DIM: tl.constexpr,
    CAUSAL: tl.constexpr,
):
    start_m = tl.program_id(0)
    off_hz = tl.program_id(1)
    q_off = off_hz * stride_qh
    k_off = off_hz * stride_kh
    v_off = off_hz * stride_vh
    offs_m = start_m * BLOCK_M + tl.arange(0, BLOCK_M)
    offs_d = tl.arange(0, HEAD_DIM)
    offs_n = tl.arange(0, BLOCK_N)
    q_ptrs = Q + q_off + offs_m[:, None] * stride_qm + offs_d[None, :] * stride_qk
    k_ptrs = K + k_off + offs_d[:, None] * stride_kk + offs_n[None, :] * stride_kn
    v_ptrs = V + v_off + offs_n[:, None] * stride_vn + offs_d[None, :] * stride_vk
    m_i = tl.full([BLOCK_M], float("-inf"), dtype=tl.float32)
    l_i = tl.zeros([BLOCK_M], dtype=tl.float32) + 1.0
    acc = tl.zeros([BLOCK_M, HEAD_DIM], dtype=tl.float32)
    q = tl.load(q_ptrs)
    acc, l_i, m_i = _attn_fwd_inner(
        acc,
        l_i,
        m_i,
        q,
        k_ptrs,
        v_ptrs,
        sm_scale,
        stride_kn,
        stride_vn,
        start_m,
        seqlen_k,
        BLOCK_M,
        BLOCK_N,
        HEAD_DIM,
        CAUSAL,
    )
    acc = acc / l_i[:, None]
    lse = m_i + tl.math.log2(l_i) / 1.4426950408889634
    o_ptrs = (
        Out
        + off_hz * stride_oh
        + offs_m[:, None] * stride_om
        + offs_d[None, :] * stride_ok
    )
    tl.store(o_ptrs, acc.to(Out.dtype.element_ty))
    tl.store(Lse + off_hz * seqlen_q + offs_m, lse)

# config = {"BLOCK_M": 128, "BLOCK_N": 64, "HEAD_DIM": 128, "arch": "sm_100", "causal": false, "dtype": "fp8e4m3", "num_stages": 2, "num_warps": 4}
# arch = sm_100


// ===== COMPILED SASS (sm_100a) =====

	.target	sm_100a

	.elftype	@"ET_EXEC"


//--------------------- .note.nv.tkinfo           --------------------------
	.section	.note.nv.tkinfo,"",@"SHT_NOTE"
	.sectionflags	@"SHF_NOTE_NV_TKINFO"
	.tkinfo
        /*0018*/ 	.word	0x00000081
        /*0030*/ 	.string	""
        /*0030*/ 	.string	"ptxas-blackwell"
        /*0030*/ 	.string	"Cuda compilation tools, release 12.9, V12.9.86"
        /*0030*/ 	.string	"Build cuda_12.9.r12.9/compiler.36037853_0"
        /*0030*/ 	.string	"-v  -suppress-debug-info  -lineinfo  -arch sm_100a "



//--------------------- .note.nv.cuver            --------------------------
	.section	.note.nv.cuver,"",@"SHT_NOTE"
	.sectionflags	@"SHF_NOTE_NV_CUVER"
        /*0018*/ 	.short	0x0001
        /*001a*/ 	.short	0x0064
        /*001c*/ 	.short	0x0001
        /*001e*/ 	.short	0x0000
        /*0020*/ 	.short	0x0001
        /*0022*/ 	.short	0x0000


//--------------------- .nv.info                  --------------------------
	.section	.nv.info,"",@"SHT_CUDA_INFO"
	.align	4


	//----- nvinfo : EIATTR_REGCOUNT
	.align		4
        /*0000*/ 	.byte	0x04, 0x2f
        /*0002*/ 	.short	(.L_5 - .L_4)
	.align		4
.L_4:
        /*0004*/ 	.word	index@(attn_fwd)
        /*0008*/ 	.word	0x000000ff


	//----- nvinfo : EIATTR_FRAME_SIZE
	.align		4
.L_5:
        /*000c*/ 	.byte	0x04, 0x11
        /*000e*/ 	.short	(.L_7 - .L_6)
	.align		4
.L_6:
        /*0010*/ 	.word	index@($__internal_2_$__cuda_sm10x_tcgen05_guardrail_trap_unallocated_columns_being_dealloced)
        /*0014*/ 	.word	0x00000260


	//----- nvinfo : EIATTR_FRAME_SIZE
	.align		4
.L_7:
        /*0018*/ 	.byte	0x04, 0x11
        /*001a*/ 	.short	(.L_9 - .L_8)
	.align		4
.L_8:
        /*001c*/ 	.word	index@($__internal_1_$__cuda_sm10x_tcgen05_guardrail_trap_phase_invalid_during_alloc)
        /*0020*/ 	.word	0x00000260


	//----- nvinfo : EIATTR_FRAME_SIZE
	.align		4
.L_9:
        /*0024*/ 	.byte	0x04, 0x11
        /*0026*/ 	.short	(.L_11 - .L_10)
	.align		4
.L_10:
        /*0028*/ 	.word	index@($__internal_0_$__cuda_sm10x_tcgen05_guardrail_trap_col_being_dealloced_not_returned_by_alloc)
        /*002c*/ 	.word	0x00000260


	//----- nvinfo : EIATTR_FRAME_SIZE
	.align		4
.L_11:
        /*0030*/ 	.byte	0x04, 0x11
        /*0032*/ 	.short	(.L_13 - .L_12)
	.align		4
.L_12:
        /*0034*/ 	.word	index@(attn_fwd)
        /*0038*/ 	.word	0x00000260


	//----- nvinfo : EIATTR_MIN_STACK_SIZE
	.align		4
.L_13:
        /*003c*/ 	.byte	0x04, 0x12
        /*003e*/ 	.short	(.L_15 - .L_14)
	.align		4
.L_14:
        /*0040*/ 	.word	index@(attn_fwd)
        /*0044*/ 	.word	0x00000260
.L_15:


//--------------------- .nv.info.attn_fwd         --------------------------
	.section	.nv.info.attn_fwd,"",@"SHT_CUDA_INFO"
	.sectionflags	@""
	.align	4


	//----- nvinfo : EIATTR_CUDA_API_VERSION
	.align		4
        /*0000*/ 	.byte	0x04, 0x37
        /*0002*/ 	.short	(.L_17 - .L_16)
.L_16:
        /*0004*/ 	.word	0x00000081


	//----- nvinfo : EIATTR_KPARAM_INFO
	.align		4
.L_17:
        /*0008*/ 	.byte	0x04, 0x17
        /*000a*/ 	.short	(.L_19 - .L_18)
.L_18:
        /*000c*/ 	.word	0x00000000
        /*0010*/ 	.short	0x0019
        /*0012*/ 	.short	0x0080
        /*0014*/ 	.byte	0x00, 0xf4, 0x21, 0x00


	//----- nvinfo : EIATTR_KPARAM_INFO
	.align		4
.L_19:
        /*0018*/ 	.byte	0x04, 0x17
        /*001a*/ 	.short	(.L_21 - .L_20)
.L_20:
        /*001c*/ 	.word	0x00000000
        /*0020*/ 	.short	0x0018
        /*0022*/ 	.short	0x0078
        /*0024*/ 	.byte	0x00, 0xf4, 0x21, 0x00


	//----- nvinfo : EIATTR_KPARAM_INFO
	.align		4
.L_21:
        /*0028*/ 	.byte	0x04, 0x17
        /*002a*/ 	.short	(.L_23 - .L_22)
.L_22:
        /*002c*/ 	.word	0x00000000
        /*0030*/ 	.short	0x0017
        /*0032*/ 	.short	0x0070
        /*0034*/ 	.byte	0x00, 0xf0, 0x11, 0x00


	//----- nvinfo : EIATTR_KPARAM_INFO
	.align		4
.L_23:
        /*0038*/ 	.byte	0x04, 0x17
        /*003a*/ 	.short	(.L_25 - .L_24)
.L_24:
        /*003c*/ 	.word	0x00000000
        /*0040*/ 	.short	0x0016
        /*0042*/ 	.short	0x006c
        /*0044*/ 	.byte	0x00, 0xf0, 0x11, 0x00


	//----- nvinfo : EIATTR_KPARAM_INFO
	.align		4
.L_25:
        /*0048*/ 	.byte	0x04, 0x17
        /*004a*/ 	.short	(.L_27 - .L_26)
.L_26:
        /*004c*/ 	.word	0x00000000
        /*0050*/ 	.short	0x0015
        /*0052*/ 	.short	0x0068
        /*0054*/ 	.byte	0x00, 0xf0, 0x11, 0x00


	//----- nvinfo : EIATTR_KPARAM_INFO
	.align		4
.L_27:
        /*0058*/ 	.byte	0x04, 0x17
        /*005a*/ 	.short	(.L_29 - .L_28)
.L_28:
        /*005c*/ 	.word	0x00000000
        /*0060*/ 	.short	0x0014
        /*0062*/ 	.short	0x0064
        /*0064*/ 	.byte	0x00, 0xf0, 0x11, 0x00


	//----- nvinfo : EIATTR_KPARAM_INFO
	.align		4
.L_29:
        /*0068*/ 	.byte	0x04, 0x17
        /*006a*/ 	.short	(.L_31 - .L_30)
.L_30:
        /*006c*/ 	.word	0x00000000
        /*0070*/ 	.short	0x0013
        /*0072*/ 	.short	0x0060
        /*0074*/ 	.byte	0x00, 0xf0, 0x11, 0x00


	//----- nvinfo : EIATTR_KPARAM_INFO
	.align		4
.L_31:
        /*0078*/ 	.byte	0x04, 0x17
        /*007a*/ 	.short	(.L_33 - .L_32)
.L_32:
        /*007c*/ 	.word	0x00000000
        /*0080*/ 	.short	0x0012
        /*0082*/ 	.short	0x005c
        /*0084*/ 	.byte	0x00, 0xf0, 0x11, 0x00


	//----- nvinfo : EIATTR_KPARAM_INFO
	.align		4
.L_33:
        /*0088*/ 	.byte	0x04, 0x17
        /*008a*/ 	.short	(.L_35 - .L_34)
.L_34:
        /*008c*/ 	.word	0x00000000
        /*0090*/ 	.short	0x0011
        /*0092*/ 	.short	0x0058
        /*0094*/ 	.byte	0x00, 0xf0, 0x11, 0x00


	//----- nvinfo : EIATTR_KPARAM_INFO
	.align		4
.L_35:
        /*0098*/ 	.byte	0x04, 0x17
        /*009a*/ 	.short	(.L_37 - .L_36)
.L_36:
        /*009c*/ 	.word	0x00000000
        /*00a0*/ 	.short	0x0010
        /*00a2*/ 	.short	0x0054
        /*00a4*/ 	.byte	0x00, 0xf0, 0x11, 0x00


	//----- nvinfo : EIATTR_KPARAM_INFO
	.align		4
.L_37:
        /*00a8*/ 	.byte	0x04, 0x17
        /*00aa*/ 	.short	(.L_39 - .L_38)
.L_38:
        /*00ac*/ 	.word	0x00000000
        /*00b0*/ 	.short	0x000f
        /*00b2*/ 	.short	0x0050
        /*00b4*/ 	.byte	0x00, 0xf0, 0x11, 0x00


	//----- nvinfo : EIATTR_KPARAM_INFO
	.align		4
.L_39:
        /*00b8*/ 	.byte	0x04, 0x17
        /*00ba*/ 	.short	(.L_41 - .L_40)
.L_40:
        /*00bc*/ 	.word	0x00000000
        /*00c0*/ 	.short	0x000e
        /*00c2*/ 	.short	0x004c
        /*00c4*/ 	.byte	0x00, 0xf0, 0x11, 0x00


	//----- nvinfo : EIATTR_KPARAM_INFO
	.align		4
.L_41:
        /*00c8*/ 	.byte	0x04, 0x17
        /*00ca*/ 	.short	(.L_43 - .L_42)
.L_42:
        /*00cc*/ 	.word	0x00000000
        /*00d0*/ 	.short	0x000d
        /*00d2*/ 	.short	0x0048
        /*00d4*/ 	.byte	0x00, 0xf0, 0x11, 0x00


	//----- nvinfo : EIATTR_KPARAM_INFO
	.align		4
.L_43:
        /*00d8*/ 	.byte	0x04, 0x17
        /*00da*/ 	.short	(.L_45 - .L_44)
.L_44:
        /*00dc*/ 	.word	0x00000000
        /*00e0*/ 	.short	0x000c
        /*00e2*/ 	.short	0x0044
        /*00e4*/ 	.byte	0x00, 0xf0, 0x11, 0x00


	//----- nvinfo : EIATTR_KPARAM_INFO
	.align		4
.L_45:
        /*00e8*/ 	.byte	0x04, 0x17
        /*00ea*/ 	.short	(.L_47 - .L_46)
.L_46:
        /*00ec*/ 	.word	0x00000000
        /*00f0*/ 	.short	0x000b
        /*00f2*/ 	.short	0x0040
        /*00f4*/ 	.byte	0x00, 0xf0, 0x11, 0x00


	//----- nvinfo : EIATTR_KPARAM_INFO
	.align		4
.L_47:
        /*00f8*/ 	.byte	0x04, 0x17
        /*00fa*/ 	.short	(.L_49 - .L_48)
.L_48:
        /*00fc*/ 	.word	0x00000000
        /*0100*/ 	.short	0x000a
        /*0102*/ 	.short	0x003c
        /*0104*/ 	.byte	0x00, 0xf0, 0x11, 0x00


	//----- nvinfo : EIATTR_KPARAM_INFO
	.align		4
.L_49:
        /*0108*/ 	.byte	0x04, 0x17
        /*010a*/ 	.short	(.L_51 - .L_50)
.L_50:
        /*010c*/ 	.word	0x00000000
        /*0110*/ 	.short	0x0009
        /*0112*/ 	.short	0x0038
        /*0114*/ 	.byte	0x00, 0xf0, 0x11, 0x00


	//----- nvinfo : EIATTR_KPARAM_INFO
	.align		4
.L_51:
        /*0118*/ 	.byte	0x04, 0x17
        /*011a*/ 	.short	(.L_53 - .L_52)
.L_52:
        /*011c*/ 	.word	0x00000000
        /*0120*/ 	.short	0x0008
        /*0122*/ 	.short	0x0034
        /*0124*/ 	.byte	0x00, 0xf0, 0x11, 0x00


	//----- nvinfo : EIATTR_KPARAM_INFO
	.align		4
.L_53:
        /*0128*/ 	.byte	0x04, 0x17
        /*012a*/ 	.short	(.L_55 - .L_54)
.L_54:
        /*012c*/ 	.word	0x00000000
        /*0130*/ 	.short	0x0007
        /*0132*/ 	.short	0x0030
        /*0134*/ 	.byte	0x00, 0xf0, 0x11, 0x00


	//----- nvinfo : EIATTR_KPARAM_INFO
	.align		4
.L_55:
        /*0138*/ 	.byte	0x04, 0x17
        /*013a*/ 	.short	(.L_57 - .L_56)
.L_56:
        /*013c*/ 	.word	0x00000000
        /*0140*/ 	.short	0x0006
        /*0142*/ 	.short	0x002c
        /*0144*/ 	.byte	0x00, 0xf0, 0x11, 0x00


	//----- nvinfo : EIATTR_KPARAM_INFO
	.align		4
.L_57:
        /*0148*/ 	.byte	0x04, 0x17
        /*014a*/ 	.short	(.L_59 - .L_58)
.L_58:
        /*014c*/ 	.word	0x00000000
        /*0150*/ 	.short	0x0005
        /*0152*/ 	.short	0x0028
        /*0154*/ 	.byte	0x00, 0xf0, 0x11, 0x00


	//----- nvinfo : EIATTR_KPARAM_INFO
	.align		4
.L_59:
        /*0158*/ 	.byte	0x04, 0x17
        /*015a*/ 	.short	(.L_61 - .L_60)
.L_60:
        /*015c*/ 	.word	0x00000000
        /*0160*/ 	.short	0x0004
        /*0162*/ 	.short	0x0020
        /*0164*/ 	.byte	0x00, 0xf4, 0x21, 0x00


	//----- nvinfo : EIATTR_KPARAM_INFO
	.align		4
.L_61:
        /*0168*/ 	.byte	0x04, 0x17
        /*016a*/ 	.short	(.L_63 - .L_62)
.L_62:
        /*016c*/ 	.word	0x00000000
        /*0170*/ 	.short	0x0003
        /*0172*/ 	.short	0x0018
        /*0174*/ 	.byte	0x00, 0xf4, 0x21, 0x00


	//----- nvinfo : EIATTR_KPARAM_INFO
	.align		4
.L_63:
        /*0178*/ 	.byte	0x04, 0x17
        /*017a*/ 	.short	(.L_65 - .L_64)
.L_64:
        /*017c*/ 	.word	0x00000000
        /*0180*/ 	.short	0x0002
        /*0182*/ 	.short	0x0010
        /*0184*/ 	.byte	0x00, 0xf4, 0x21, 0x00


	//----- nvinfo : EIATTR_KPARAM_INFO
	.align		4
.L_65:
        /*0188*/ 	.byte	0x04, 0x17
        /*018a*/ 	.short	(.L_67 - .L_66)
.L_66:
        /*018c*/ 	.word	0x00000000
        /*0190*/ 	.short	0x0001
        /*0192*/ 	.short	0x0008
        /*0194*/ 	.byte	0x00, 0xf4, 0x21, 0x00


	//----- nvinfo : EIATTR_KPARAM_INFO
	.align		4
.L_67:
        /*0198*/ 	.byte	0x04, 0x17
        /*019a*/ 	.short	(.L_69 - .L_68)
.L_68:
        /*019c*/ 	.word	0x00000000
        /*01a0*/ 	.short	0x0000
        /*01a2*/ 	.short	0x0000
        /*01a4*/ 	.byte	0x00, 0xf4, 0x21, 0x00


	//----- nvinfo : EIATTR_AT_ENTRY_FRAGMENTS
	.align		4
.L_69:
        /*01a8*/ 	.byte	0x04, 0x4f
        /*01aa*/ 	.short	(.L_71 - .L_70)


	//   ....[0]....
.L_70:
        /*01ac*/ 	.word	0x00000004


	//----- nvinfo : EIATTR_RESERVED_SMEM_USED
	.align		4
.L_71:
        /*01b0*/ 	.byte	0x01, 0x41
	.zero		2


	//----- nvinfo : EIATTR_SPARSE_MMA_MASK
	.align		4
        /*01b4*/ 	.byte	0x03, 0x50
        /*01b6*/ 	.short	0x0000


	//----- nvinfo : EIATTR_TCGEN05_1CTA_USED
	.align		4
        /*01b8*/ 	.byte	0x01, 0x51
	.zero		2


	//----- nvinfo : EIATTR_MAXREG_COUNT
	.align		4
        /*01bc*/ 	.byte	0x03, 0x1b
        /*01be*/ 	.short	0x00ff


	//----- nvinfo : EIATTR_NUM_BARRIERS
	.align		4
        /*01c0*/ 	.byte	0x02, 0x4c
        /*01c2*/ 	.byte	0x01
	.zero		1


	//----- nvinfo : EIATTR_ANNOTATIONS
	.align		4
        /*01c4*/ 	.byte	0x04, 0x55
        /*01c6*/ 	.short	(.L_73 - .L_72)


	//   ....[0]....
.L_72:
        /*01c8*/ 	.word	0x00000001
        /*01cc*/ 	.byte	0x20, 0x06, 0x00, 0x00, 0x01, 0x00, 0x00, 0x00, 0x10, 0x0a, 0x00, 0x00, 0x01, 0x00, 0x00, 0x00
        /* <DEDUP_REMOVED lines=79> */
        /*06cc*/ 	.byte	0xd0, 0xe7, 0x00, 0x00


	//----- nvinfo : EIATTR_INT_WARP_WIDE_INSTR_OFFSETS
	.align		4
.L_73:
        /*06d0*/ 	.byte	0x04, 0x31
        /*06d2*/ 	.short	(.L_75 - .L_74)


	//   ....[0]....
.L_74:
        /*06d4*/ 	.word	0x000027f0


	//   ....[1]....
        /*06d8*/ 	.word	0x00002800


	//   ....[2]....
        /*06dc*/ 	.word	0x00004c00


	//   ....[3]....
        /*06e0*/ 	.word	0x00004ce0


	//   ....[4]....
        /*06e4*/ 	.word	0x0000ad00


	//   ....[5]....
        /*06e8*/ 	.word	0x00013430


	//   ....[6]....
        /*06ec*/ 	.word	0x00013480


	//----- nvinfo : EIATTR_COOP_GROUP_MASK_REGIDS
	.align		4
.L_75:
        /*06f0*/ 	.byte	0x04, 0x29
        /*06f2*/ 	.short	(.L_77 - .L_76)


	//   ....[0]....
.L_76:
        /*06f4*/ 	.word	0xffffffff


	//   ....[1]....
        /*06f8*/ 	.word	0xffffffff


	//   ....[2]....
        /*06fc*/ 	.word	0xffffffff


	//   ....[3]....
        /*0700*/ 	.word	0xffffffff


	//----- nvinfo : EIATTR_COOP_GROUP_INSTR_OFFSETS
	.align		4
.L_77:
        /*0704*/ 	.byte	0x04, 0x28
        /*0706*/ 	.short	(.L_79 - .L_78)


	//   ....[0]....
.L_78:
        /*0708*/ 	.word	0x00000060


	//   ....[1]....
        /*070c*/ 	.word	0x00000320


	//   ....[2]....
        /*0710*/ 	.word	0x000132c0


	//   ....[3]....
        /*0714*/ 	.word	0x00013530


	//----- nvinfo : EIATTR_VRC_CTA_INIT_COUNT
	.align		4
.L_79:
        /*0718*/ 	.byte	0x02, 0x4a
        /*071a*/ 	.byte	0x80
	.zero		1


	//----- nvinfo : EIATTR_MBARRIER_INSTR_OFFSETS
	.align		4
        /*071c*/ 	.byte	0x04, 0x39
        /*071e*/ 	.short	(.L_81 - .L_80)


	//   ....[0]....
.L_80:
        /*0720*/ 	.word	0x00003430
        /*0724*/ 	.word	0x000000ff
        /*0728*/ 	.word	0x00000000
        /*072c*/ 	.short	0x0100
        /*072e*/ 	.byte	0x11
	.zero		1


	//   ....[1]....
        /*0730*/ 	.word	0x00004c20
        /*0734*/ 	.word	0x000000ff
        /*0738*/ 	.word	0x0000c008
        /*073c*/ 	.short	0x0100
        /*073e*/ 	.byte	0x0d
	.zero		1


	//   ....[2]....
        /*0740*/ 	.word	0x000050e0
        /*0744*/ 	.word	0x000000ff
        /*0748*/ 	.word	0x00008000
        /*074c*/ 	.short	0x0100
        /*074e*/ 	.byte	0x0d
	.zero		1


	//   ....[3]....
        /*0750*/ 	.word	0x00005330
        /*0754*/ 	.word	0x000000ff
        /*0758*/ 	.word	0x00008000
        /*075c*/ 	.short	0x010a
        /*075e*/ 	.byte	0x0d
	.zero		1


	//   ....[4]....
        /*0760*/ 	.word	0x00005400
        /*0764*/ 	.word	0x000000ff
        /*0768*/ 	.word	0x00008000
        /*076c*/ 	.short	0x0108
        /*076e*/ 	.byte	0x0d
	.zero		1


	//   ....[5]....
        /*0770*/ 	.word	0x0000aff0
        /*0774*/ 	.word	0x000000ff
        /*0778*/ 	.word	0x0000c010
        /*077c*/ 	.short	0x0100
        /*077e*/ 	.byte	0x0d
	.zero		1


	//   ....[6]....
        /*0780*/ 	.word	0x0000b160
        /*0784*/ 	.word	0x000000ff
        /*0788*/ 	.word	0x0000c010
        /*078c*/ 	.short	0x010a
        /*078e*/ 	.byte	0x0d
	.zero		1


	//   ....[7]....
        /*0790*/ 	.word	0x0000b1d0
        /*0794*/ 	.word	0x000000ff
        /*0798*/ 	.word	0x0000c010
        /*079c*/ 	.short	0x0108
        /*079e*/ 	.byte	0x0d
	.zero		1


	//   ....[8]....
        /*07a0*/ 	.word	0x0000b1f0
        /*07a4*/ 	.word	0x000000ff
        /*07a8*/ 	.word	0x00000000
        /*07ac*/ 	.short	0x010a
        /*07ae*/ 	.byte	0x11
	.zero		1


	//   ....[9]....
        /*07b0*/ 	.word	0x0000e850
        /*07b4*/ 	.word	0x000000ff
        /*07b8*/ 	.word	0x00000000
        /*07bc*/ 	.short	0x010a
        /*07be*/ 	.byte	0x11
	.zero		1


	//   ....[10]....
        /*07c0*/ 	.word	0x0000e980
        /*07c4*/ 	.word	0x000000ff
        /*07c8*/ 	.word	0x0000c000
        /*07cc*/ 	.short	0x0108
        /*07ce*/ 	.byte	0x0d
	.zero		1


	//   ....[11]....
        /*07d0*/ 	.word	0x0000ea00
        /*07d4*/ 	.word	0x000000ff
        /*07d8*/ 	.word	0x0000c008
        /*07dc*/ 	.short	0x0108
        /*07de*/ 	.byte	0x0d
	.zero		1


	//   ....[12]....
        /*07e0*/ 	.word	0x00013550
        /*07e4*/ 	.word	0x000000ff
        /*07e8*/ 	.word	0x00008000
        /*07ec*/ 	.short	0x010a
        /*07ee*/ 	.byte	0x0d
	.zero		1


	//   ....[13]....
        /*07f0*/ 	.word	0x00013580
        /*07f4*/ 	.word	0x000000ff
        /*07f8*/ 	.word	0x0000c010
        /*07fc*/ 	.short	0x010a
        /*07fe*/ 	.byte	0x0d
	.zero		1


	//   ....[14]....
        /*0800*/ 	.word	0x000135b0
        /*0804*/ 	.word	0x000000ff
        /*0808*/ 	.word	0x00000000
        /*080c*/ 	.short	0x010a
        /*080e*/ 	.byte	0x11
	.zero		1


	//   ....[15]....
        /*0810*/ 	.word	0x000135e0
        /*0814*/ 	.word	0x000000ff
        /*0818*/ 	.word	0x00000000
        /*081c*/ 	.short	0x010a
        /*081e*/ 	.byte	0x11
	.zero		1


	//----- nvinfo : EIATTR_NUM_MBARRIERS
	.align		4
.L_81:
        /*0820*/ 	.byte	0x03, 0x38
        /*0822*/ 	.short	0xffff


	//----- nvinfo : EIATTR_EXIT_INSTR_OFFSETS
	.align		4
        /*0824*/ 	.byte	0x04, 0x1c
        /*0826*/ 	.short	(.L_83 - .L_82)


	//   ....[0]....
.L_82:
        /*0828*/ 	.word	0x00013540


	//----- nvinfo : EIATTR_REQNTID
	.align		4
.L_83:
        /*082c*/ 	.byte	0x04, 0x10
        /*082e*/ 	.short	(.L_85 - .L_84)
.L_84:
        /*0830*/ 	.word	0x00000080
        /*0834*/ 	.word	0x00000001
        /*0838*/ 	.word	0x00000001


	//----- nvinfo : EIATTR_CRS_STACK_SIZE
	.align		4
.L_85:
        /*083c*/ 	.byte	0x04, 0x1e
        /*083e*/ 	.short	(.L_87 - .L_86)
.L_86:
        /*0840*/ 	.word	0x00000000


	//----- nvinfo : EIATTR_CBANK_PARAM_SIZE
	.align		4
.L_87:
        /*0844*/ 	.byte	0x03, 0x19
        /*0846*/ 	.short	0x0088


	//----- nvinfo : EIATTR_PARAM_CBANK
	.align		4
        /*0848*/ 	.byte	0x04, 0x0a
        /*084a*/ 	.short	(.L_89 - .L_88)
	.align		4
.L_88:
        /*084c*/ 	.word	index@(.nv.constant0.attn_fwd)
        /*0850*/ 	.short	0x0380
        /*0852*/ 	.short	0x0088


	//----- nvinfo : EIATTR_SW_WAR
	.align		4
.L_89:
        /*0854*/ 	.byte	0x04, 0x36
        /*0856*/ 	.short	(.L_91 - .L_90)
.L_90:
        /*0858*/ 	.word	0x00000008
.L_91:


//--------------------- .nv.compat                --------------------------
	.section	.nv.compat,"",@"SHT_CUDA_COMPAT_INFO"
	.align	4
        /*0000*/ 	.byte	0x02, 0x02, 0x02, 0x00, 0x02, 0x05, 0x05, 0x00, 0x02, 0x03, 0x00, 0x00, 0x02, 0x06, 0x01, 0x00


//--------------------- .nv.callgraph             --------------------------
	.section	.nv.callgraph,"",@"SHT_CUDA_CALLGRAPH"
	.align	4
	.sectionentsize	8
	.align		4
        /*0000*/ 	.word	0x00000000
	.align		4
        /*0004*/ 	.word	0xffffffff
	.align		4
        /*0008*/ 	.word	0x00000000
	.align		4
        /*000c*/ 	.word	0xfffffffe
	.align		4
        /*0010*/ 	.word	0x00000000
	.align		4
        /*0014*/ 	.word	0xfffffffd
	.align		4
        /*0018*/ 	.word	0x00000000
	.align		4
        /*001c*/ 	.word	0xfffffffc


//--------------------- .nv.constant4             --------------------------
	.section	.nv.constant4,"a",@progbits
	.align	8
	.align		8
.nv.constant4:
        /*0000*/ 	.dword	_$_str


//--------------------- .text.attn_fwd            --------------------------
	.section	.text.attn_fwd,"ax",@progbits
	.align	128
        .global         attn_fwd
        .type           attn_fwd,@function
        .size           attn_fwd,(.L_x_27 - attn_fwd)
        .other          attn_fwd,@"STO_CUDA_ENTRY STV_DEFAULT"
attn_fwd:
.text.attn_fwd:
[----:B------:R-:W0:Y:S01]  /*0000*/  LDC R1, c[0x0][0x37c] ;  /* 0x0000df00ff017b82 */ /* 0x000e220000000800 */
[----:B------:R-:W1:Y:S01]  /*0010*/  S2R R0, SR_TID.X ;  /* 0x0000000000007919 */ /* 0x000e620000002100 */
[----:B0-----:R-:W-:Y:S01]  /*0020*/  VIADD R1, R1, 0xfffffda0 ;  /* 0xfffffda001017836 */ /* 0x001fe20000000000 */
[----:B-1----:R-:W-:-:S13]  /*0030*/  ISETP.GE.U32.AND P0, PT, R0, 0x20, PT ;  /* 0x000000200000780c */ /* 0x002fda0003f06070 */
[----:B------:R-:W-:Y:S05]  /*0040*/  @P0 BRA `(.L_x_0) ;  /* 0x0000000000b80947 */ /* 0x000fea0003800000 */
[----:B------:R-:W0:Y:S01]  /*0050*/  S2UR UR6, SR_CgaCtaId ;  /* 0x00000000000679c3 */ /* 0x000e220000008800 */
[----:B------:R-:W-:Y:S01]  /*0060*/  NOP ;  /* 0x0000000000007918 */ /* 0x000fe20000000000 */
[----:B------:R-:W-:Y:S02]  /*0070*/  UMOV UR4, 0x40 ;  /* 0x0000004000047882 */ /* 0x000fe40000000000 */
[----:B0-----:R-:W-:-:S09]  /*0080*/  ULEA UR4, UR6, UR4, 0x18 ;  /* 0x0000000406047291 */ /* 0x001fd2000f8ec0ff */
[----:B------:R-:W0:Y:S01]  /*0090*/  LDS.U8 R0, [UR4] ;  /* 0x00000004ff007984 */ /* 0x000e220008000000 */
[----:B------:R-:W-:Y:S02]  /*00a0*/  UMOV UR4, 0x400 ;  /* 0x0000040000047882 */ /* 0x000fe40000000000 */
[----:B------:R-:W-:Y:S01]  /*00b0*/  ULEA UR4, UR6, UR4, 0x18 ;  /* 0x0000000406047291 */ /* 0x000fe2000f8ec0ff */
[----:B0-----:R-:W-:-:S13]  /*00c0*/  ISETP.NE.AND P1, PT, R0, RZ, PT ;  /* 0x000000ff0000720c */ /* 0x001fda0003f25270 */
[----:B------:R-:W-:Y:S05]  /*00d0*/  @P1 BRA `(.L_x_1) ;  /* 0x00000000007c1947 */ /* 0x000fea0003800000 */
[----:B------:R-:W-:-:S13]  /*00e0*/  ELECT P1, URZ, PT ;  /* 0x0000000000ff782f */ /* 0x000fda0003820000 */
[----:B------:R-:W-:Y:S05]  /*00f0*/  @!P1 BRA `(.L_x_2) ;  /* 0x0000000000849947 */ /* 0x000fea0003800000 */
[----:B------:R-:W-:Y:S01]  /*0100*/  UMOV UR5, 0x8 ;  /* 0x0000000800057882 */ /* 0x000fe20000000000 */
[----:B------:R-:W-:Y:S02]  /*0110*/  IMAD.MOV.U32 R4, RZ, RZ, 0x1 ;  /* 0x00000001ff047424 */ /* 0x000fe400078e00ff */
[----:B------:R-:W-:Y:S02]  /*0120*/  IMAD.MOV.U32 R5, RZ, RZ, 0xff ;  /* 0x000000ffff057424 */ /* 0x000fe400078e00ff */
[----:B------:R-:W-:Y:S04]  /*0130*/  DEPBAR.LE SB0, 0x36 ;  /* 0x00008d800000791a */ /* 0x000fe80000000000 */
[----:B------:R-:W0:Y:S02]  /*0140*/  UTCATOMSWS.FIND_AND_SET.ALIGN UP0, UR5, UR5 ;  /* 0x00000005000575e3 */ /* 0x000e240008000800 */
[----:B0-----:R-:W-:-:S04]  /*0150*/  PLOP3.LUT P1, PT, PT, PT, UP0, 0x80, 0x8 ;  /* 0x000000000008781c */ /* 0x001fc80003f2f008 */
[----:B------:R-:W-:-:S04]  /*0160*/  SEL R0, RZ, 0xffffffff, !P1 ;  /* 0xffffffffff007807 */ /* 0x000fc80004800000 */
[----:B------:R-:W-:Y:S02]  /*0170*/  ISETP.NE.AND P1, PT, R0, RZ, PT ;  /* 0x000000ff0000720c */ /* 0x000fe40003f25270 */
[----:B------:R-:W-:-:S11]  /*0180*/  MOV R0, UR5 ;  /* 0x0000000500007c02 */ /* 0x000fd60008000f00 */
[----:B------:R-:W-:Y:S05]  /*0190*/  @P1 BRA `(.L_x_3) ;  /* 0x0000000000241947 */ /* 0x000fea0003800000 */
.L_x_4:
[----:B------:R-:W-:Y:S05]  /*01a0*/  NANOSLEEP 0x64 ;  /* 0x000000640000795d */ /* 0x000fea0003800000 */
[----:B------:R-:W-:-:S05]  /*01b0*/  UMOV UR5, 0x8 ;  /* 0x0000000800057882 */ /* 0x000fca0000000000 */
[----:B------:R-:W-:Y:S04]  /*01c0*/  DEPBAR.LE SB0, 0x36 ;  /* 0x00008d800000791a */ /* 0x000fe80000000000 */
[----:B------:R-:W0:Y:S02]  /*01d0*/  UTCATOMSWS.FIND_AND_SET.ALIGN UP0, UR5, UR5 ;  /* 0x00000005000575e3 */ /* 0x000e240008000800 */
[----:B0-----:R-:W-:-:S04]  /*01e0*/  PLOP3.LUT P1, PT, PT, PT, UP0, 0x80, 0x8 ;  /* 0x000000000008781c */ /* 0x001fc80003f2f008 */
[----:B------:R-:W-:-:S04]  /*01f0*/  SEL R0, RZ, 0xffffffff, !P1 ;  /* 0xffffffffff007807 */ /* 0x000fc80004800000 */
[----:B------:R-:W-:Y:S01]  /*0200*/  ISETP.NE.AND P1, PT, R0, RZ, PT ;  /* 0x000000ff0000720c */ /* 0x000fe20003f25270 */
[----:B------:R-:W-:-:S12]  /*0210*/  IMAD.U32 R0, RZ, RZ, UR5 ;  /* 0x00000005ff007e24 */ /* 0x000fd8000f8e00ff */
[----:B------:R-:W-:Y:S05]  /*0220*/  @!P1 BRA `(.L_x_4) ;  /* 0xfffffffc00dc9947 */ /* 0x000fea000383ffff */
.L_x_3:
[C---:B------:R-:W-:Y:S01]  /*0230*/  VIADD R3, R0.reuse, 0x10 ;  /* 0x0000001000037836 */ /* 0x040fe20000000000 */
[----:B------:R-:W-:Y:S01]  /*0240*/  UMOV UR5, 0x50 ;  /* 0x0000005000057882 */ /* 0x000fe20000000000 */
[----:B------:R-:W-:Y:S01]  /*0250*/  SHF.L.U32 R2, R5, R0, RZ ;  /* 0x0000000005027219 */ /* 0x000fe200000006ff */
[----:B------:R-:W-:Y:S01]  /*0260*/  ULEA UR5, UR6, UR5, 0x18 ;  /* 0x0000000506057291 */ /* 0x000fe2000f8ec0ff */
[----:B------:R-:W-:Y:S01]  /*0270*/  IMAD.SHL.U32 R0, R0, 0x20, RZ ;  /* 0x0000002000007824 */ /* 0x000fe200078e00ff */
[----:B------:R-:W-:-:S04]  /*0280*/  SHF.L.U32 R3, R4, R3, RZ ;  /* 0x0000000304037219 */ /* 0x000fc800000006ff */
[----:B------:R-:W-:-:S05]  /*0290*/  LOP3.LUT R2, R3, R2, RZ, 0xfc, !PT ;  /* 0x0000000203027212 */ /* 0x000fca00078efcff */
[----:B------:R0:W-:Y:S04]  /*02a0*/  ATOMS.OR RZ, [UR5], R2 ;  /* 0x00000002ffff798c */ /* 0x0001e8000b000005 */
[----:B------:R0:W-:Y:S01]  /*02b0*/  STS [UR4], R0 ;  /* 0x00000000ff007988 */ /* 0x0001e20008000804 */
[----:B------:R-:W-:Y:S05]  /*02c0*/  BRA `(.L_x_2) ;  /* 0x0000000000107947 */ /* 0x000fea0003800000 */
.L_x_1:
[----:B------:R-:W-:Y:S02]  /*02d0*/  MOV R0, 0xffffffff ;  /* 0xffffffff00007802 */ /* 0x000fe40000000f00 */
[----:B------:R-:W-:-:S03]  /*02e0*/  MOV R2, 0x310 ;  /* 0x0000031000027802 */ /* 0x000fc60000000f00 */
[----:B------:R0:W-:Y:S04]  /*02f0*/  STS [UR4], R0 ;  /* 0x00000000ff007988 */ /* 0x0001e80008000804 */
[----:B0-----:R-:W-:Y:S05]  /*0300*/  CALL.REL.NOINC `($__internal_1_$__cuda_sm10x_tcgen05_guardrail_trap_phase_invalid_during_alloc) ;  /* 0x0000013000cc7944 */ /* 0x001fea0003c00000 */
.L_x_2:
[----:B------:R-:W-:Y:S05]  /*0310*/  WARPSYNC.ALL ;  /* 0x0000000000007948 */ /* 0x000fea0003800000 */
[----:B------:R-:W-:Y:S01]  /*0320*/  NOP ;  /* 0x0000000000007918 */ /* 0x000fe20000000000 */
.L_x_0:
[----:B------:R-:W1:Y:S01]  /*0330*/  S2UR UR6, SR_CgaCtaId ;  /* 0x00000000000679c3 */ /* 0x000e620000008800 */
[----:B0-----:R-:W0:Y:S01]  /*0340*/  S2R R2, SR_TID.X ;  /* 0x0000000000027919 */ /* 0x001e220000002100 */
[----:B------:R-:W-:Y:S01]  /*0350*/  UMOV UR13, 0x400 ;  /* 0x00000400000d7882 */ /* 0x000fe20000000000 */
[----:B------:R-:W2:Y:S01]  /*0360*/  LDCU.64 UR8, c[0x0][0x3b0] ;  /* 0x00007600ff0877ac */ /* 0x000ea20008000a00 */
[----:B------:R-:W3:Y:S01]  /*0370*/  S2R R0, SR_CTAID.X ;  /* 0x0000000000007919 */ /* 0x000ee20000002500 */
[----:B------:R-:W4:Y:S03]  /*0380*/  LDCU.64 UR4, c[0x0][0x3b0] ;  /* 0x00007600ff0477ac */ /* 0x000f260008000a00 */
[----:B------:R-:W2:Y:S01]  /*0390*/  S2UR UR12, SR_CTAID.Y ;  /* 0x00000000000c79c3 */ /* 0x000ea20000002600 */
[----:B------:R-:W0:Y:S07]  /*03a0*/  LDCU.64 UR32, c[0x0][0x358] ;  /* 0x00006b00ff2077ac */ /* 0x000e2e0008000a00 */
[----:B------:R-:W3:Y:S01]  /*03b0*/  LDC.64 R6, c[0x0][0x380] ;  /* 0x0000e000ff067b82 */ /* 0x000ee20000000a00 */
[----:B-1----:R-:W-:-:S07]  /*03c0*/  ULEA UR13, UR6, UR13, 0x18 ;  /* 0x0000000d060d7291 */ /* 0x002fce000f8ec0ff */
[----:B------:R-:W-:Y:S08]  /*03d0*/  BAR.SYNC.DEFER_BLOCKING 0x0 ;  /* 0x0000000000007b1d */ /* 0x000ff00000010000 */
[----:B------:R-:W1:Y:S01]  /*03e0*/  LDC.64 R250, c[0x0][0x380] ;  /* 0x0000e000fffa7b82 */ /* 0x000e620000000a00 */
[----:B--2---:R-:W-:Y:S01]  /*03f0*/  UIMAD UR8, UR12, UR8, URZ ;  /* 0x000000080c0872a4 */ /* 0x004fe2000f8e02ff */
[----:B0-----:R-:W-:Y:S01]  /*0400*/  LOP3.LUT R2, R2, 0x7f, RZ, 0xc0, !PT ;  /* 0x0000007f02027812 */ /* 0x001fe200078ec0ff */
[----:B----4-:R-:W-:-:S02]  /*0410*/  UIMAD UR4, UR12, UR4, URZ ;  /* 0x000000040c0472a4 */ /* 0x010fc4000f8e02ff */
[----:B------:R-:W-:Y:S02]  /*0420*/  USHF.R.S32.HI UR7, URZ, 0x1f, UR8 ;  /* 0x0000001fff077899 */ /* 0x000fe40008011408 */
[----:B---3--:R-:W-:Y:S01]  /*0430*/  IMAD R0, R0, 0x80, R2 ;  /* 0x0000008000007824 */ /* 0x008fe200078e0202 */
[----:B------:R-:W0:Y:S03]  /*0440*/  LDC R44, c[0x0][0x3b8] ;  /* 0x0000ee00ff2c7b82 */ /* 0x000e260000000800 */
[C---:B------:R-:W-:Y:S02]  /*0450*/  IMAD R5, R0.reuse, UR9, RZ ;  /* 0x0000000900057c24 */ /* 0x040fe4000f8e02ff */
[----:B------:R-:W-:Y:S01]  /*0460*/  IMAD R3, R0, UR5, RZ ;  /* 0x0000000500037c24 */ /* 0x000fe2000f8e02ff */
[----:B------:R-:W-:Y:S02]  /*0470*/  USHF.R.S32.HI UR5, URZ, 0x1f, UR4 ;  /* 0x0000001fff057899 */ /* 0x000fe40008011404 */
[----:B------:R-:W-:Y:S01]  /*0480*/  IADD3 R2, P4, P3, R5, UR8, R6 ;  /* 0x0000000805027c10 */ /* 0x000fe2000fb9e006 */
[----:B------:R-:W2:Y:S01]  /*0490*/  LDS R252, [UR13] ;  /* 0x0000000dfffc7984 */ /* 0x000ea20008000800 */
[----:B------:R-:W-:-:S02]  /*04a0*/  SHF.R.S32.HI R4, RZ, 0x1f, R5 ;  /* 0x0000001fff047819 */ /* 0x000fc40000011405 */
[----:B------:R-:W-:Y:S02]  /*04b0*/  SHF.R.S32.HI R0, RZ, 0x1f, R3 ;  /* 0x0000001fff007819 */ /* 0x000fe40000011403 */
[----:B-1----:R-:W-:Y:S01]  /*04c0*/  IADD3 R250, P1, P2, R3, UR4, R250 ;  /* 0x0000000403fa7c10 */ /* 0x002fe2000fa3e0fa */
[----:B------:R-:W1:Y:S01]  /*04d0*/  LDCU UR4, c[0x0][0x3c8] ;  /* 0x00007900ff0477ac */ /* 0x000e620008000800 */
[----:B------:R-:W-:Y:S01]  /*04e0*/  IADD3.X R3, PT, PT, R4, UR7, R7, P4, P3 ;  /* 0x0000000704037c10 */ /* 0x000fe2000a7e6407 */
[----:B------:R-:W-:Y:S01]  /*04f0*/  BAR.SYNC.DEFER_BLOCKING 0x0 ;  /* 0x0000000000007b1d */ /* 0x000fe20000010000 */
[----:B------:R-:W-:Y:S02]  /*0500*/  IADD3.X R0, PT, PT, R0, UR5, R251, P1, P2 ;  /* 0x0000000500007c10 */ /* 0x000fe40008fe44fb */
[C---:B0-----:R-:W-:Y:S01]  /*0510*/  SHF.L.U32 R11, R44.reuse, 0x5, RZ ;  /* 0x000000052c0b7819 */ /* 0x041fe200000006ff */
[C---:B------:R-:W-:Y:S02]  /*0520*/  IMAD R23, R44.reuse, 0x50, RZ ;  /* 0x000000502c177824 */ /* 0x040fe400078e02ff */
[----:B------:R-:W-:-:S02]  /*0530*/  IMAD R47, R44, 0x39, RZ ;  /* 0x000000392c2f7824 */ /* 0x000fc400078e02ff */
[C---:B------:R-:W-:Y:S02]  /*0540*/  IMAD R9, R44.reuse, 0x18, RZ ;  /* 0x000000182c097824 */ /* 0x040fe400078e02ff */
[C---:B------:R-:W-:Y:S02]  /*0550*/  IMAD R13, R44.reuse, 0x28, RZ ;  /* 0x000000282c0d7824 */ /* 0x040fe400078e02ff */
[C---:B------:R-:W-:Y:S02]  /*0560*/  IMAD.SHL.U32 R19, R44.reuse, 0x40, RZ ;  /* 0x000000402c137824 */ /* 0x040fe400078e00ff */
[C---:B------:R-:W-:Y:S02]  /*0570*/  IMAD R21, R44.reuse, 0x48, RZ ;  /* 0x000000482c157824 */ /* 0x040fe400078e02ff */
[C---:B------:R-:W-:Y:S02]  /*0580*/  IMAD R25, R44.reuse, 0x58, RZ ;  /* 0x000000582c197824 */ /* 0x040fe400078e02ff */
[----:B------:R-:W-:-:S02]  /*0590*/  IMAD R31, R44, 0x70, RZ ;  /* 0x000000702c1f7824 */ /* 0x000fc400078e02ff */
[C---:B------:R-:W-:Y:S01]  /*05a0*/  IMAD R33, R44.reuse, 0x78, RZ ;  /* 0x000000782c217824 */ /* 0x040fe200078e02ff */
[----:B------:R-:W3:Y:S01]  /*05b0*/  LDG.E.U8 R2, desc[UR32][R2.64] ;  /* 0x0000002002027981 */ /* 0x000ee2000c1e1100 */
[C---:B------:R-:W-:Y:S01]  /*05c0*/  IADD3 R10, P4, PT, R11.reuse, R250, RZ ;  /* 0x000000fa0b0a7210 */ /* 0x040fe20007f9e0ff */
[C---:B------:R-:W-:Y:S02]  /*05d0*/  IMAD R35, R44.reuse, 0x9, RZ ;  /* 0x000000092c237824 */ /* 0x040fe400078e02ff */
[C---:B------:R-:W-:Y:S01]  /*05e0*/  IMAD R41, R44.reuse, 0x21, RZ ;  /* 0x000000212c297824 */ /* 0x040fe200078e02ff */
[----:B------:R-:W-:Y:S01]  /*05f0*/  LEA.HI.X.SX32 R11, R11, R0, 0x1, P4 ;  /* 0x000000000b0b7211 */ /* 0x000fe200020f0eff */
[C---:B------:R-:W-:Y:S01]  /*0600*/  IMAD R43, R44.reuse, 0x29, RZ ;  /* 0x000000292c2b7824 */ /* 0x040fe200078e02ff */
[----:B------:R-:W-:Y:S01]  /*0610*/  IADD3 R22, P4, PT, R23, R250, RZ ;  /* 0x000000fa17167210 */ /* 0x000fe20007f9e0ff */
[----:B------:R0:W-:Y:S01]  /*0620*/  STL [R1+0x258], R47 ;  /* 0x0002582f01007387 */ /* 0x0001e20000100800 */
[----:B------:R-:W-:-:S02]  /*0630*/  IMAD R53, R44, 0x51, RZ ;  /* 0x000000512c357824 */ /* 0x000fc400078e02ff */
[----:B------:R-:W-:Y:S01]  /*0640*/  LEA.HI.X.SX32 R23, R23, R0, 0x1, P4 ;  /* 0x0000000017177211 */ /* 0x000fe200020f0eff */
[----:B------:R-:W-:Y:S01]  /*0650*/  IMAD.SHL.U32 R7, R44, 0x10, RZ ;  /* 0x000000102c077824 */ /* 0x000fe200078e00ff */
[----:B------:R-:W-:Y:S01]  /*0660*/  IADD3 R46, P4, PT, R250, R44, RZ ;  /* 0x0000002cfa2e7210 */ /* 0x000fe20007f9e0ff */
[C---:B------:R-:W-:Y:S01]  /*0670*/  IMAD R55, R44.reuse, 0x59, RZ ;  /* 0x000000592c377824 */ /* 0x040fe200078e02ff */
[-C--:B------:R-:W-:Y:S01]  /*0680*/  IADD3 R8, P3, PT, R9, R250.reuse, RZ ;  /* 0x000000fa09087210 */ /* 0x080fe20007f7e0ff */
[C---:B------:R-:W-:Y:S01]  /*0690*/  IMAD.SHL.U32 R65, R44.reuse, 0x2, RZ ;  /* 0x000000022c417824 */ /* 0x040fe200078e00ff */
[----:B------:R-:W-:Y:S01]  /*06a0*/  IADD3 R12, P5, PT, R13, R250, RZ ;  /* 0x000000fa0d0c7210 */ /* 0x000fe20007fbe0ff */
[C---:B------:R-:W-:Y:S01]  /*06b0*/  IMAD R67, R44.reuse, 0xa, RZ ;  /* 0x0000000a2c437824 */ /* 0x040fe200078e02ff */
[C---:B0-----:R-:W-:Y:S01]  /*06c0*/  LEA.HI.X.SX32 R47, R44.reuse, R0, 0x1, P4 ;  /* 0x000000002c2f7211 */ /* 0x041fe200020f0eff */
[C---:B------:R-:W-:Y:S01]  /*06d0*/  IMAD R14, R44.reuse, 0x7f, RZ ;  /* 0x0000007f2c0e7824 */ /* 0x040fe200078e02ff */
[----:B------:R-:W-:Y:S01]  /*06e0*/  IADD3 R6, P2, PT, R7, R250, RZ ;  /* 0x000000fa07067210 */ /* 0x000fe20007f5e0ff */
[C---:B------:R-:W-:Y:S01]  /*06f0*/  IMAD.SHL.U32 R5, R44.reuse, 0x8, RZ ;  /* 0x000000082c057824 */ /* 0x040fe200078e00ff */
[-C--:B------:R-:W-:Y:S01]  /*0700*/  LEA.HI.X.SX32 R9, R9, R0.reuse, 0x1, P3 ;  /* 0x0000000009097211 */ /* 0x080fe200018f0eff */
[C---:B------:R-:W-:Y:S01]  /*0710*/  IMAD R15, R44.reuse, 0x30, RZ ;  /* 0x000000302c0f7824 */ /* 0x040fe200078e02ff */
[----:B------:R-:W-:Y:S01]  /*0720*/  LEA.HI.X.SX32 R7, R7, R0, 0x1, P2 ;  /* 0x0000000007077211 */ /* 0x000fe200010f0eff */
[C---:B------:R-:W-:Y:S01]  /*0730*/  IMAD R17, R44.reuse, 0x38, RZ ;  /* 0x000000382c117824 */ /* 0x040fe200078e02ff */
[-C--:B------:R-:W-:Y:S01]  /*0740*/  IADD3 R18, P2, PT, R19, R250.reuse, RZ ;  /* 0x000000fa13127210 */ /* 0x080fe20007f5e0ff */
[C---:B------:R-:W-:Y:S01]  /*0750*/  IMAD R27, R44.reuse, 0x60, RZ ;  /* 0x000000602c1b7824 */ /* 0x040fe200078e02ff */
[----:B------:R-:W-:Y:S01]  /*0760*/  IADD3 R20, P3, PT, R21, R250, RZ ;  /* 0x000000fa15147210 */ /* 0x000fe20007f7e0ff */
[C---:B------:R-:W-:Y:S01]  /*0770*/  IMAD R29, R44.reuse, 0x68, RZ ;  /* 0x000000682c1d7824 */ /* 0x040fe200078e02ff */
        /* <DEDUP_REMOVED lines=8> */
[----:B------:R-:W-:Y:S01]  /*0800*/  LEA.HI.X.SX32 R21, R21, R0, 0x1, P3 ;  /* 0x0000000015157211 */ /* 0x000fe200018f0eff */
        /* <DEDUP_REMOVED lines=31> */
[----:B------:R-:W5:Y:S04]  /*0a00*/  LDG.E.U8 R10, desc[UR32][R10.64] ;  /* 0x000000200a0a7981 */ /* 0x000f68000c1e1100 */
[----:B---3--:R-:W-:Y:S04]  /*0a10*/  STL [R1+0x10], R2 ;  /* 0x0000100201007387 */ /* 0x008fe80000100800 */
[----:B------:R0:W-:Y:S01]  /*0a20*/  STL.64 [R1+0x8], R46 ;  /* 0x0000082e01007387 */ /* 0x0001e20000100a00 */
[----:B------:R-:W-:Y:S01]  /*0a30*/  IADD3 R4, P1, PT, R5, R250, RZ ;  /* 0x000000fa05047210 */ /* 0x000fe20007f3e0ff */
[----:B------:R-:W-:-:S02]  /*0a40*/  IMAD R91, R44, 0x6a, RZ ;  /* 0x0000006a2c5b7824 */ /* 0x000fc400078e02ff */
[C---:B------:R-:W-:Y:S01]  /*0a50*/  IMAD R93, R44.reuse, 0x72, RZ ;  /* 0x000000722c5d7824 */ /* 0x040fe200078e02ff */
[----:B------:R3:W5:Y:S01]  /*0a60*/  LDG.E.U8 R12, desc[UR32][R12.64] ;  /* 0x000000200c0c7981 */ /* 0x000762000c1e1100 */
[C---:B------:R-:W-:Y:S02]  /*0a70*/  IMAD R104, R44.reuse, 0x7a, RZ ;  /* 0x0000007a2c687824 */ /* 0x040fe400078e02ff */
[C---:B------:R-:W-:Y:S01]  /*0a80*/  IMAD R95, R44.reuse, 0x3, RZ ;  /* 0x000000032c5f7824 */ /* 0x040fe200078e02ff */
[----:B------:R-:W5:Y:S04]  /*0a90*/  LDG.E.U8 R6, desc[UR32][R6.64] ;  /* 0x0000002006067981 */ /* 0x000f68000c1e1100 */
[----:B0-----:R-:W4:Y:S04]  /*0aa0*/  LDL.LU R47, [R1+0x258] ;  /* 0x00025800012f7983 */ /* 0x001f280000300800 */
[----:B------:R0:W-:Y:S01]  /*0ab0*/  STL.64 [R1+0x250], R34 ;  /* 0x0002502201007387 */ /* 0x0001e20000100a00 */
[----:B------:R-:W-:-:S02]  /*0ac0*/  IMAD R97, R44, 0xb, RZ ;  /* 0x0000000b2c617824 */ /* 0x000fc400078e02ff */
[C---:B------:R-:W-:Y:S01]  /*0ad0*/  IMAD R99, R44.reuse, 0x13, RZ ;  /* 0x000000132c637824 */ /* 0x040fe200078e02ff */
[----:B------:R-:W5:Y:S01]  /*0ae0*/  LDG.E.U8 R8, desc[UR32][R8.64] ;  /* 0x0000002008087981 */ /* 0x000f62000c1e1100 */
[C---:B------:R-:W-:Y:S02]  /*0af0*/  IMAD R101, R44.reuse, 0x1b, RZ ;  /* 0x0000001b2c657824 */ /* 0x040fe400078e02ff */
[C---:B------:R-:W-:Y:S01]  /*0b00*/  IMAD R103, R44.reuse, 0x23, RZ ;  /* 0x000000232c677824 */ /* 0x040fe200078e02ff */
[----:B------:R-:W5:Y:S01]  /*0b10*/  LDG.E.U8 R18, desc[UR32][R18.64] ;  /* 0x0000002012127981 */ /* 0x000f62000c1e1100 */
[C---:B0-----:R-:W-:Y:S01]  /*0b20*/  IADD3 R34, P2, PT, R65.reuse, R250, RZ ;  /* 0x000000fa41227210 */ /* 0x041fe20007f5e0ff */
[----:B------:R-:W-:Y:S02]  /*0b30*/  IMAD R105, R44, 0x2b, RZ ;  /* 0x0000002b2c697824 */ /* 0x000fe400078e02ff */
[----:B------:R-:W5:Y:S01]  /*0b40*/  LDG.E.U8 R20, desc[UR32][R20.64] ;  /* 0x0000002014147981 */ /* 0x000f62000c1e1100 */
[----:B------:R-:W-:-:S02]  /*0b50*/  LEA.HI.X.SX32 R35, R65, R0, 0x1, P2 ;  /* 0x0000000041237211 */ /* 0x000fc400010f0eff */
[----:B------:R-:W-:Y:S01]  /*0b60*/  LEA.HI.X.SX32 R65, R67, R0, 0x1, P3 ;  /* 0x0000000043417211 */ /* 0x000fe200018f0eff */
[C---:B------:R-:W-:Y:S01]  /*0b70*/  IMAD R107, R44.reuse, 0x33, RZ ;  /* 0x000000332c6b7824 */ /* 0x040fe200078e02ff */
[----:B------:R-:W5:Y:S04]  /*0b80*/  LDG.E.U8 R22, desc[UR32][R22.64] ;  /* 0x0000002016167981 */ /* 0x000f68000c1e1100 */
[----:B------:R0:W-:Y:S01]  /*0b90*/  STL.64 [R1], R34 ;  /* 0x0000002201007387 */ /* 0x0001e20000100a00 */
[C---:B------:R-:W-:Y:S02]  /*0ba0*/  IMAD R109, R44.reuse, 0x3b, RZ ;  /* 0x0000003b2c6d7824 */ /* 0x040fe400078e02ff */
[C---:B------:R-:W-:Y:S01]  /*0bb0*/  IMAD R111, R44.reuse, 0x43, RZ ;  /* 0x000000432c6f7824 */ /* 0x040fe200078e02ff */
[----:B------:R-:W5:Y:S01]  /*0bc0*/  LDG.E.U8 R24, desc[UR32][R24.64] ;  /* 0x0000002018187981 */ /* 0x000f62000c1e1100 */
[----:B------:R-:W-:-:S02]  /*0bd0*/  IMAD R113, R44, 0x4b, RZ ;  /* 0x0000004b2c717824 */ /* 0x000fc400078e02ff */
[C---:B------:R-:W-:Y:S01]  /*0be0*/  IMAD R115, R44.reuse, 0x53, RZ ;  /* 0x000000532c737824 */ /* 0x040fe200078e02ff */
[----:B------:R-:W5:Y:S04]  /*0bf0*/  LDG.E.U8 R30, desc[UR32][R30.64] ;  /* 0x000000201e1e7981 */ /* 0x000f68000c1e1100 */
[----:B0-----:R-:W2:Y:S04]  /*0c00*/  LDL.LU.64 R34, [R1+0x8] ;  /* 0x0000080001227983 */ /* 0x001ea80000300a00 */
[----:B------:R0:W-:Y:S01]  /*0c10*/  STL.64 [R1+0x248], R64 ;  /* 0x0002484001007387 */ /* 0x0001e20000100a00 */
[----:B------:R-:W-:-:S02]  /*0c20*/  IMAD R117, R44, 0x5b, RZ ;  /* 0x0000005b2c757824 */ /* 0x000fc400078e02ff */
[C---:B------:R-:W-:Y:S01]  /*0c30*/  IMAD R119, R44.reuse, 0x63, RZ ;  /* 0x000000632c777824 */ /* 0x040fe200078e02ff */
[----:B------:R-:W5:Y:S01]  /*0c40*/  LDG.E.U8 R32, desc[UR32][R32.64] ;  /* 0x0000002020207981 */ /* 0x000f62000c1e1100 */
[C---:B------:R-:W-:Y:S02]  /*0c50*/  IMAD R121, R44.reuse, 0x6b, RZ ;  /* 0x0000006b2c797824 */ /* 0x040fe400078e02ff */
[----:B------:R-:W-:Y:S01]  /*0c60*/  IMAD R123, R44, 0x73, RZ ;  /* 0x000000732c7b7824 */ /* 0x000fe200078e02ff */
[----:B------:R-:W5:Y:S04]  /*0c70*/  LDG.E.U8 R40, desc[UR32][R40.64] ;  /* 0x0000002028287981 */ /* 0x000f68000c1e1100 */
[----:B0-----:R-:W2:Y:S01]  /*0c80*/  LDL.LU.64 R64, [R1] ;  /* 0x0000000001407983 */ /* 0x001ea20000300a00 */
[----:B------:R-:W-:-:S02]  /*0c90*/  IADD3 R2, P6, PT, R14, R250, RZ ;  /* 0x000000fa0e027210 */ /* 0x000fc40007fde0ff */
[-C--:B------:R-:W-:Y:S01]  /*0ca0*/  LEA.HI.X.SX32 R5, R5, R0.reuse, 0x1, P1 ;  /* 0x0000000005057211 */ /* 0x080fe200008f0eff */
[----:B------:R-:W-:Y:S01]  /*0cb0*/  IMAD R125, R44, 0x7b, RZ ;  /* 0x0000007b2c7d7824 */ /* 0x000fe200078e02ff */
[----:B------:R-:W-:Y:S01]  /*0cc0*/  LEA.HI.X.SX32 R3, R14, R0, 0x1, P6 ;  /* 0x000000000e037211 */ /* 0x000fe200030f0eff */
[C---:B------:R-:W-:Y:S01]  /*0cd0*/  IMAD.SHL.U32 R127, R44.reuse, 0x4, RZ ;  /* 0x000000042c7f7824 */ /* 0x040fe200078e00ff */
        /* <DEDUP_REMOVED lines=19> */
[----:B------:R-:W-:-:S02]  /*0e10*/  IMAD R147, R44, 0x54, RZ ;  /* 0x000000542c937824 */ /* 0x000fc400078e02ff */
[C---:B------:R-:W-:Y:S02]  /*0e20*/  IMAD R149, R44.reuse, 0x5c, RZ ;  /* 0x0000005c2c957824 */ /* 0x040fe400078e02ff */
[C---:B------:R-:W-:Y:S02]  /*0e30*/  IMAD R151, R44.reuse, 0x64, RZ ;  /* 0x000000642c977824 */ /* 0x040fe400078e02ff */
[C---:B------:R-:W-:Y:S02]  /*0e40*/  IMAD R153, R44.reuse, 0x6c, RZ ;  /* 0x0000006c2c997824 */ /* 0x040fe400078e02ff */
[C---:B------:R-:W-:Y:S02]  /*0e50*/  IMAD R155, R44.reuse, 0x74, RZ ;  /* 0x000000742c9b7824 */ /* 0x040fe400078e02ff */
[C---:B------:R-:W-:Y:S02]  /*0e60*/  IMAD R157, R44.reuse, 0x7c, RZ ;  /* 0x0000007c2c9d7824 */ /* 0x040fe400078e02ff */
        /* <DEDUP_REMOVED lines=46> */
[----:B------:R-:W-:Y:S01]  /*1150*/  IMAD R251, R44, 0x77, RZ ;  /* 0x000000772cfb7824 */ /* 0x000fe200078e02ff */
[----:B------:R-:W-:Y:S01]  /*1160*/  IADD3 R44, P4, PT, R45, R250, RZ ;  /* 0x000000fa2d2c7210 */ /* 0x000fe20007f9e0ff */
[----:B------:R-:W5:Y:S01]  /*1170*/  LDG.E.U8 R2, desc[UR32][R2.64] ;  /* 0x0000002002027981 */ /* 0x000f62000c1e1100 */
[----:B------:R-:W-:Y:S02]  /*1180*/  LEA.HI.X.SX32 R37, R37, R0, 0x1, P6 ;  /* 0x0000000025257211 */ /* 0x000fe400030f0eff */
[----:B------:R-:W-:Y:S01]  /*1190*/  IADD3 R48, P6, PT, R49, R250, RZ ;  /* 0x000000fa31307210 */ /* 0x000fe20007fde0ff */
[----:B------:R0:W5:Y:S01]  /*11a0*/  LDG.E.U8 R4, desc[UR32][R4.64] ;  /* 0x0000002004047981 */ /* 0x000162000c1e1100 */
[----:B------:R-:W-:-:S02]  /*11b0*/  LEA.HI.X.SX32 R39, R39, R0, 0x1, P1 ;  /* 0x0000000027277211 */ /* 0x000fc400008f0eff */
[----:B------:R-:W-:Y:S01]  /*11c0*/  IADD3 R50, P1, PT, R51, R250, RZ ;  /* 0x000000fa33327210 */ /* 0x000fe20007f3e0ff */
[----:B---3--:R-:W3:Y:S01]  /*11d0*/  S2R R13, SR_TID.X ;  /* 0x00000000000d7919 */ /* 0x008ee20000002100 */
[----:B------:R-:W-:Y:S02]  /*11e0*/  LEA.HI.X.SX32 R45, R45, R0, 0x1, P4 ;  /* 0x000000002d2d7211 */ /* 0x000fe400020f0eff */
[----:B------:R-:W-:Y:S01]  /*11f0*/  IADD3 R56, P4, PT, R57, R250, RZ ;  /* 0x000000fa39387210 */ /* 0x000fe20007f9e0ff */
[----:B------:R-:W5:Y:S01]  /*1200*/  LDG.E.U8 R14, desc[UR32][R14.64] ;  /* 0x000000200e0e7981 */ /* 0x000f62000c1e1100 */
[----:B------:R-:W-:Y:S02]  /*1210*/  LEA.HI.X.SX32 R49, R49, R0, 0x1, P6 ;  /* 0x0000000031317211 */ /* 0x000fe400030f0eff */
[----:B------:R-:W-:Y:S01]  /*1220*/  IADD3 R60, P6, PT, R61, R250, RZ ;  /* 0x000000fa3d3c7210 */ /* 0x000fe20007fde0ff */
[----:B------:R-:W5:Y:S01]  /*1230*/  LDG.E.U8 R16, desc[UR32][R16.64] ;  /* 0x0000002010107981 */ /* 0x000f62000c1e1100 */
[----:B------:R-:W-:-:S02]  /*1240*/  LEA.HI.X.SX32 R51, R51, R0, 0x1, P1 ;  /* 0x0000000033337211 */ /* 0x000fc400008f0eff */
[----:B------:R-:W-:Y:S01]  /*1250*/  IADD3 R62, P1, PT, R63, R250, RZ ;  /* 0x000000fa3f3e7210 */ /* 0x000fe20007f3e0ff */
[----:B------:R-:W5:Y:S01]  /*1260*/  LDG.E.U8 R26, desc[UR32][R26.64] ;  /* 0x000000201a1a7981 */ /* 0x000f62000c1e1100 */
[----:B------:R-:W-:Y:S02]  /*1270*/  LEA.HI.X.SX32 R57, R57, R0, 0x1, P4 ;  /* 0x0000000039397211 */ /* 0x000fe400020f0eff */
[----:B------:R-:W-:Y:S01]  /*1280*/  IADD3 R66, P4, PT, R69, R250, RZ ;  /* 0x000000fa45427210 */ /* 0x000fe20007f9e0ff */
[----:B------:R-:W5:Y:S01]  /*1290*/  LDG.E.U8 R28, desc[UR32][R28.64] ;  /* 0x000000201c1c7981 */ /* 0x000f62000c1e1100 */
[----:B------:R-:W-:Y:S02]  /*12a0*/  LEA.HI.X.SX32 R61, R61, R0, 0x1, P6 ;  /* 0x000000003d3d7211 */ /* 0x000fe400030f0eff */
[----:B------:R-:W-:Y:S01]  /*12b0*/  IADD3 R70, P6, PT, R73, R250, RZ ;  /* 0x000000fa49467210 */ /* 0x000fe20007fde0ff */
[----:B------:R-:W5:Y:S01]  /*12c0*/  LDG.E.U8 R42, desc[UR32][R42.64] ;  /* 0x000000202a2a7981 */ /* 0x000f62000c1e1100 */
[----:B------:R-:W-:-:S02]  /*12d0*/  LEA.HI.X.SX32 R63, R63, R0, 0x1, P1 ;  /* 0x000000003f3f7211 */ /* 0x000fc400008f0eff */
[-C--:B------:R-:W-:Y:S01]  /*12e0*/  IADD3 R72, P1, PT, R75, R250.reuse, RZ ;  /* 0x000000fa4b487210 */ /* 0x080fe20007f3e0ff */
[----:B------:R-:W5:Y:S01]  /*12f0*/  LDG.E.U8 R52, desc[UR32][R52.64] ;  /* 0x0000002034347981 */ /* 0x000f62000c1e1100 */
[----:B------:R-:W-:Y:S02]  /*1300*/  IADD3 R74, P2, PT, R77, R250, RZ ;  /* 0x000000fa4d4a7210 */ /* 0x000fe40007f5e0ff */
[----:B------:R-:W-:Y:S01]  /*1310*/  LEA.HI.X.SX32 R67, R69, R0, 0x1, P4 ;  /* 0x0000000045437211 */ /* 0x000fe200020f0eff */
[----:B------:R-:W5:Y:S01]  /*1320*/  LDG.E.U8 R54, desc[UR32][R54.64] ;  /* 0x0000002036367981 */ /* 0x000f62000c1e1100 */
[-C--:B------:R-:W-:Y:S02]  /*1330*/  IADD3 R76, P3, PT, R79, R250.reuse, RZ ;  /* 0x000000fa4f4c7210 */ /* 0x080fe40007f7e0ff */
[-C--:B------:R-:W-:Y:S02]  /*1340*/  IADD3 R78, P4, PT, R81, R250.reuse, RZ ;  /* 0x000000fa514e7210 */ /* 0x080fe40007f9e0ff */
[C---:B----4-:R-:W-:Y:S01]  /*1350*/  IADD3 R46, P5, PT, R47.reuse, R250, RZ ;  /* 0x000000fa2f2e7210 */ /* 0x050fe20007fbe0ff */
[----:B--2---:R-:W5:Y:S03]  /*1360*/  LDG.E.U8 R3, desc[UR32][R64.64] ;  /* 0x0000002040037981 */ /* 0x004f66000c1e1100 */
[----:B------:R-:W-:-:S02]  /*1370*/  LEA.HI.X.SX32 R47, R47, R0, 0x1, P5 ;  /* 0x000000002f2f7211 */ /* 0x000fc400028f0eff */
[C---:B------:R-:W-:Y:S01]  /*1380*/  IADD3 R58, P5, PT, R59.reuse, R250, RZ ;  /* 0x000000fa3b3a7210 */ /* 0x040fe20007fbe0ff */
[----:B0-----:R-:W0:Y:S03]  /*1390*/  S2R R5, SR_TID.X ;  /* 0x0000000000057919 */ /* 0x001e260000002100 */
[----:B------:R-:W-:Y:S01]  /*13a0*/  LEA.HI.X.SX32 R59, R59, R0, 0x1, P5 ;  /* 0x000000003b3b7211 */ /* 0x000fe200028f0eff */
[----:B------:R-:W5:Y:S01]  /*13b0*/  LDG.E.U8 R36, desc[UR32][R36.64] ;  /* 0x0000002024247981 */ /* 0x000f62000c1e1100 */
[C---:B------:R-:W-:Y:S02]  /*13c0*/  IADD3 R68, P5, PT, R71.reuse, R250, RZ ;  /* 0x000000fa47447210 */ /* 0x040fe40007fbe0ff */
[----:B---3--:R-:W-:Y:S01]  /*13d0*/  SHF.R.U32.HI R11, RZ, 0x5, R13 ;  /* 0x00000005ff0b7819 */ /* 0x008fe2000001160d */
[----:B------:R-:W5:Y:S01]  /*13e0*/  LDG.E.U8 R38, desc[UR32][R38.64] ;  /* 0x0000002026267981 */ /* 0x000f62000c1e1100 */
[----:B------:R-:W-:-:S02]  /*13f0*/  LEA.HI.X.SX32 R69, R71, R0, 0x1, P5 ;  /* 0x0000000047457211 */ /* 0x000fc400028f0eff */
[----:B------:R-:W-:Y:S01]  /*1400*/  LEA.HI.X.SX32 R71, R73, R0, 0x1, P6 ;  /* 0x0000000049477211 */ /* 0x000fe200030f0eff */
[----:B------:R-:W5:Y:S01]  /*1410*/  LDG.E.U8 R44, desc[UR32][R44.64] ;  /* 0x000000202c2c7981 */ /* 0x000f62000c1e1100 */
[----:B------:R-:W-:Y:S02]  /*1420*/  IADD3 R80, P5, PT, R83, R250, RZ ;  /* 0x000000fa53507210 */ /* 0x000fe40007fbe0ff */
[----:B------:R-:W-:Y:S01]  /*1430*/  LEA.HI.X.SX32 R73, R75, R0, 0x1, P1 ;  /* 0x000000004b497211 */ /* 0x000fe200008f0eff */
[----:B------:R-:W5:Y:S01]  /*1440*/  LDG.E.U8 R46, desc[UR32][R46.64] ;  /* 0x000000202e2e7981 */ /* 0x000f62000c1e1100 */
[----:B------:R-:W-:Y:S02]  /*1450*/  IADD3 R82, P6, PT, R85, R250, RZ ;  /* 0x000000fa55527210 */ /* 0x000fe40007fde0ff */
[----:B------:R-:W-:Y:S01]  /*1460*/  LEA.HI.X.SX32 R75, R77, R0, 0x1, P2 ;  /* 0x000000004d4b7211 */ /* 0x000fe200010f0eff */
[----:B------:R-:W5:Y:S01]  /*1470*/  LDG.E.U8 R48, desc[UR32][R48.64] ;  /* 0x0000002030307981 */ /* 0x000f62000c1e1100 */
[----:B------:R-:W-:-:S02]  /*1480*/  IADD3 R84, P1, PT, R87, R250, RZ ;  /* 0x000000fa57547210 */ /* 0x000fc40007f3e0ff */
        /* <DEDUP_REMOVED lines=15> */
[-C--:B------:R-:W-:Y:S01]  /*1580*/  LEA.HI.X.SX32 R87, R89, R0.reuse, 0x1, P2 ;  /* 0x0000000059577211 */ /* 0x080fe200010f0eff */
[----:B------:R-:W5:Y:S01]  /*1590*/  LDG.E.U8 R66, desc[UR32][R66.64] ;  /* 0x0000002042427981 */ /* 0x000f62000c1e1100 */
[----:B------:R-:W-:-:S02]  /*15a0*/  LEA.HI.X.SX32 R89, R91, R0, 0x1, P3 ;  /* 0x000000005b597211 */ /* 0x000fc400018f0eff */
[-C--:B------:R-:W-:Y:S01]  /*15b0*/  LEA.HI.X.SX32 R91, R93, R0.reuse, 0x1, P4 ;  /* 0x000000005d5b7211 */ /* 0x080fe200020f0eff */
[----:B------:R-:W5:Y:S01]  /*15c0*/  LDG.E.U8 R68, desc[UR32][R68.64] ;  /* 0x0000002044447981 */ /* 0x000f62000c1e1100 */
[----:B------:R-:W-:Y:S02]  /*15d0*/  LEA.HI.X.SX32 R93, R104, R0, 0x1, P5 ;  /* 0x00000000685d7211 */ /* 0x000fe400028f0eff */
[-C--:B------:R-:W-:Y:S01]  /*15e0*/  IADD3 R96, P1, PT, R97, R250.reuse, RZ ;  /* 0x000000fa61607210 */ /* 0x080fe20007f3e0ff */
[----:B------:R-:W5:Y:S01]  /*15f0*/  LDG.E.U8 R70, desc[UR32][R70.64] ;  /* 0x0000002046467981 */ /* 0x000f62000c1e1100 */
[-C--:B------:R-:W-:Y:S02]  /*1600*/  IADD3 R98, P2, PT, R99, R250.reuse, RZ ;  /* 0x000000fa63627210 */ /* 0x080fe40007f5e0ff */
[-C--:B------:R-:W-:Y:S01]  /*1610*/  IADD3 R100, P3, PT, R101, R250.reuse, RZ ;  /* 0x000000fa65647210 */ /* 0x080fe20007f7e0ff */
[----:B------:R-:W5:Y:S01]  /*1620*/  LDG.E.U8 R72, desc[UR32][R72.64] ;  /* 0x0000002048487981 */ /* 0x000f62000c1e1100 */
[----:B------:R-:W-:-:S02]  /*1630*/  IADD3 R102, P4, PT, R103, R250, RZ ;  /* 0x000000fa67667210 */ /* 0x000fc40007f9e0ff */
[----:B------:R-:W-:Y:S01]  /*1640*/  IADD3 R104, P5, PT, R105, R250, RZ ;  /* 0x000000fa69687210 */ /* 0x000fe20007fbe0ff */
[----:B------:R-:W5:Y:S01]  /*1650*/  LDG.E.U8 R74, desc[UR32][R74.64] ;  /* 0x000000204a4a7981 */ /* 0x000f62000c1e1100 */
[----:B------:R-:W-:Y:S02]  /*1660*/  LEA.HI.X.SX32 R95, R95, R0, 0x1, P6 ;  /* 0x000000005f5f7211 */ /* 0x000fe400030f0eff */
[----:B------:R-:W-:Y:S01]  /*1670*/  IADD3 R106, P6, PT, R107, R250, RZ ;  /* 0x000000fa6b6a7210 */ /* 0x000fe20007fde0ff */
[----:B------:R-:W5:Y:S01]  /*1680*/  LDG.E.U8 R76, desc[UR32][R76.64] ;  /* 0x000000204c4c7981 */ /* 0x000f62000c1e1100 */
[-C--:B------:R-:W-:Y:S02]  /*1690*/  LEA.HI.X.SX32 R97, R97, R0.reuse, 0x1, P1 ;  /* 0x0000000061617211 */ /* 0x080fe400008f0eff */
        /* <DEDUP_REMOVED lines=28> */
[----:B------:R2:W5:Y:S01]  /*1860*/  LDG.E.U8 R7, desc[UR32][R116.64] ;  /* 0x0000002074077981 */ /* 0x000562000c1e1100 */
[----:B------:R-:W-:-:S02]  /*1870*/  IADD3 R126, P4, PT, R127, R250, RZ ;  /* 0x000000fa7f7e7210 */ /* 0x000fc40007f9e0ff */
[----:B------:R-:W-:Y:S01]  /*1880*/  IADD3 R128, P5, PT, R129, R250, RZ ;  /* 0x000000fa81807210 */ /* 0x000fe20007fbe0ff */
[----:B------:R-:W5:Y:S01]  /*1890*/  LDG.E.U8 R92, desc[UR32][R92.64] ;  /* 0x000000205c5c7981 */ /* 0x000f62000c1e1100 */
[----:B------:R-:W-:Y:S02]  /*18a0*/  LEA.HI.X.SX32 R119, R119, R0, 0x1, P6 ;  /* 0x0000000077777211 */ /* 0x000fe400030f0eff */
[----:B------:R-:W-:Y:S01]  /*18b0*/  IADD3 R130, P6, PT, R131, R250, RZ ;  /* 0x000000fa83827210 */ /* 0x000fe20007fde0ff */
[----:B------:R-:W5:Y:S01]  /*18c0*/  LDG.E.U8 R99, desc[UR32][R98.64] ;  /* 0x0000002062637981 */ /* 0x000f62000c1e1100 */
[-C--:B------:R-:W-:Y:S01]  /*18d0*/  LEA.HI.X.SX32 R121, R121, R0.reuse, 0x1, P1 ;  /* 0x0000000079797211 */ /* 0x080fe200008f0eff */
[----:B--2---:R-:W2:Y:S01]  /*18e0*/  LDC.64 R116, c[0x0][0x3c0] ;  /* 0x0000f000ff747b82 */ /* 0x004ea20000000a00 */
        /* <DEDUP_REMOVED lines=22> */
[----:B------:R3:W5:Y:S01]  /*1a50*/  LDG.E.U8 R94, desc[UR32][R132.64] ;  /* 0x00000020845e7981 */ /* 0x000762000c1e1100 */
[----:B------:R-:W-:Y:S02]  /*1a60*/  LEA.HI.X.SX32 R141, R141, R0, 0x1, P5 ;  /* 0x000000008d8d7211 */ /* 0x000fe400028f0eff */
[-C--:B------:R-:W-:Y:S01]  /*1a70*/  IADD3 R144, P1, PT, R145, R250.reuse, RZ ;  /* 0x000000fa91907210 */ /* 0x080fe20007f3e0ff */
[----:B------:R4:W5:Y:S01]  /*1a80*/  LDG.E.U8 R115, desc[UR32][R114.64] ;  /* 0x0000002072737981 */ /* 0x000962000c1e1100 */
[-C--:B------:R-:W-:Y:S02]  /*1a90*/  IADD3 R146, P2, PT, R147, R250.reuse, RZ ;  /* 0x000000fa93927210 */ /* 0x080fe40007f5e0ff */
[-C--:B------:R-:W-:Y:S01]  /*1aa0*/  IADD3 R148, P3, PT, R149, R250.reuse, RZ ;  /* 0x000000fa95947210 */ /* 0x080fe20007f7e0ff */
[----:B------:R4:W5:Y:S01]  /*1ab0*/  LDG.E.U8 R119, desc[UR32][R118.64] ;  /* 0x0000002076777981 */ /* 0x000962000c1e1100 */
[-C--:B------:R-:W-:Y:S01]  /*1ac0*/  IADD3 R150, P4, PT, R151, R250.reuse, RZ ;  /* 0x000000fa97967210 */ /* 0x080fe20007f9e0ff */
[----:B---3--:R-:W3:Y:S01]  /*1ad0*/  LDC.64 R132, c[0x0][0x388] ;  /* 0x0000e200ff847b82 */ /* 0x008ee20000000a00 */
[----:B------:R-:W-:Y:S01]  /*1ae0*/  IADD3 R152, P5, PT, R153, R250, RZ ;  /* 0x000000fa99987210 */ /* 0x000fe20007fbe0ff */
[----:B------:R4:W5:Y:S01]  /*1af0*/  LDG.E.U8 R121, desc[UR32][R120.64] ;  /* 0x0000002078797981 */ /* 0x000962000c1e1100 */
[----:B------:R-:W-:-:S02]  /*1b00*/  LEA.HI.X.SX32 R143, R143, R0, 0x1, P6 ;  /* 0x000000008f8f7211 */ /* 0x000fc400030f0eff */
[----:B------:R-:W-:Y:S01]  /*1b10*/  IADD3 R154, P6, PT, R155, R250, RZ ;  /* 0x000000fa9b9a7210 */ /* 0x000fe20007fde0ff */
[----:B------:R4:W5:Y:S01]  /*1b20*/  LDG.E.U8 R123, desc[UR32][R122.64] ;  /* 0x000000207a7b7981 */ /* 0x000962000c1e1100 */
[-C--:B------:R-:W-:Y:S02]  /*1b30*/  LEA.HI.X.SX32 R145, R145, R0.reuse, 0x1, P1 ;  /* 0x0000000091917211 */ /* 0x080fe400008f0eff */
[-C--:B------:R-:W-:Y:S01]  /*1b40*/  LEA.HI.X.SX32 R147, R147, R0.reuse, 0x1, P2 ;  /* 0x0000000093937211 */ /* 0x080fe200010f0eff */
[----:B------:R4:W5:Y:S01]  /*1b50*/  LDG.E.U8 R125, desc[UR32][R124.64] ;  /* 0x000000207c7d7981 */ /* 0x000962000c1e1100 */
[-C--:B------:R-:W-:Y:S02]  /*1b60*/  LEA.HI.X.SX32 R149, R149, R0.reuse, 0x1, P3 ;  /* 0x0000000095957211 */ /* 0x080fe400018f0eff */
[-C--:B------:R-:W-:Y:S01]  /*1b70*/  LEA.HI.X.SX32 R151, R151, R0.reuse, 0x1, P4 ;  /* 0x0000000097977211 */ /* 0x080fe200020f0eff */
[----:B------:R4:W5:Y:S01]  /*1b80*/  LDG.E.U8 R126, desc[UR32][R126.64] ;  /* 0x000000207e7e7981 */ /* 0x000962000c1e1100 */
[----:B------:R-:W-:-:S02]  /*1b90*/  LEA.HI.X.SX32 R153, R153, R0, 0x1, P5 ;  /* 0x0000000099997211 */ /* 0x000fc400028f0eff */
[-C--:B------:R-:W-:Y:S01]  /*1ba0*/  IADD3 R156, P1, PT, R157, R250.reuse, RZ ;  /* 0x000000fa9d9c7210 */ /* 0x080fe20007f3e0ff */
[----:B------:R4:W5:Y:S01]  /*1bb0*/  LDG.E.U8 R128, desc[UR32][R128.64] ;  /* 0x0000002080807981 */ /* 0x000962000c1e1100 */
[-C--:B------:R-:W-:Y:S02]  /*1bc0*/  IADD3 R158, P2, PT, R159, R250.reuse, RZ ;  /* 0x000000fa9f9e7210 */ /* 0x080fe40007f5e0ff */
[-C--:B------:R-:W-:Y:S01]  /*1bd0*/  IADD3 R160, P3, PT, R161, R250.reuse, RZ ;  /* 0x000000faa1a07210 */ /* 0x080fe20007f7e0ff */
[----:B------:R4:W5:Y:S01]  /*1be0*/  LDG.E.U8 R130, desc[UR32][R130.64] ;  /* 0x0000002082827981 */ /* 0x000962000c1e1100 */
[-C--:B------:R-:W-:Y:S02]  /*1bf0*/  IADD3 R162, P4, PT, R163, R250.reuse, RZ ;  /* 0x000000faa3a27210 */ /* 0x080fe40007f9e0ff */
        /* <DEDUP_REMOVED lines=138> */
[----:B------:R-:W-:Y:S01]  /*24a0*/  LEA.HI.X.SX32 R251, R251, R0, 0x1, P6 ;  /* 0x00000000fbfb7211 */ /* 0x000fe200030f0eff */
[----:B------:R4:W5:Y:S04]  /*24b0*/  LDG.E.U8 R226, desc[UR32][R226.64] ;  /* 0x00000020e2e27981 */ /* 0x000968000c1e1100 */
[----:B------:R4:W5:Y:S01]  /*24c0*/  LDG.E.U8 R0, desc[UR32][R34.64] ;  /* 0x0000002022007981 */ /* 0x000962000c1e1100 */
[----:B0-----:R-:W-:Y:S02]  /*24d0*/  LOP3.LUT R5, R5, 0x7f, RZ, 0xc0, !PT ;  /* 0x0000007f05057812 */ /* 0x001fe400078ec0ff */
[----:B------:R-:W-:Y:S01]  /*24e0*/  R2UR UR11, R11 ;  /* 0x000000000b0b72ca */ /* 0x000fe200000e0000 */
[----:B------:R4:W5:Y:S01]  /*24f0*/  LDG.E.U8 R228, desc[UR32][R228.64] ;  /* 0x00000020e4e47981 */ /* 0x000962000c1e1100 */
[----:B------:R-:W-:-:S03]  /*2500*/  R2UR UR14, R252 ;  /* 0x00000000fc0e72ca */ /* 0x000fc600000e0000 */
[----:B------:R4:W5:Y:S04]  /*2510*/  LDG.E.U8 R230, desc[UR32][R230.64] ;  /* 0x00000020e6e67981 */ /* 0x000968000c1e1100 */
[----:B------:R-:W4:Y:S04]  /*2520*/  LDL.LU.64 R34, [R1+0x250] ;  /* 0x0002500001227983 */ /* 0x000f280000300a00 */
[----:B------:R-:W4:Y:S01]  /*2530*/  LDL.LU.64 R64, [R1+0x248] ;  /* 0x0002480001407983 */ /* 0x000f220000300a00 */
[----:B-1----:R-:W-:Y:S02]  /*2540*/  IMAD R9, R5, UR4, RZ ;  /* 0x0000000405097c24 */ /* 0x002fe4000f8e02ff */
[----:B--2---:R-:W-:Y:S01]  /*2550*/  IMAD R5, R116, UR12, RZ ;  /* 0x0000000c74057c24 */ /* 0x004fe2000f8e02ff */
[----:B------:R0:W5:Y:S04]  /*2560*/  LDG.E.U8 R232, desc[UR32][R232.64] ;  /* 0x00000020e8e87981 */ /* 0x000168000c1e1100 */
[----:B---3--:R-:W-:Y:S01]  /*2570*/  IADD3 R132, P1, P2, R9, R132, R5 ;  /* 0x0000008409847210 */ /* 0x008fe20007a3e005 */
[----:B------:R0:W5:Y:S01]  /*2580*/  LDG.E.U8 R234, desc[UR32][R234.64] ;  /* 0x00000020eaea7981 */ /* 0x000162000c1e1100 */
[----:B------:R-:W-:-:S02]  /*2590*/  SHF.R.S32.HI R9, RZ, 0x1f, R9 ;  /* 0x0000001fff097819 */ /* 0x000fc40000011409 */
[----:B------:R-:W-:Y:S01]  /*25a0*/  SHF.R.S32.HI R96, RZ, 0x1f, R5 ;  /* 0x0000001fff607819 */ /* 0x000fe20000011405 */
[----:B------:R0:W5:Y:S01]  /*25b0*/  LDG.E.U8 R236, desc[UR32][R236.64] ;  /* 0x00000020ecec7981 */ /* 0x000162000c1e1100 */
[----:B------:R-:W-:-:S03]  /*25c0*/  LOP3.LUT R79, R13, 0x7f, RZ, 0xc0, !PT ;  /* 0x0000007f0d4f7812 */ /* 0x000fc600078ec0ff */
[----:B------:R0:W5:Y:S01]  /*25d0*/  LDG.E.U8 R238, desc[UR32][R238.64] ;  /* 0x00000020eeee7981 */ /* 0x000162000c1e1100 */
[----:B------:R-:W-:-:S03]  /*25e0*/  IADD3.X R133, PT, PT, R9, R133, R96, P1, P2 ;  /* 0x0000008509857210 */ /* 0x000fc60000fe4460 */
[----:B------:R0:W5:Y:S04]  /*25f0*/  LDG.E.U8 R240, desc[UR32][R240.64] ;  /* 0x00000020f0f07981 */ /* 0x000168000c1e1100 */
[----:B------:R0:W5:Y:S04]  /*2600*/  LDG.E.U8 R242, desc[UR32][R242.64] ;  /* 0x00000020f2f27981 */ /* 0x000168000c1e1100 */
[----:B------:R0:W5:Y:S04]  /*2610*/  LDG.E.U8 R244, desc[UR32][R244.64] ;  /* 0x00000020f4f47981 */ /* 0x000168000c1e1100 */
[----:B------:R0:W5:Y:S04]  /*2620*/  LDG.E.U8 R246, desc[UR32][R246.64] ;  /* 0x00000020f6f67981 */ /* 0x000168000c1e1100 */
[----:B------:R0:W5:Y:S04]  /*2630*/  LDG.E.U8 R248, desc[UR32][R248.64] ;  /* 0x00000020f8f87981 */ /* 0x000168000c1e1100 */
[----:B------:R0:W5:Y:S04]  /*2640*/  LDG.E.U8 R250, desc[UR32][R250.64] ;  /* 0x00000020fafa7981 */ /* 0x000168000c1e1100 */
[----:B----4-:R0:W5:Y:S04]  /*2650*/  LDG.E.U8 R34, desc[UR32][R34.64] ;  /* 0x0000002022227981 */ /* 0x010168000c1e1100 */
[----:B------:R0:W5:Y:S01]  /*2660*/  LDG.E.U8 R64, desc[UR32][R64.64] ;  /* 0x0000002040407981 */ /* 0x000162000c1e1100 */
[----:B------:R-:W-:Y:S05]  /*2670*/  @P0 BRA `(.L_x_5) ;  /* 0x0000000000180947 */ /* 0x000fea0003800000 */
[----:B------:R-:W-:Y:S01]  /*2680*/  ELECT P1, URZ, PT ;  /* 0x0000000000ff782f */ /* 0x000fe20003820000 */
[----:B------:R-:W-:Y:S01]  /*2690*/  HFMA2 R5, -RZ, RZ, 0, 5.9604644775390625e-08 ;  /* 0x00000001ff057431 */ /* 0x000fe200000001ff */
[----:B------:R-:W-:Y:S01]  /*26a0*/  UMOV UR4, 0x40 ;  /* 0x0000004000047882 */ /* 0x000fe20000000000 */
[----:B------:R-:W-:Y:S01]  /*26b0*/  UVIRTCOUNT.DEALLOC.SMPOOL 0x80 ;  /* 0x000000800000784c */ /* 0x000fe20000000000 */
[----:B------:R-:W-:-:S09]  /*26c0*/  ULEA UR4, UR6, UR4, 0x18 ;  /* 0x0000000406047291 */ /* 0x000fd2000f8ec0ff */
[----:B------:R1:W-:Y:S03]  /*26d0*/  @P1 STS.U8 [UR4], R5 ;  /* 0x00000005ff001988 */ /* 0x0003e60008000004 */
.L_x_5:
[----:B-1----:R-:W2:Y:S01]  /*26e0*/  LDL.LU R5, [R1+0x10] ;  /* 0x0000100001057983 */ /* 0x002ea20000300800 */
[----:B------:R-:W-:Y:S01]  /*26f0*/  LOP3.LUT R77, R79, 0x10, RZ, 0x3c, !PT ;  /* 0x000000104f4d7812 */ /* 0x000fe200078e3cff */
[----:B------:R-:W-:Y:S01]  /*2700*/  USHF.L.U32 UR4, UR11, 0x15, URZ ;  /* 0x000000150b047899 */ /* 0x000fe200080006ff */
[----:B------:R-:W-:Y:S01]  /*2710*/  LOP3.LUT P1, RZ, R13, 0x7f, RZ, 0xc0, !PT ;  /* 0x0000007f0dff7812 */ /* 0x000fe2000782c0ff */
[----:B------:R-:W-:Y:S01]  /*2720*/  UMOV UR6, 0x1 ;  /* 0x0000000100067882 */ /* 0x000fe20000000000 */
[----:B------:R-:W-:Y:S01]  /*2730*/  UIADD3 UR17, UPT, UPT, UR13, 0xc000, URZ ;  /* 0x0000c0000d117890 */ /* 0x000fe2000fffe0ff */
[C---:B------:R-:W-:Y:S01]  /*2740*/  IMAD.SHL.U32 R11, R117.reuse, 0x2, RZ ;  /* 0x00000002750b7824 */ /* 0x040fe200078e00ff */
[----:B------:R-:W-:Y:S01]  /*2750*/  ULOP3.LUT UR4, UR4, 0x600000, URZ, 0xc0, !UPT ;  /* 0x0060000004047892 */ /* 0x000fe2000f8ec0ff */
[----:B------:R-:W-:Y:S01]  /*2760*/  IMAD R13, R117, 0x3, RZ ;  /* 0x00000003750d7824 */ /* 0x000fe200078e02ff */
[----:B------:R-:W1:Y:S01]  /*2770*/  LDCU UR7, c[0x0][0x3f0] ;  /* 0x00007e00ff0777ac */ /* 0x000e620008000800 */
[----:B------:R-:W3:Y:S01]  /*2780*/  LDC R15, c[0x0][0x3c4] ;  /* 0x0000f100ff0f7b82 */ /* 0x000ee20000000800 */
[-C--:B------:R-:W-:Y:S01]  /*2790*/  IADD3 RZ, P3, PT, R11, R132.reuse, RZ ;  /* 0x000000840bff7210 */ /* 0x080fe20007f7e0ff */
[----:B------:R-:W-:Y:S01]  /*27a0*/  UIADD3 UR15, UPT, UPT, UR14, UR4, URZ ;  /* 0x000000040e0f7290 */ /* 0x000fe2000fffe0ff */
[----:B------:R-:W-:Y:S01]  /*27b0*/  IADD3 RZ, P4, PT, R13, R132, RZ ;  /* 0x000000840dff7210 */ /* 0x000fe20007f9e0ff */
[----:B------:R-:W4:Y:S01]  /*27c0*/  LDCU UR5, c[0x0][0x3c4] ;  /* 0x00007880ff0577ac */ /* 0x000f220008000800 */
[----:B------:R-:W-:-:S02]  /*27d0*/  PRMT R9, RZ, 0x7610, R9 ;  /* 0x00007610ff097816 */ /* 0x000fc40000000009 */
[-C--:B------:R-:W-:Y:S01]  /*27e0*/  LEA.HI.X.SX32 R21, R11, R133.reuse, 0x1, P3 ;  /* 0x000000850b157211 */ /* 0x080fe200018f0eff */
[----:B------:R-:W-:Y:S01]  /*27f0*/  VOTEU.ALL UP0, P1 ;  /* 0x0000000000ff7886 */ /* 0x000fe20000800000 */
[----:B------:R-:W-:Y:S01]  /*2800*/  VOTEU.ALL UP1, P1 ;  /* 0x0000000000ff7886 */ /* 0x000fe20000820000 */
[----:B------:R-:W-:Y:S01]  /*2810*/  LEA.HI.X.SX32 R19, R13, R133, 0x1, P4 ;  /* 0x000000850d137211 */ /* 0x000fe200020f0eff */
[----:B------:R-:W-:Y:S01]  /*2820*/  STTM.x128 tmem[UR15], RZ ;  /* 0x000000ff000079ed */ /* 0x000fe200083c000f */
[----:B------:R-:W0:Y:S01]  /*2830*/  LDC R17, c[0x0][0x3c4] ;  /* 0x0000f100ff117b82 */ /* 0x000e220000000800 */
[----:B------:R-:W-:-:S04]  /*2840*/  @!UP0 UIADD3 UR8, UPT, UPT, -UR6, 0x100000, URZ ;  /* 0x0010000006088890 */ /* 0x000fc8000fffe1ff */
[----:B------:R-:W-:Y:S02]  /*2850*/  @!UP0 USHF.L.U32 UR9, UR8, 0xb, URZ ;  /* 0x0000000b08098899 */ /* 0x000fe400080006ff */
[----:B------:R-:W-:Y:S01]  /*2860*/  @!UP0 USHF.L.U32 UR8, UR8, 0x1, URZ ;  /* 0x0000000108088899 */ /* 0x000fe200080006ff */
[----:B-1----:R-:W-:Y:S01]  /*2870*/  ISETP.LT.AND P2, PT, RZ, UR7, PT ;  /* 0x00000007ff007c0c */ /* 0x002fe2000bf41270 */
[----:B------:R-:W1:Y:S01]  /*2880*/  LDC R31, c[0x0][0x3c4] ;  /* 0x0000f100ff1f7b82 */ /* 0x000e620000000800 */
[----:B----4-:R-:W-:Y:S02]  /*2890*/  USHF.L.U32 UR10, UR5, 0x1, URZ ;  /* 0x00000001050a7899 */ /* 0x010fe400080006ff */
[----:B------:R-:W-:Y:S01]  /*28a0*/  UIMAD UR16, UR5, 0x3, URZ ;  /* 0x00000003051078a4 */ /* 0x000fe2000f8e02ff */
[----:B------:R-:W-:Y:S01]  /*28b0*/  SHF.L.U32 R11, R117, 0x2, RZ ;  /* 0x00000002750b7819 */ /* 0x000fe200000006ff */
[----:B------:R-:W-:-:S03]  /*28c0*/  USHF.L.U32 UR4, UR5, 0x2, URZ ;  /* 0x0000000205047899 */ /* 0x000fc600080006ff */
[----:B------:R-:W4:Y:S01]  /*28d0*/  LDC R37, c[0x0][0x3c4] ;  /* 0x0000f100ff257b82 */ /* 0x000f220000000800 */
[-C--:B------:R-:W-:Y:S01]  /*28e0*/  IADD3 RZ, P3, PT, R11, R132.reuse, RZ ;  /* 0x000000840bff7210 */ /* 0x080fe20007f7e0ff */
[----:B------:R-:W-:Y:S02]  /*28f0*/  IMAD R117, R117, 0x5, RZ ;  /* 0x0000000575757824 */ /* 0x000fe400078e02ff */
[----:B---3--:R-:W-:Y:S01]  /*2900*/  IMAD.SHL.U32 R15, R15, 0x8, RZ ;  /* 0x000000080f0f7824 */ /* 0x008fe200078e00ff */
[----:B------:R-:W-:Y:S01]  /*2910*/  LEA.HI.X.SX32 R23, R11, R133, 0x1, P3 ;  /* 0x000000850b177211 */ /* 0x000fe200018f0eff */
[----:B------:R-:W-:Y:S01]  /*2920*/  UIMAD UR5, UR5, 0x5, URZ ;  /* 0x00000005050578a4 */ /* 0x000fe2000f8e02ff */
[----:B------:R-:W-:Y:S01]  /*2930*/  IADD3 RZ, P4, PT, R117, R132, RZ ;  /* 0x0000008475ff7210 */ /* 0x000fe20007f9e0ff */
[----:B0-----:R-:W0:Y:S01]  /*2940*/  LDC R35, c[0x0][0x3c4] ;  /* 0x0000f100ff237b82 */ /* 0x001e220000000800 */
[----:B------:R-:W-:Y:S01]  /*2950*/  PRMT R13, RZ, 0x7610, R13 ;  /* 0x00007610ff0d7816 */ /* 0x000fe2000000000d */
[----:B------:R-:W-:Y:S01]  /*2960*/  IMAD R17, R17, 0x18, RZ ;  /* 0x0000001811117824 */ /* 0x000fe200078e02ff */
[----:B------:R-:W-:Y:S01]  /*2970*/  PRMT R11, RZ, 0x7610, R11 ;  /* 0x00007610ff0b7816 */ /* 0x000fe2000000000b */
[----:B-1----:R-:W-:-:S04]  /*2980*/  IMAD R31, R31, 0x1a, RZ ;  /* 0x0000001a1f1f7824 */ /* 0x002fc800078e02ff */
[----:B------:R-:W1:Y:S08]  /*2990*/  LDC R41, c[0x0][0x3c4] ;  /* 0x0000f100ff297b82 */ /* 0x000e700000000800 */
[----:B------:R-:W3:Y:S08]  /*29a0*/  LDC R47, c[0x0][0x3c4] ;  /* 0x0000f100ff2f7b82 */ /* 0x000ef00000000800 */
[----:B------:R-:W0:Y:S01]  /*29b0*/  LDC R51, c[0x0][0x3c4] ;  /* 0x0000f100ff337b82 */ /* 0x000e220000000800 */
[----:B--2---:R2:W-:Y:S04]  /*29c0*/  STS.U8 [R79+UR13], R5 ;  /* 0x000000054f007988 */ /* 0x0045e8000800000d */
[----:B-----5:R0:W-:Y:S04]  /*29d0*/  STS.U8 [R79+UR13+0x400], R4 ;  /* 0x000400044f007988 */ /* 0x0201e8000800000d */
[----:B------:R1:W-:Y:S01]  /*29e0*/  STS.U8 [R79+UR13+0x800], R6 ;  /* 0x000800064f007988 */ /* 0x0003e2000800000d */
[----:B--2---:R-:W-:-:S03]  /*29f0*/  LOP3.LUT R5, R79, 0x20, RZ, 0x3c, !PT ;  /* 0x000000204f057812 */ /* 0x004fc600078e3cff */
[----:B------:R2:W-:Y:S01]  /*2a00*/  STS.U8 [R79+UR13+0xc00], R8 ;  /* 0x000c00084f007988 */ /* 0x0005e2000800000d */
[----:B0-----:R-:W-:-:S03]  /*2a10*/  LOP3.LUT R4, R79, 0x50, RZ, 0x3c, !PT ;  /* 0x000000504f047812 */ /* 0x001fc600078e3cff */
[----:B------:R-:W-:Y:S01]  /*2a20*/  STS.U8 [R79+UR13+0x1000], R10 ;  /* 0x0010000a4f007988 */ /* 0x000fe2000800000d */
[----:B-1----:R-:W-:-:S03]  /*2a30*/  LOP3.LUT R6, R79, 0x60, RZ, 0x3c, !PT ;  /* 0x000000604f067812 */ /* 0x002fc600078e3cff */
[----:B------:R0:W-:Y:S01]  /*2a40*/  STS.U8 [R79+UR13+0x1400], R12 ;  /* 0x0014000c4f007988 */ /* 0x0001e2000800000d */
[----:B--2---:R-:W-:-:S03]  /*2a50*/  PRMT R8, RZ, 0x7610, R8 ;  /* 0x00007610ff087816 */ /* 0x004fc60000000008 */
[----:B------:R-:W-:Y:S04]  /*2a60*/  STS.U8 [R79+UR13+0x1800], R14 ;  /* 0x0018000e4f007988 */ /* 0x000fe8000800000d */
[----:B------:R-:W-:Y:S01]  /*2a70*/  STS.U8 [R79+UR13+0x1c00], R16 ;  /* 0x001c00104f007988 */ /* 0x000fe2000800000d */
[----:B0-----:R-:W0:Y:S03]  /*2a80*/  LDC R12, c[0x0][0x3c4] ;  /* 0x0000f100ff0c7b82 */ /* 0x001e260000000800 */
[----:B------:R1:W-:Y:S04]  /*2a90*/  STS.U8 [R79+UR13+0x2000], R18 ;  /* 0x002000124f007988 */ /* 0x0003e8000800000d */
[----:B------:R2:W-:Y:S04]  /*2aa0*/  STS.U8 [R79+UR13+0x2400], R20 ;  /* 0x002400144f007988 */ /* 0x0005e8000800000d */
[----:B------:R3:W-:Y:S01]  /*2ab0*/  STS.U8 [R79+UR13+0x2800], R22 ;  /* 0x002800164f007988 */ /* 0x0007e2000800000d */
[----:B-1----:R-:W-:-:S03]  /*2ac0*/  VIADD R18, R132, UR16 ;  /* 0x0000001084127c36 */ /* 0x002fc60008000000 */
[----:B------:R-:W-:Y:S01]  /*2ad0*/  STS.U8 [R79+UR13+0x2c00], R24 ;  /* 0x002c00184f007988 */ /* 0x000fe2000800000d */
[----:B--2---:R-:W-:-:S03]  /*2ae0*/  VIADD R20, R132, UR10 ;  /* 0x0000000a84147c36 */ /* 0x004fc60008000000 */
[----:B------:R-:W-:Y:S04]  /*2af0*/  STS.U8 [R79+UR13+0x3000], R26 ;  /* 0x0030001a4f007988 */ /* 0x000fe8000800000d */
[----:B------:R-:W-:Y:S04]  /*2b00*/  STS.U8 [R79+UR13+0x3400], R28 ;  /* 0x0034001c4f007988 */ /* 0x000fe8000800000d */
[----:B------:R1:W-:Y:S04]  /*2b10*/  STS.U8 [R79+UR13+0x3800], R30 ;  /* 0x0038001e4f007988 */ /* 0x0003e8000800000d */
[----:B------:R-:W-:Y:S04]  /*2b20*/  STS.U8 [R79+UR13+0x3c00], R32 ;  /* 0x003c00204f007988 */ /* 0x000fe8000800000d */
[----:B------:R2:W-:Y:S01]  /*2b30*/  STS.U8 [R77+UR13+0x80], R0 ;  /* 0x000080004d007988 */ /* 0x0005e2000800000d */
[----:B------:R-:W-:Y:S01]  /*2b40*/  PRMT R10, RZ, 0x7610, R10 ;  /* 0x00007610ff0a7816 */ /* 0x000fe2000000000a */
[----:B---3--:R-:W-:Y:S01]  /*2b50*/  VIADD R22, R132, UR4 ;  /* 0x0000000484167c36 */ /* 0x008fe20008000000 */
[----:B------:R-:W-:Y:S01]  /*2b60*/  PRMT R16, RZ, 0x7610, R16 ;  /* 0x00007610ff107816 */ /* 0x000fe20000000010 */
[----:B------:R-:W-:Y:S01]  /*2b70*/  STS.U8 [R77+UR13+0x480], R34 ;  /* 0x000480224d007988 */ /* 0x000fe2000800000d */
[----:B------:R-:W-:Y:S01]  /*2b80*/  PRMT R14, RZ, 0x7610, R14 ;  /* 0x00007610ff0e7816 */ /* 0x000fe2000000000e */
[----:B------:R-:W3:Y:S01]  /*2b90*/  LDCU UR4, c[0x0][0x3c4] ;  /* 0x00007880ff0477ac */ /* 0x000ee20008000800 */
[----:B-1----:R-:W1:Y:S01]  /*2ba0*/  LDC R30, c[0x0][0x3c4] ;  /* 0x0000f100ff1e7b82 */ /* 0x002e620000000800 */
[----:B------:R0:W-:Y:S01]  /*2bb0*/  STS.U8 [R77+UR13+0x880], R36 ;  /* 0x000880244d007988 */ /* 0x0001e2000800000d */
[----:B--2---:R-:W-:-:S03]  /*2bc0*/  LOP3.LUT R0, R79, 0x30, RZ, 0x3c, !PT ;  /* 0x000000304f007812 */ /* 0x004fc600078e3cff */
[----:B------:R-:W-:Y:S04]  /*2bd0*/  STS.U8 [R77+UR13+0xc80], R38 ;  /* 0x000c80264d007988 */ /* 0x000fe8000800000d */
[----:B------:R-:W-:Y:S04]  /*2be0*/  STS.U8 [R77+UR13+0x1080], R40 ;  /* 0x001080284d007988 */ /* 0x000fe8000800000d */
[----:B------:R-:W-:Y:S04]  /*2bf0*/  STS.U8 [R77+UR13+0x1480], R42 ;  /* 0x0014802a4d007988 */ /* 0x000fe8000800000d */
[----:B------:R-:W-:Y:S04]  /*2c00*/  STS.U8 [R77+UR13+0x1880], R44 ;  /* 0x0018802c4d007988 */ /* 0x000fe8000800000d */
[----:B------:R-:W-:Y:S04]  /*2c10*/  STS.U8 [R77+UR13+0x1c80], R46 ;  /* 0x001c802e4d007988 */ /* 0x000fe8000800000d */
[----:B------:R-:W-:Y:S04]  /*2c20*/  STS.U8 [R77+UR13+0x2080], R48 ;  /* 0x002080304d007988 */ /* 0x000fe8000800000d */
[----:B------:R-:W-:Y:S04]  /*2c30*/  STS.U8 [R77+UR13+0x2480], R50 ;  /* 0x002480324d007988 */ /* 0x000fe8000800000d */
[----:B------:R2:W-:Y:S04]  /*2c40*/  STS.U8 [R77+UR13+0x2880], R52 ;  /* 0x002880344d007988 */ /* 0x0005e8000800000d */
[----:B------:R-:W-:Y:S04]  /*2c50*/  STS.U8 [R77+UR13+0x2c80], R54 ;  /* 0x002c80364d007988 */ /* 0x000fe8000800000d */
[----:B------:R1:W-:Y:S04]  /*2c60*/  STS.U8 [R77+UR13+0x3080], R56 ;  /* 0x003080384d007988 */ /* 0x0003e8000800000d */
[----:B------:R-:W-:Y:S01]  /*2c70*/  STL.64 [R1+0x238], R20 ;  /* 0x0002381401007387 */ /* 0x000fe20000100a00 */
[----:B0-----:R-:W-:Y:S01]  /*2c80*/  PRMT R36, RZ, 0x7610, R36 ;  /* 0x00007610ff247816 */ /* 0x001fe20000000024 */
[----:B--2---:R-:W0:Y:S02]  /*2c90*/  LDC R52, c[0x0][0x3c4] ;  /* 0x0000f100ff347b82 */ /* 0x004e240000000800 */
[----:B------:R-:W-:Y:S04]  /*2ca0*/  STS.U8 [R77+UR13+0x3480], R58 ;  /* 0x0034803a4d007988 */ /* 0x000fe8000800000d */
[----:B------:R2:W-:Y:S01]  /*2cb0*/  STS.U8 [R77+UR13+0x3880], R60 ;  /* 0x0038803c4d007988 */ /* 0x0005e2000800000d */
[----:B------:R-:W-:Y:S01]  /*2cc0*/  PRMT R34, RZ, 0x7610, R34 ;  /* 0x00007610ff227816 */ /* 0x000fe20000000022 */
[----:B-1----:R-:W1:Y:S02]  /*2cd0*/  LDC R56, c[0x0][0x3c4] ;  /* 0x0000f100ff387b82 */ /* 0x002e640000000800 */
[----:B------:R-:W-:Y:S04]  /*2ce0*/  STS.U8 [R77+UR13+0x3c80], R62 ;  /* 0x003c803e4d007988 */ /* 0x000fe8000800000d */
[----:B------:R3:W-:Y:S01]  /*2cf0*/  STS.U8 [R5+UR13+0x100], R3 ;  /* 0x0001000305007988 */ /* 0x0007e2000800000d */
[----:B------:R-:W-:Y:S01]  /*2d00*/  PRMT R46, RZ, 0x7610, R46 ;  /* 0x00007610ff2e7816 */ /* 0x000fe2000000002e */
[----:B--2---:R-:W2:Y:S02]  /*2d10*/  LDC R60, c[0x0][0x3c4] ;  /* 0x0000f100ff3c7b82 */ /* 0x004ea40000000800 */
[----:B------:R-:W-:Y:S04]  /*2d20*/  STS.U8 [R5+UR13+0x500], R64 ;  /* 0x0005004005007988 */ /* 0x000fe8000800000d */
[----:B------:R4:W-:Y:S01]  /*2d30*/  STS.U8 [R5+UR13+0x900], R66 ;  /* 0x0009004205007988 */ /* 0x0009e2000800000d */
[----:B---3--:R-:W-:Y:S01]  /*2d40*/  LOP3.LUT R3, R79, 0x40, RZ, 0x3c, !PT ;  /* 0x000000404f037812 */ /* 0x008fe200078e3cff */
[----:B------:R-:W3:Y:S02]  /*2d50*/  LDC R58, c[0x0][0x3c4] ;  /* 0x0000f100ff3a7b82 */ /* 0x000ee40000000800 */
[----:B------:R-:W-:Y:S04]  /*2d60*/  STS.U8 [R5+UR13+0xd00], R68 ;  /* 0x000d004405007988 */ /* 0x000fe8000800000d */
[----:B------:R0:W-:Y:S01]  /*2d70*/  STS.U8 [R5+UR13+0x1100], R70 ;  /* 0x0011004605007988 */ /* 0x0001e2000800000d */
[----:B------:R-:W-:-:S02]  /*2d80*/  PRMT R50, RZ, 0x7610, R50 ;  /* 0x00007610ff327816 */ /* 0x000fc40000000032 */
[----:B------:R-:W-:Y:S01]  /*2d90*/  PRMT R53, RZ, 0x7610, R53 ;  /* 0x00007610ff357816 */ /* 0x000fe20000000035 */
[----:B------:R-:W-:Y:S01]  /*2da0*/  STS.U8 [R5+UR13+0x1500], R72 ;  /* 0x0015004805007988 */ /* 0x000fe2000800000d */
[----:B------:R-:W-:Y:S01]  /*2db0*/  PRMT R57, RZ, 0x7610, R57 ;  /* 0x00007610ff397816 */ /* 0x000fe20000000039 */
[----:B----4-:R-:W4:Y:S02]  /*2dc0*/  LDC R66, c[0x0][0x3c4] ;  /* 0x0000f100ff427b82 */ /* 0x010f240000000800 */
[----:B------:R-:W-:Y:S04]  /*2dd0*/  STS.U8 [R5+UR13+0x1900], R74 ;  /* 0x0019004a05007988 */ /* 0x000fe8000800000d */
[----:B------:R-:W-:Y:S01]  /*2de0*/  STS.U8 [R5+UR13+0x1d00], R76 ;  /* 0x001d004c05007988 */ /* 0x000fe2000800000d */
[----:B------:R-:W-:Y:S01]  /*2df0*/  PRMT R65, RZ, 0x7610, R65 ;  /* 0x00007610ff417816 */ /* 0x000fe20000000041 */
[----:B0-----:R-:W0:Y:S02]  /*2e00*/  LDC R70, c[0x0][0x3c4] ;  /* 0x0000f100ff467b82 */ /* 0x001e240000000800 */
[----:B------:R-:W-:Y:S04]  /*2e10*/  STS.U8 [R5+UR13+0x2100], R78 ;  /* 0x0021004e05007988 */ /* 0x000fe8000800000d */
        /* <DEDUP_REMOVED lines=9> */
[----:B------:R-:W-:Y:S01]  /*2eb0*/  STS.U8 [R0+UR13+0x580], R97 ;  /* 0x0005806100007988 */ /* 0x000fe2000800000d */
[----:B-1----:R-:W-:-:S03]  /*2ec0*/  LOP3.LUT R7, R79, 0x70, RZ, 0x3c, !PT ;  /* 0x000000704f077812 */ /* 0x002fc600078e3cff */
        /* <DEDUP_REMOVED lines=64> */
[----:B------:R-:W-:-:S02]  /*32d0*/  PRMT R61, RZ, 0x7610, R61 ;  /* 0x00007610ff3d7816 */ /* 0x000fc4000000003d */
[----:B------:R-:W-:Y:S01]  /*32e0*/  PRMT R63, RZ, 0x7610, R63 ;  /* 0x00007610ff3f7816 */ /* 0x000fe2000000003f */
[----:B------:R-:W-:Y:S01]  /*32f0*/  STS.U8 [R7+UR13+0xb80], R226 ;  /* 0x000b80e207007988 */ /* 0x000fe2000800000d */
[----:B------:R-:W-:Y:S02]  /*3300*/  PRMT R59, RZ, 0x7610, R59 ;  /* 0x00007610ff3b7816 */ /* 0x000fe4000000003b */
[----:B------:R-:W-:Y:S01]  /*3310*/  PRMT R67, RZ, 0x7610, R67 ;  /* 0x00007610ff437816 */ /* 0x000fe20000000043 */
[----:B------:R-:W-:Y:S01]  /*3320*/  STS.U8 [R7+UR13+0xf80], R228 ;  /* 0x000f80e407007988 */ /* 0x000fe2000800000d */
[----:B-1----:R-:W-:-:S03]  /*3330*/  PRMT R2, RZ, 0x7610, R2 ;  /* 0x00007610ff027816 */ /* 0x002fc60000000002 */
        /* <DEDUP_REMOVED lines=10> */
[----:B------:R-:W-:Y:S01]  /*33e0*/  STS.U8 [R7+UR13+0x3b80], R250 ;  /* 0x003b80fa07007988 */ /* 0x000fe2000800000d */
[----:B------:R-:W1:Y:S02]  /*33f0*/  FENCE.VIEW.ASYNC.T ;  /* 0x00000000000073c6 */ /* 0x000e640000000200 */
[----:B-1----:R-:W-:Y:S06]  /*3400*/  BAR.SYNC.DEFER_BLOCKING 0x0 ;  /* 0x0000000000007b1d */ /* 0x002fec0000010000 */
[----:B------:R1:W-:Y:S04]  /*3410*/  STL.64 [R1+0x230], R18 ;  /* 0x0002301201007387 */ /* 0x0003e80000100a00 */
[----:B------:R-:W0:Y:S02]  /*3420*/  FENCE.VIEW.ASYNC.S ;  /* 0x00000000000073c6 */ /* 0x000e240000000000 */
[----:B0-----:R-:W0:Y:S02]  /*3430*/  @!UP1 SYNCS.EXCH.64 URZ, [UR17], UR8 ;  /* 0x0000000811ff95b2 */ /* 0x001e240008000100 */
[----:B0-----:R-:W-:Y:S06]  /*3440*/  BAR.SYNC.DEFER_BLOCKING 0x0 ;  /* 0x0000000000007b1d */ /* 0x001fec0000010000 */
[----:B------:R0:W-:Y:S04]  /*3450*/  STL.64 [R1+0x228], R22 ;  /* 0x0002281601007387 */ /* 0x0001e80000100a00 */
[----:B------:R1:W2:Y:S04]  /*3460*/  @P2 LDG.E.U8 R9, desc[UR32][R18.64] ;  /* 0x0000002012092981 */ /* 0x0002a8000c1e1100 */
[----:B------:R0:W2:Y:S04]  /*3470*/  @P2 LDG.E.U8 R10, desc[UR32][R22.64] ;  /* 0x00000020160a2981 */ /* 0x0000a8000c1e1100 */
[----:B------:R3:W2:Y:S01]  /*3480*/  @P2 LDG.E.U8 R8, desc[UR32][R20.64] ;  /* 0x0000002014082981 */ /* 0x0006a2000c1e1100 */
[----:B-1----:R-:W1:Y:S03]  /*3490*/  LDC R19, c[0x0][0x3c4] ;  /* 0x0000f100ff137b82 */ /* 0x002e660000000800 */
[----:B------:R-:W2:Y:S01]  /*34a0*/  @P2 LDG.E.U8 R2, desc[UR32][R132.64] ;  /* 0x0000002084022981 */ /* 0x000ea2000c1e1100 */
[----:B0-----:R-:W-:Y:S01]  /*34b0*/  IADD3 R22, P3, PT, R15, R132, RZ ;  /* 0x000000840f167210 */ /* 0x001fe20007f7e0ff */
[----:B---3--:R-:W-:Y:S01]  /*34c0*/  VIADD R20, R132, UR5 ;  /* 0x0000000584147c36 */ /* 0x008fe20008000000 */
[----:B------:R-:W-:-:S02]  /*34d0*/  LEA.HI.X.SX32 R21, R117, R133, 0x1, P4 ;  /* 0x0000008575157211 */ /* 0x000fc400020f0eff */
[----:B------:R-:W0:Y:S01]  /*34e0*/  LDC R18, c[0x0][0x3c4] ;  /* 0x0000f100ff127b82 */ /* 0x000e220000000800 */
[----:B------:R-:W-:Y:S01]  /*34f0*/  LEA.HI.X.SX32 R23, R15, R133, 0x1, P3 ;  /* 0x000000850f177211 */ /* 0x000fe200018f0eff */
[----:B------:R-:W3:Y:S01]  /*3500*/  LDCU UR5, c[0x0][0x3c4] ;  /* 0x00007880ff0577ac */ /* 0x000ee20008000800 */
[----:B------:R-:W-:Y:S01]  /*3510*/  SHF.L.U32 R15, R12, 0x4, RZ ;  /* 0x000000040c0f7819 */ /* 0x000fe200000006ff */
[----:B------:R1:W-:Y:S03]  /*3520*/  STL.64 [R1+0x220], R20 ;  /* 0x0002201401007387 */ /* 0x0003e60000100a00 */
[-C--:B------:R-:W-:Y:S01]  /*3530*/  IADD3 R26, P3, PT, R15, R132.reuse, RZ ;  /* 0x000000840f1a7210 */ /* 0x080fe20007f7e0ff */
[----:B------:R1:W2:Y:S01]  /*3540*/  @P2 LDG.E.U8 R13, desc[UR32][R20.64] ;  /* 0x00000020140d2981 */ /* 0x0002a2000c1e1100 */
[----:B------:R-:W-:Y:S01]  /*3550*/  IADD3 R24, P4, PT, R17, R132, RZ ;  /* 0x0000008411187210 */ /* 0x000fe20007f9e0ff */
[----:B-1----:R-:W-:-:S02]  /*3560*/  IMAD.SHL.U32 R19, R19, 0x20, RZ ;  /* 0x0000002013137824 */ /* 0x002fc400078e00ff */
[----:B------:R1:W2:Y:S01]  /*3570*/  @P2 LDG.E.U8 R11, desc[UR32][R22.64] ;  /* 0x00000020160b2981 */ /* 0x0002a2000c1e1100 */
[----:B------:R-:W3:Y:S03]  /*3580*/  LDC R20, c[0x0][0x3c4] ;  /* 0x0000f100ff147b82 */ /* 0x000ee60000000800 */
[----:B------:R1:W-:Y:S01]  /*3590*/  STL.64 [R1+0x200], R22 ;  /* 0x0002001601007387 */ /* 0x0003e20000100a00 */
[-C--:B------:R-:W-:Y:S02]  /*35a0*/  LEA.HI.X.SX32 R27, R15, R133.reuse, 0x1, P3 ;  /* 0x000000850f1b7211 */ /* 0x080fe400018f0eff */
[----:B------:R-:W-:Y:S02]  /*35b0*/  PRMT R12, RZ, 0x7610, R12 ;  /* 0x00007610ff0c7816 */ /* 0x000fe4000000000c */
[----:B------:R-:W4:Y:S01]  /*35c0*/  LDC R21, c[0x0][0x3c4] ;  /* 0x0000f100ff157b82 */ /* 0x000f220000000800 */
[----:B------:R-:W-:-:S02]  /*35d0*/  LEA.HI.X.SX32 R25, R17, R133, 0x1, P4 ;  /* 0x0000008511197211 */ /* 0x000fc400020f0eff */
[C---:B-1----:R-:W-:Y:S01]  /*35e0*/  IADD3 R22, P3, PT, R19.reuse, R132, RZ ;  /* 0x0000008413167210 */ /* 0x042fe20007f7e0ff */
[----:B------:R1:W-:Y:S03]  /*35f0*/  STL.64 [R1+0x1c0], R26 ;  /* 0x0001c01a01007387 */ /* 0x0003e60000100a00 */
[----:B------:R-:W-:Y:S01]  /*3600*/  LEA.HI.X.SX32 R23, R19, R133, 0x1, P3 ;  /* 0x0000008513177211 */ /* 0x000fe200018f0eff */
[----:B------:R1:W2:Y:S04]  /*3610*/  @P2 LDG.E.U8 R12, desc[UR32][R26.64] ;  /* 0x000000201a0c2981 */ /* 0x0002a8000c1e1100 */
[----:B------:R-:W-:Y:S04]  /*3620*/  STL.64 [R1+0x180], R24 ;  /* 0x0001801801007387 */ /* 0x000fe80000100a00 */
[----:B------:R3:W-:Y:S01]  /*3630*/  STL.64 [R1+0x140], R22 ;  /* 0x0001401601007387 */ /* 0x0007e20000100a00 */
[----:B-1----:R-:W1:Y:S03]  /*3640*/  LDC R27, c[0x0][0x3c4] ;  /* 0x0000f100ff1b7b82 */ /* 0x002e660000000800 */
[----:B------:R3:W2:Y:S01]  /*3650*/  @P2 LDG.E.U8 R16, desc[UR32][R22.64] ;  /* 0x0000002016102981 */ /* 0x0006a2000c1e1100 */
[----:B0-----:R-:W-:-:S03]  /*3660*/  IMAD R17, R18, 0x28, RZ ;  /* 0x0000002812117824 */ /* 0x001fc600078e02ff */
[----:B------:R0:W2:Y:S01]  /*3670*/  @P2 LDG.E.U8 R14, desc[UR32][R24.64] ;  /* 0x00000020180e2981 */ /* 0x0000a2000c1e1100 */
[----:B---3--:R-:W-:Y:S01]  /*3680*/  IMAD R19, R20, 0x30, RZ ;  /* 0x0000003014137824 */ /* 0x008fe200078e02ff */
[----:B------:R-:W-:Y:S01]  /*3690*/  PRMT R15, RZ, 0x7610, R15 ;  /* 0x00007610ff0f7816 */ /* 0x000fe2000000000f */
[----:B----4-:R-:W-:Y:S01]  /*36a0*/  IMAD R21, R21, 0x38, RZ ;  /* 0x0000003815157824 */ /* 0x010fe200078e02ff */
[----:B------:R-:W3:Y:S08]  /*36b0*/  LDC R26, c[0x0][0x3c4] ;  /* 0x0000f100ff1a7b82 */ /* 0x000ef00000000800 */
[----:B------:R-:W4:Y:S08]  /*36c0*/  LDC R22, c[0x0][0x3c4] ;  /* 0x0000f100ff167b82 */ /* 0x000f300000000800 */
[----:B------:R-:W1:Y:S01]  /*36d0*/  LDC R23, c[0x0][0x3c4] ;  /* 0x0000f100ff177b82 */ /* 0x000e620000000800 */
[----:B------:R-:W-:-:S07]  /*36e0*/  IADD3 R28, P3, PT, R17, R132, RZ ;  /* 0x00000084111c7210 */ /* 0x000fce0007f7e0ff */
[----:B0-----:R-:W0:Y:S01]  /*36f0*/  LDC R25, c[0x0][0x3c4] ;  /* 0x0000f100ff197b82 */ /* 0x001e220000000800 */
[-C--:B------:R-:W-:Y:S02]  /*3700*/  IADD3 R162, P4, PT, R19, R132.reuse, RZ ;  /* 0x0000008413a27210 */ /* 0x080fe40007f9e0ff */
[-C--:B------:R-:W-:Y:S02]  /*3710*/  LEA.HI.X.SX32 R29, R17, R133.reuse, 0x1, P3 ;  /* 0x00000085111d7211 */ /* 0x080fe400018f0eff */
[----:B------:R-:W-:Y:S01]  /*3720*/  IADD3 RZ, P3, PT, R132, UR4, RZ ;  /* 0x0000000484ff7c10 */ /* 0x000fe2000ff7e0ff */
[----:B------:R-:W0:Y:S01]  /*3730*/  LDCU UR4, c[0x0][0x3c4] ;  /* 0x00007880ff0477ac */ /* 0x000e220008000800 */
[-C--:B------:R-:W-:Y:S01]  /*3740*/  LEA.HI.X.SX32 R163, R19, R133.reuse, 0x1, P4 ;  /* 0x0000008513a37211 */ /* 0x080fe200020f0eff */
[----:B------:R1:W-:Y:S01]  /*3750*/  STL.64 [R1+0x100], R28 ;  /* 0x0001001c01007387 */ /* 0x0003e20000100a00 */
[C---:B------:R-:W-:Y:S01]  /*3760*/  IADD3 R148, P4, PT, R21.reuse, R132, RZ ;  /* 0x0000008415947210 */ /* 0x040fe20007f9e0ff */
[----:B------:R-:W3:Y:S02]  /*3770*/  LDC R24, c[0x0][0x3c4] ;  /* 0x0000f100ff187b82 */ /* 0x000ee40000000800 */
[----:B------:R1:W2:Y:S01]  /*3780*/  @P2 LDG.E.U8 R15, desc[UR32][R28.64] ;  /* 0x000000201c0f2981 */ /* 0x0002a2000c1e1100 */
[-C--:B------:R-:W-:Y:S01]  /*3790*/  LEA.HI.X.SX32 R149, R21, R133.reuse, 0x1, P4 ;  /* 0x0000008515957211 */ /* 0x080fe200020f0eff */
[----:B----4-:R-:W-:Y:S01]  /*37a0*/  IMAD R21, R22, 0x9, RZ ;  /* 0x0000000916157824 */ /* 0x010fe200078e02ff */
[----:B------:R-:W-:Y:S01]  /*37b0*/  PRMT R20, RZ, 0x7610, R20 ;  /* 0x00007610ff147816 */ /* 0x000fe20000000014 */
[----:B-1----:R-:W-:Y:S01]  /*37c0*/  IMAD R23, R23, 0x11, RZ ;  /* 0x0000001117177824 */ /* 0x002fe200078e02ff */
[----:B------:R-:W-:-:S02]  /*37d0*/  LEA.HI.X.SX32 R29, R27, R133, 0x1, P3 ;  /* 0x000000851b1d7211 */ /* 0x000fc400018f0eff */
[----:B------:R-:W1:Y:S01]  /*37e0*/  LDC R27, c[0x0][0x3c4] ;  /* 0x0000f100ff1b7b82 */ /* 0x000e620000000800 */
[----:B------:R-:W-:Y:S01]  /*37f0*/  VIADD R28, R132, UR5 ;  /* 0x00000005841c7c36 */ /* 0x000fe20008000000 */
[-C--:B------:R-:W-:Y:S01]  /*3800*/  IADD3 R38, P3, PT, R21, R132.reuse, RZ ;  /* 0x0000008415267210 */ /* 0x080fe20007f7e0ff */
[----:B0-----:R-:W-:Y:S01]  /*3810*/  IMAD R25, R25, 0x19, RZ ;  /* 0x0000001919197824 */ /* 0x001fe200078e02ff */
[----:B------:R-:W-:Y:S02]  /*3820*/  IADD3 R32, P4, PT, R23, R132, RZ ;  /* 0x0000008417207210 */ /* 0x000fe40007f9e0ff */
[----:B------:R0:W-:Y:S01]  /*3830*/  STL.64 [R1+0x240], R28 ;  /* 0x0002401c01007387 */ /* 0x0001e20000100a00 */
[----:B------:R-:W-:-:S03]  /*3840*/  LEA.HI.X.SX32 R39, R21, R133, 0x1, P3 ;  /* 0x0000008515277211 */ /* 0x000fc600018f0eff */
[----:B------:R0:W4:Y:S01]  /*3850*/  @P2 LDG.E.U8 R20, desc[UR32][R28.64] ;  /* 0x000000201c142981 */ /* 0x000122000c1e1100 */
[-C--:B------:R-:W-:Y:S02]  /*3860*/  LEA.HI.X.SX32 R33, R23, R133.reuse, 0x1, P4 ;  /* 0x0000008517217211 */ /* 0x080fe400020f0eff */
[----:B------:R-:W-:Y:S02]  /*3870*/  PRMT R23, RZ, 0x7610, R23 ;  /* 0x00007610ff177816 */ /* 0x000fe40000000017 */
[C---:B0-----:R-:W-:Y:S01]  /*3880*/  IADD3 R28, P3, PT, R25.reuse, R132, RZ ;  /* 0x00000084191c7210 */ /* 0x041fe20007f7e0ff */
[----:B------:R-:W-:Y:S03]  /*3890*/  STL.64 [R1+0x1f8], R38 ;  /* 0x0001f82601007387 */ /* 0x000fe60000100a00 */
[----:B------:R-:W-:Y:S01]  /*38a0*/  LEA.HI.X.SX32 R29, R25, R133, 0x1, P3 ;  /* 0x00000085191d7211 */ /* 0x000fe200018f0eff */
[----:B------:R-:W-:Y:S01]  /*38b0*/  STL.64 [R1+0x1b8], R32 ;  /* 0x0001b82001007387 */ /* 0x000fe20000100a00 */
[----:B------:R-:W-:Y:S01]  /*38c0*/  PRMT R19, RZ, 0x7610, R19 ;  /* 0x00007610ff137816 */ /* 0x000fe20000000013 */
[----:B---3--:R-:W-:Y:S01]  /*38d0*/  IMAD R25, R24, 0x21, RZ ;  /* 0x0000002118197824 */ /* 0x008fe200078e02ff */
[----:B------:R-:W-:Y:S01]  /*38e0*/  PRMT R21, RZ, 0x7610, R21 ;  /* 0x00007610ff157816 */ /* 0x000fe20000000015 */
[----:B------:R0:W-:Y:S01]  /*38f0*/  STL.64 [R1+0x178], R28 ;  /* 0x0001781c01007387 */ /* 0x0001e20000100a00 */
[----:B-1----:R-:W-:-:S03]  /*3900*/  IMAD R27, R27, 0x29, RZ ;  /* 0x000000291b1b7824 */ /* 0x002fc600078e02ff */
[----:B------:R0:W3:Y:S04]  /*3910*/  @P2 LDG.E.U8 R23, desc[UR32][R28.64] ;  /* 0x000000201c172981 */ /* 0x0000e8000c1e1100 */
[----:B------:R1:W2:Y:S04]  /*3920*/  @P2 LDG.E.U8 R19, desc[UR32][R38.64] ;  /* 0x0000002026132981 */ /* 0x0002a8000c1e1100 */
[----:B------:R1:W2:Y:S01]  /*3930*/  @P2 LDG.E.U8 R21, desc[UR32][R32.64] ;  /* 0x0000002020152981 */ /* 0x0002a2000c1e1100 */
[----:B0-----:R-:W0:Y:S01]  /*3940*/  LDC R28, c[0x0][0x3c4] ;  /* 0x0000f100ff1c7b82 */ /* 0x001e220000000800 */
[----:B-1----:R-:W-:-:S07]  /*3950*/  IADD3 R38, P3, PT, R25, R132, RZ ;  /* 0x0000008419267210 */ /* 0x002fce0007f7e0ff */
[----:B------:R-:W1:Y:S01]  /*3960*/  LDC R29, c[0x0][0x3c4] ;  /* 0x0000f100ff1d7b82 */ /* 0x000e620000000800 */
[----:B------:R-:W-:Y:S02]  /*3970*/  IADD3 R32, P4, PT, R27, R132, RZ ;  /* 0x000000841b207210 */ /* 0x000fe40007f9e0ff */
[----:B------:R-:W-:Y:S02]  /*3980*/  PRMT R24, RZ, 0x7610, R24 ;  /* 0x00007610ff187816 */ /* 0x000fe40000000018 */
[-C--:B------:R-:W-:Y:S02]  /*3990*/  LEA.HI.X.SX32 R39, R25, R133.reuse, 0x1, P3 ;  /* 0x0000008519277211 */ /* 0x080fe400018f0eff */
[----:B------:R-:W-:Y:S01]  /*39a0*/  LEA.HI.X.SX32 R33, R27, R133, 0x1, P4 ;  /* 0x000000851b217211 */ /* 0x000fe200020f0eff */
[----:B------:R-:W-:Y:S02]  /*39b0*/  IMAD R27, R30, 0x39, RZ ;  /* 0x000000391e1b7824 */ /* 0x000fe400078e02ff */
[----:B------:R-:W-:Y:S01]  /*39c0*/  STL.64 [R1+0x138], R38 ;  /* 0x0001382601007387 */ /* 0x000fe20000100a00 */
[----:B------:R-:W-:-:S03]  /*39d0*/  IMAD R25, R26, 0x31, RZ ;  /* 0x000000311a197824 */ /* 0x000fc600078e02ff */
[----:B------:R0:W-:Y:S01]  /*39e0*/  STL.64 [R1+0xf8], R32 ;  /* 0x0000f82001007387 */ /* 0x0001e20000100a00 */
[----:B------:R-:W-:-:S03]  /*39f0*/  IADD3 R146, P4, PT, R27, R132, RZ ;  /* 0x000000841b927210 */ /* 0x000fc60007f9e0ff */
[----:B------:R0:W2:Y:S01]  /*3a00*/  @P2 LDG.E.U8 R24, desc[UR32][R32.64] ;  /* 0x0000002020182981 */ /* 0x0000a2000c1e1100 */
[----:B------:R-:W-:Y:S02]  /*3a10*/  PRMT R22, RZ, 0x7610, R22 ;  /* 0x00007610ff167816 */ /* 0x000fe40000000016 */
[-C--:B------:R-:W-:Y:S01]  /*3a20*/  LEA.HI.X.SX32 R147, R27, R133.reuse, 0x1, P4 ;  /* 0x000000851b937211 */ /* 0x080fe200020f0eff */
[----:B0-----:R-:W0:Y:S01]  /*3a30*/  LDC R33, c[0x0][0x3c4] ;  /* 0x0000f100ff217b82 */ /* 0x001e220000000800 */
[C---:B------:R-:W-:Y:S01]  /*3a40*/  IADD3 R160, P3, PT, R25.reuse, R132, RZ ;  /* 0x0000008419a07210 */ /* 0x040fe20007f7e0ff */
[----:B------:R-:W-:Y:S01]  /*3a50*/  IMAD R27, R28, 0xa, RZ ;  /* 0x0000000a1c1b7824 */ /* 0x000fe200078e02ff */
[----:B------:R1:W2:Y:S05]  /*3a60*/  @P2 LDG.E.U8 R22, desc[UR32][R38.64] ;  /* 0x0000002026162981 */ /* 0x0002aa000c1e1100 */
[----:B------:R-:W0:Y:S01]  /*3a70*/  LDC R32, c[0x0][0x3c4] ;  /* 0x0000f100ff207b82 */ /* 0x000e220000000800 */
[----:B------:R-:W-:-:S02]  /*3a80*/  LEA.HI.X.SX32 R161, R25, R133, 0x1, P3 ;  /* 0x0000008519a17211 */ /* 0x000fc400018f0eff */
[----:B------:R-:W-:Y:S01]  /*3a90*/  IADD3 R48, P3, PT, R27, R132, RZ ;  /* 0x000000841b307210 */ /* 0x000fe20007f7e0ff */
[----:B-1----:R-:W-:-:S04]  /*3aa0*/  IMAD R29, R29, 0x12, RZ ;  /* 0x000000121d1d7824 */ /* 0x002fc800078e02ff */
[----:B------:R-:W1:Y:S01]  /*3ab0*/  LDC R38, c[0x0][0x3c4] ;  /* 0x0000f100ff267b82 */ /* 0x000e620000000800 */
[-C--:B------:R-:W-:Y:S02]  /*3ac0*/  LEA.HI.X.SX32 R49, R27, R133.reuse, 0x1, P3 ;  /* 0x000000851b317211 */ /* 0x080fe400018f0eff */
[-C--:B------:R-:W-:Y:S02]  /*3ad0*/  IADD3 R42, P3, PT, R31, R132.reuse, RZ ;  /* 0x000000841f2a7210 */ /* 0x080fe40007f7e0ff */
[----:B------:R-:W-:Y:S02]  /*3ae0*/  IADD3 R44, P4, PT, R29, R132, RZ ;  /* 0x000000841d2c7210 */ /* 0x000fe40007f9e0ff */
[-C--:B------:R-:W-:Y:S01]  /*3af0*/  LEA.HI.X.SX32 R43, R31, R133.reuse, 0x1, P3 ;  /* 0x000000851f2b7211 */ /* 0x080fe200018f0eff */
[----:B------:R-:W1:Y:S01]  /*3b00*/  LDC R39, c[0x0][0x3c4] ;  /* 0x0000f100ff277b82 */ /* 0x000e620000000800 */
[----:B------:R-:W-:Y:S01]  /*3b10*/  LEA.HI.X.SX32 R45, R29, R133, 0x1, P4 ;  /* 0x000000851d2d7211 */ /* 0x000fe200020f0eff */
[----:B0-----:R-:W-:Y:S01]  /*3b20*/  IMAD R29, R33, 0x2a, RZ ;  /* 0x0000002a211d7824 */ /* 0x001fe200078e02ff */
[----:B------:R-:W-:Y:S01]  /*3b30*/  PRMT R30, RZ, 0x7610, R30 ;  /* 0x00007610ff1e7816 */ /* 0x000fe2000000001e */
[----:B------:R-:W-:Y:S04]  /*3b40*/  STL.64 [R1+0x1f0], R48 ;  /* 0x0001f03001007387 */ /* 0x000fe80000100a00 */
[----:B------:R-:W0:Y:S01]  /*3b50*/  LDC R31, c[0x0][0x3c4] ;  /* 0x0000f100ff1f7b82 */ /* 0x000e220000000800 */
[----:B------:R1:W-:Y:S01]  /*3b60*/  STL.64 [R1+0x1b0], R44 ;  /* 0x0001b02c01007387 */ /* 0x0003e20000100a00 */
[----:B------:R-:W-:-:S03]  /*3b70*/  IMAD R27, R32, 0x22, RZ ;  /* 0x00000022201b7824 */ /* 0x000fc600078e02ff */
[----:B------:R1:W2:Y:S03]  /*3b80*/  @P2 LDG.E.U8 R30, desc[UR32][R44.64] ;  /* 0x000000202c1e2981 */ /* 0x0002a6000c1e1100 */
[----:B------:R-:W0:Y:S01]  /*3b90*/  LDC R33, c[0x0][0x3c4] ;  /* 0x0000f100ff217b82 */ /* 0x000e220000000800 */
[----:B------:R1:W-:Y:S04]  /*3ba0*/  STL.64 [R1+0x170], R42 ;  /* 0x0001702a01007387 */ /* 0x0003e80000100a00 */
[----:B------:R1:W2:Y:S02]  /*3bb0*/  @P2 LDG.E.U8 R36, desc[UR32][R42.64] ;  /* 0x000000202a242981 */ /* 0x0002a4000c1e1100 */
[----:B-1----:R-:W-:-:S04]  /*3bc0*/  IADD3 R44, P4, PT, R29, R132, RZ ;  /* 0x000000841d2c7210 */ /* 0x002fc80007f9e0ff */
[----:B------:R-:W-:Y:S01]  /*3bd0*/  LEA.HI.X.SX32 R45, R29, R133, 0x1, P4 ;  /* 0x000000851d2d7211 */ /* 0x000fe200020f0eff */
[----:B------:R-:W-:Y:S01]  /*3be0*/  IMAD R29, R38, 0x3a, RZ ;  /* 0x0000003a261d7824 */ /* 0x000fe200078e02ff */
[----:B------:R-:W-:-:S03]  /*3bf0*/  IADD3 R42, P3, PT, R27, R132, RZ ;  /* 0x000000841b2a7210 */ /* 0x000fc60007f7e0ff */
[----:B------:R-:W2:Y:S01]  /*3c00*/  @P2 LDG.E.U8 R34, desc[UR32][R44.64] ;  /* 0x000000202c222981 */ /* 0x000ea2000c1e1100 */
[----:B------:R-:W-:Y:S02]  /*3c10*/  PRMT R32, RZ, 0x7610, R32 ;  /* 0x00007610ff207816 */ /* 0x000fe40000000020 */
[-C--:B------:R-:W-:Y:S01]  /*3c20*/  LEA.HI.X.SX32 R43, R27, R133.reuse, 0x1, P3 ;  /* 0x000000851b2b7211 */ /* 0x080fe200018f0eff */
[----:B------:R-:W-:Y:S01]  /*3c30*/  IMAD R27, R37, 0x32, RZ ;  /* 0x00000032251b7824 */ /* 0x000fe200078e02ff */
[C---:B------:R-:W-:Y:S01]  /*3c40*/  IADD3 R144, P4, PT, R29.reuse, R132, RZ ;  /* 0x000000841d907210 */ /* 0x040fe20007f9e0ff */
[----:B------:R-:W1:Y:S02]  /*3c50*/  LDC R37, c[0x0][0x3c4] ;  /* 0x0000f100ff257b82 */ /* 0x000e640000000800 */
[----:B------:R0:W-:Y:S01]  /*3c60*/  STL.64 [R1+0x130], R42 ;  /* 0x0001302a01007387 */ /* 0x0001e20000100a00 */
[----:B------:R-:W-:Y:S01]  /*3c70*/  LEA.HI.X.SX32 R145, R29, R133, 0x1, P4 ;  /* 0x000000851d917211 */ /* 0x000fe200020f0eff */
[----:B0-----:R-:W-:-:S02]  /*3c80*/  IMAD R29, R31, 0xb, RZ ;  /* 0x0000000b1f1d7824 */ /* 0x001fc400078e02ff */
[----:B------:R0:W2:Y:S01]  /*3c90*/  @P2 LDG.E.U8 R32, desc[UR32][R42.64] ;  /* 0x000000202a202981 */ /* 0x0000a2000c1e1100 */
[----:B------:R-:W-:Y:S01]  /*3ca0*/  PRMT R28, RZ, 0x7610, R28 ;  /* 0x00007610ff1c7816 */ /* 0x000fe2000000001c */
[----:B------:R-:W-:Y:S01]  /*3cb0*/  IMAD R31, R33, 0x13, RZ ;  /* 0x00000013211f7824 */ /* 0x000fe200078e02ff */
[----:B------:R-:W-:Y:S01]  /*3cc0*/  PRMT R38, RZ, 0x7610, R38 ;  /* 0x00007610ff267816 */ /* 0x000fe20000000026 */
[----:B------:R-:W-:Y:S01]  /*3cd0*/  IMAD R33, R35, 0x1b, RZ ;  /* 0x0000001b23217824 */ /* 0x000fe200078e02ff */
[----:B------:R0:W-:Y:S04]  /*3ce0*/  STL.64 [R1+0xf0], R44 ;  /* 0x0000f02c01007387 */ /* 0x0001e80000100a00 */
[----:B------:R0:W2:Y:S02]  /*3cf0*/  @P2 LDG.E.U8 R28, desc[UR32][R48.64] ;  /* 0x00000020301c2981 */ /* 0x0000a4000c1e1100 */
[----:B0-----:R-:W-:-:S04]  /*3d00*/  IADD3 R42, P3, PT, R27, R132, RZ ;  /* 0x000000841b2a7210 */ /* 0x001fc80007f7e0ff */
[-C--:B------:R-:W-:Y:S02]  /*3d10*/  LEA.HI.X.SX32 R43, R27, R133.reuse, 0x1, P3 ;  /* 0x000000851b2b7211 */ /* 0x080fe400018f0eff */
[-C--:B------:R-:W-:Y:S01]  /*3d20*/  IADD3 R54, P3, PT, R29, R132.reuse, RZ ;  /* 0x000000841d367210 */ /* 0x080fe20007f7e0ff */
[----:B------:R-:W0:Y:S01]  /*3d30*/  LDC R44, c[0x0][0x3c4] ;  /* 0x0000f100ff2c7b82 */ /* 0x000e220000000800 */
[----:B------:R-:W-:Y:S01]  /*3d40*/  IADD3 R48, P4, PT, R31, R132, RZ ;  /* 0x000000841f307210 */ /* 0x000fe20007f9e0ff */
[----:B------:R1:W-:Y:S01]  /*3d50*/  STL.64 [R1+0xc0], R42 ;  /* 0x0000c02a01007387 */ /* 0x0003e20000100a00 */
[----:B------:R-:W-:-:S03]  /*3d60*/  LEA.HI.X.SX32 R55, R29, R133, 0x1, P3 ;  /* 0x000000851d377211 */ /* 0x000fc600018f0eff */
[----:B------:R1:W2:Y:S01]  /*3d70*/  @P2 LDG.E.U8 R38, desc[UR32][R42.64] ;  /* 0x000000202a262981 */ /* 0x0002a2000c1e1100 */
[-C--:B------:R-:W-:Y:S01]  /*3d80*/  LEA.HI.X.SX32 R49, R31, R133.reuse, 0x1, P4 ;  /* 0x000000851f317211 */ /* 0x080fe200020f0eff */
[----:B------:R-:W4:Y:S01]  /*3d90*/  LDC R45, c[0x0][0x3c4] ;  /* 0x0000f100ff2d7b82 */ /* 0x000f220000000800 */
[----:B------:R-:W-:Y:S02]  /*3da0*/  PRMT R31, RZ, 0x7610, R31 ;  /* 0x00007610ff1f7816 */ /* 0x000fe4000000001f */
[C---:B-1----:R-:W-:Y:S01]  /*3db0*/  IADD3 R42, P3, PT, R33.reuse, R132, RZ ;  /* 0x00000084212a7210 */ /* 0x042fe20007f7e0ff */
[----:B------:R-:W-:Y:S03]  /*3dc0*/  STL.64 [R1+0x1e8], R54 ;  /* 0x0001e83601007387 */ /* 0x000fe60000100a00 */
[----:B------:R-:W-:Y:S01]  /*3dd0*/  LEA.HI.X.SX32 R43, R33, R133, 0x1, P3 ;  /* 0x00000085212b7211 */ /* 0x000fe200018f0eff */
[----:B------:R-:W-:Y:S04]  /*3de0*/  STL.64 [R1+0x1a8], R48 ;  /* 0x0001a83001007387 */ /* 0x000fe80000100a00 */
[----:B------:R1:W-:Y:S04]  /*3df0*/  STL.64 [R1+0x168], R42 ;  /* 0x0001682a01007387 */ /* 0x0003e80000100a00 */
[----:B------:R1:W2:Y:S01]  /*3e00*/  @P2 LDG.E.U8 R31, desc[UR32][R42.64] ;  /* 0x000000202a1f2981 */ /* 0x0002a2000c1e1100 */
[----:B------:R-:W-:Y:S01]  /*3e10*/  PRMT R27, RZ, 0x7610, R27 ;  /* 0x00007610ff1b7816 */ /* 0x000fe2000000001b */
[----:B------:R-:W-:Y:S01]  /*3e20*/  IMAD R35, R37, 0x23, RZ ;  /* 0x0000002325237824 */ /* 0x000fe200078e02ff */
[----:B------:R-:W-:Y:S01]  /*3e30*/  PRMT R29, RZ, 0x7610, R29 ;  /* 0x00007610ff1d7816 */ /* 0x000fe2000000001d */
[----:B-1----:R-:W1:Y:S01]  /*3e40*/  LDC R42, c[0x0][0x3c4] ;  /* 0x0000f100ff2a7b82 */ /* 0x002e620000000800 */
[----:B------:R-:W-:-:S02]  /*3e50*/  IMAD R37, R39, 0x2b, RZ ;  /* 0x0000002b27257824 */ /* 0x000fc400078e02ff */
[----:B------:R0:W2:Y:S01]  /*3e60*/  @P2 LDG.E.U8 R27, desc[UR32][R54.64] ;  /* 0x00000020361b2981 */ /* 0x0000a2000c1e1100 */
[----:B------:R-:W-:-:S04]  /*3e70*/  IMAD R39, R41, 0x33, RZ ;  /* 0x0000003329277824 */ /* 0x000fc800078e02ff */
[----:B------:R-:W4:Y:S01]  /*3e80*/  LDC R43, c[0x0][0x3c4] ;  /* 0x0000f100ff2b7b82 */ /* 0x000f220000000800 */
[----:B------:R0:W3:Y:S02]  /*3e90*/  @P2 LDG.E.U8 R29, desc[UR32][R48.64] ;  /* 0x00000020301d2981 */ /* 0x0000e4000c1e1100 */
[----:B0-----:R-:W-:Y:S01]  /*3ea0*/  IMAD R41, R44, 0x3b, RZ ;  /* 0x0000003b2c297824 */ /* 0x001fe200078e02ff */
[----:B------:R-:W-:-:S04]  /*3eb0*/  IADD3 R54, P3, PT, R35, R132, RZ ;  /* 0x0000008423367210 */ /* 0x000fc80007f7e0ff */
[-C--:B------:R-:W-:Y:S02]  /*3ec0*/  LEA.HI.X.SX32 R55, R35, R133.reuse, 0x1, P3 ;  /* 0x0000008523377211 */ /* 0x080fe400018f0eff */
[CC--:B------:R-:W-:Y:S02]  /*3ed0*/  IADD3 R48, P4, PT, R37.reuse, R132.reuse, RZ ;  /* 0x0000008425307210 */ /* 0x0c0fe40007f9e0ff */
[----:B------:R-:W-:Y:S02]  /*3ee0*/  PRMT R35, RZ, 0x7610, R35 ;  /* 0x00007610ff237816 */ /* 0x000fe40000000023 */
[----:B------:R-:W-:Y:S02]  /*3ef0*/  LEA.HI.X.SX32 R49, R37, R133, 0x1, P4 ;  /* 0x0000008525317211 */ /* 0x000fe400020f0eff */
[-C--:B------:R-:W-:Y:S01]  /*3f00*/  IADD3 R142, P4, PT, R41, R132.reuse, RZ ;  /* 0x00000084298e7210 */ /* 0x080fe20007f9e0ff */
[----:B------:R-:W-:Y:S01]  /*3f10*/  STL.64 [R1+0x128], R54 ;  /* 0x0001283601007387 */ /* 0x000fe20000100a00 */
[----:B------:R-:W-:-:S02]  /*3f20*/  IADD3 R158, P3, PT, R39, R132, RZ ;  /* 0x00000084279e7210 */ /* 0x000fc40007f7e0ff */
[----:B------:R-:W-:Y:S01]  /*3f30*/  LEA.HI.X.SX32 R143, R41, R133, 0x1, P4 ;  /* 0x00000085298f7211 */ /* 0x000fe200020f0eff */
[----:B------:R0:W-:Y:S01]  /*3f40*/  STL.64 [R1+0xe8], R48 ;  /* 0x0000e83001007387 */ /* 0x0001e20000100a00 */
[----:B-1----:R-:W-:-:S03]  /*3f50*/  IMAD R41, R42, 0xc, RZ ;  /* 0x0000000c2a297824 */ /* 0x002fc600078e02ff */
[----:B------:R0:W3:Y:S01]  /*3f60*/  @P2 LDG.E.U8 R35, desc[UR32][R48.64] ;  /* 0x0000002030232981 */ /* 0x0000e2000c1e1100 */
[----:B------:R-:W-:Y:S01]  /*3f70*/  PRMT R33, RZ, 0x7610, R33 ;  /* 0x00007610ff217816 */ /* 0x000fe20000000021 */
[----:B----4-:R-:W-:Y:S01]  /*3f80*/  IMAD R45, R45, 0x1c, RZ ;  /* 0x0000001c2d2d7824 */ /* 0x010fe200078e02ff */
[-C--:B------:R-:W-:Y:S02]  /*3f90*/  LEA.HI.X.SX32 R159, R39, R133.reuse, 0x1, P3 ;  /* 0x00000085279f7211 */ /* 0x080fe400018f0eff */
[----:B------:R-:W-:Y:S01]  /*3fa0*/  IADD3 R82, P3, PT, R41, R132, RZ ;  /* 0x0000008429527210 */ /* 0x000fe20007f7e0ff */
[----:B------:R-:W-:Y:S01]  /*3fb0*/  IMAD R43, R43, 0x14, RZ ;  /* 0x000000142b2b7824 */ /* 0x000fe200078e02ff */
[----:B------:R1:W4:Y:S01]  /*3fc0*/  @P2 LDG.E.U8 R33, desc[UR32][R54.64] ;  /* 0x0000002036212981 */ /* 0x000322000c1e1100 */
[----:B0-----:R-:W0:Y:S01]  /*3fd0*/  LDC R48, c[0x0][0x3c4] ;  /* 0x0000f100ff307b82 */ /* 0x001e220000000800 */
[----:B------:R-:W-:-:S07]  /*3fe0*/  LEA.HI.X.SX32 R83, R41, R133, 0x1, P3 ;  /* 0x0000008529537211 */ /* 0x000fce00018f0eff */
[----:B------:R-:W0:Y:S01]  /*3ff0*/  LDC R49, c[0x0][0x3c4] ;  /* 0x0000f100ff317b82 */ /* 0x000e220000000800 */
[-C--:B-1----:R-:W-:Y:S02]  /*4000*/  IADD3 R54, P3, PT, R45, R132.reuse, RZ ;  /* 0x000000842d367210 */ /* 0x082fe40007f7e0ff */
[----:B------:R-:W-:Y:S02]  /*4010*/  IADD3 R80, P4, PT, R43, R132, RZ ;  /* 0x000000842b507210 */ /* 0x000fe40007f9e0ff */
[----:B------:R-:W-:-:S03]  /*4020*/  LEA.HI.X.SX32 R55, R45, R133, 0x1, P3 ;  /* 0x000000852d377211 */ /* 0x000fc600018f0eff */
[----:B------:R-:W1:Y:S01]  /*4030*/  LDC R45, c[0x0][0x3c4] ;  /* 0x0000f100ff2d7b82 */ /* 0x000e620000000800 */
[----:B------:R-:W-:Y:S01]  /*4040*/  PRMT R44, RZ, 0x7610, R44 ;  /* 0x00007610ff2c7816 */ /* 0x000fe2000000002c */
[----:B------:R-:W-:Y:S01]  /*4050*/  IMAD R41, R47, 0x24, RZ ;  /* 0x000000242f297824 */ /* 0x000fe200078e02ff */
[----:B------:R-:W-:Y:S01]  /*4060*/  LEA.HI.X.SX32 R81, R43, R133, 0x1, P4 ;  /* 0x000000852b517211 */ /* 0x000fe200020f0eff */
[----:B------:R-:W-:Y:S04]  /*4070*/  STL.64 [R1+0x1e0], R82 ;  /* 0x0001e05201007387 */ /* 0x000fe80000100a00 */
[----:B------:R-:W1:Y:S01]  /*4080*/  LDC R47, c[0x0][0x3c4] ;  /* 0x0000f100ff2f7b82 */ /* 0x000e620000000800 */
[----:B------:R0:W-:Y:S02]  /*4090*/  STL.64 [R1+0x1a0], R80 ;  /* 0x0001a05001007387 */ /* 0x0001e40000100a00 */
[----:B0-----:R-:W-:-:S02]  /*40a0*/  IMAD R43, R48, 0x2c, RZ ;  /* 0x0000002c302b7824 */ /* 0x001fc400078e02ff */
[----:B------:R0:W3:Y:S04]  /*40b0*/  @P2 LDG.E.U8 R44, desc[UR32][R80.64] ;  /* 0x00000020502c2981 */ /* 0x0000e8000c1e1100 */
[----:B------:R1:W-:Y:S04]  /*40c0*/  STL.64 [R1+0x160], R54 ;  /* 0x0001603601007387 */ /* 0x0003e80000100a00 */
[----:B------:R1:W3:Y:S01]  /*40d0*/  @P2 LDG.E.U8 R46, desc[UR32][R54.64] ;  /* 0x00000020362e2981 */ /* 0x0002e2000c1e1100 */
[----:B0-----:R-:W-:-:S04]  /*40e0*/  IADD3 R80, P3, PT, R41, R132, RZ ;  /* 0x0000008429507210 */ /* 0x001fc80007f7e0ff */
[----:B------:R-:W-:Y:S01]  /*40f0*/  LEA.HI.X.SX32 R81, R41, R133, 0x1, P3 ;  /* 0x0000008529517211 */ /* 0x000fe200018f0eff */
[----:B------:R-:W-:Y:S01]  /*4100*/  IMAD R41, R49, 0x34, RZ ;  /* 0x0000003431297824 */ /* 0x000fe200078e02ff */
[----:B-1----:R-:W-:-:S04]  /*4110*/  IADD3 R54, P4, PT, R43, R132, RZ ;  /* 0x000000842b367210 */ /* 0x002fc80007f9e0ff */
[-C--:B------:R-:W-:Y:S02]  /*4120*/  IADD3 R156, P3, PT, R41, R132.reuse, RZ ;  /* 0x00000084299c7210 */ /* 0x080fe40007f7e0ff */
[-C--:B------:R-:W-:Y:S01]  /*4130*/  LEA.HI.X.SX32 R55, R43, R133.reuse, 0x1, P4 ;  /* 0x000000852b377211 */ /* 0x080fe200020f0eff */
[----:B------:R-:W-:Y:S02]  /*4140*/  IMAD R43, R52, 0x3c, RZ ;  /* 0x0000003c342b7824 */ /* 0x000fe400078e02ff */
[----:B------:R-:W0:Y:S01]  /*4150*/  LDC R52, c[0x0][0x3c4] ;  /* 0x0000f100ff347b82 */ /* 0x000e220000000800 */
[----:B------:R-:W-:Y:S01]  /*4160*/  PRMT R48, RZ, 0x7610, R48 ;  /* 0x00007610ff307816 */ /* 0x000fe20000000030 */
[----:B------:R1:W-:Y:S01]  /*4170*/  STL.64 [R1+0x120], R80 ;  /* 0x0001205001007387 */ /* 0x0003e20000100a00 */
[-C--:B------:R-:W-:Y:S01]  /*4180*/  LEA.HI.X.SX32 R157, R41, R133.reuse, 0x1, P3 ;  /* 0x00000085299d7211 */ /* 0x080fe200018f0eff */
[----:B------:R-:W-:Y:S01]  /*4190*/  IMAD R41, R45, 0xd, RZ ;  /* 0x0000000d2d297824 */ /* 0x000fe200078e02ff */
[C---:B------:R-:W-:Y:S01]  /*41a0*/  IADD3 R140, P4, PT, R43.reuse, R132, RZ ;  /* 0x000000842b8c7210 */ /* 0x040fe20007f9e0ff */
[----:B------:R-:W3:Y:S01]  /*41b0*/  @P2 LDG.E.U8 R50, desc[UR32][R54.64] ;  /* 0x0000002036322981 */ /* 0x000ee2000c1e1100 */
[----:B------:R-:W-:Y:S01]  /*41c0*/  PRMT R42, RZ, 0x7610, R42 ;  /* 0x00007610ff2a7816 */ /* 0x000fe2000000002a */
[----:B------:R-:W0:Y:S01]  /*41d0*/  LDC R45, c[0x0][0x3c4] ;  /* 0x0000f100ff2d7b82 */ /* 0x000e220000000800 */
[----:B------:R-:W-:Y:S01]  /*41e0*/  LEA.HI.X.SX32 R141, R43, R133, 0x1, P4 ;  /* 0x000000852b8d7211 */ /* 0x000fe200020f0eff */
[----:B------:R1:W3:Y:S01]  /*41f0*/  @P2 LDG.E.U8 R48, desc[UR32][R80.64] ;  /* 0x0000002050302981 */ /* 0x0002e2000c1e1100 */
[----:B------:R-:W-:Y:S01]  /*4200*/  IMAD R43, R47, 0x15, RZ ;  /* 0x000000152f2b7824 */ /* 0x000fe200078e02ff */
[----:B------:R-:W-:-:S02]  /*4210*/  PRMT R49, RZ, 0x7610, R49 ;  /* 0x00007610ff317816 */ /* 0x000fc40000000031 */
[----:B------:R1:W-:Y:S02]  /*4220*/  STL.64 [R1+0xe0], R54 ;  /* 0x0000e03601007387 */ /* 0x0003e40000100a00 */
[----:B------:R-:W0:Y:S02]  /*4230*/  LDC R47, c[0x0][0x3c4] ;  /* 0x0000f100ff2f7b82 */ /* 0x000e240000000800 */
[----:B------:R1:W3:Y:S02]  /*4240*/  @P2 LDG.E.U8 R42, desc[UR32][R82.64] ;  /* 0x00000020522a2981 */ /* 0x0002e4000c1e1100 */
[----:B-1----:R-:W-:-:S04]  /*4250*/  IADD3 R80, P3, PT, R41, R132, RZ ;  /* 0x0000008429507210 */ /* 0x002fc80007f7e0ff */
[-C--:B------:R-:W-:Y:S01]  /*4260*/  LEA.HI.X.SX32 R81, R41, R133.reuse, 0x1, P3 ;  /* 0x0000008529517211 */ /* 0x080fe200018f0eff */
[----:B------:R-:W1:Y:S01]  /*4270*/  LDC R54, c[0x0][0x3c4] ;  /* 0x0000f100ff367b82 */ /* 0x000e620000000800 */
[----:B------:R-:W-:Y:S01]  /*4280*/  IMAD R41, R51, 0x1d, RZ ;  /* 0x0000001d33297824 */ /* 0x000fe200078e02ff */
[C---:B------:R-:W-:Y:S02]  /*4290*/  IADD3 R82, P4, PT, R43.reuse, R132, RZ ;  /* 0x000000842b527210 */ /* 0x040fe40007f9e0ff */
[----:B------:R0:W-:Y:S04]  /*42a0*/  STL.64 [R1+0x1d8], R80 ;  /* 0x0001d85001007387 */ /* 0x0001e80000100a00 */
[----:B------:R0:W3:Y:S01]  /*42b0*/  @P2 LDG.E.U8 R49, desc[UR32][R80.64] ;  /* 0x0000002050312981 */ /* 0x0000e2000c1e1100 */
[----:B------:R-:W1:Y:S01]  /*42c0*/  LDC R55, c[0x0][0x3c4] ;  /* 0x0000f100ff377b82 */ /* 0x000e620000000800 */
[----:B------:R-:W-:-:S07]  /*42d0*/  LEA.HI.X.SX32 R83, R43, R133, 0x1, P4 ;  /* 0x000000852b537211 */ /* 0x000fce00020f0eff */
[----:B------:R-:W1:Y:S01]  /*42e0*/  LDC R51, c[0x0][0x3c4] ;  /* 0x0000f100ff337b82 */ /* 0x000e620000000800 */
[CC--:B0-----:R-:W-:Y:S01]  /*42f0*/  IADD3 R80, P3, PT, R41.reuse, R132.reuse, RZ ;  /* 0x0000008429507210 */ /* 0x0c1fe20007f7e0ff */
[----:B------:R0:W3:Y:S03]  /*4300*/  @P2 LDG.E.U8 R53, desc[UR32][R82.64] ;  /* 0x0000002052352981 */ /* 0x0000e6000c1e1100 */
[----:B------:R-:W-:Y:S01]  /*4310*/  LEA.HI.X.SX32 R81, R41, R133, 0x1, P3 ;  /* 0x0000008529517211 */ /* 0x000fe200018f0eff */
[----:B------:R-:W-:Y:S01]  /*4320*/  IMAD R41, R52, 0x25, RZ ;  /* 0x0000002534297824 */ /* 0x000fe200078e02ff */
[----:B------:R0:W-:Y:S01]  /*4330*/  STL.64 [R1+0x198], R82 ;  /* 0x0001985201007387 */ /* 0x0001e20000100a00 */
[----:B------:R-:W1:Y:S02]  /*4340*/  LDC R52, c[0x0][0x3c4] ;  /* 0x0000f100ff347b82 */ /* 0x000e640000000800 */
[----:B-1----:R-:W-:Y:S01]  /*4350*/  IMAD R43, R54, 0x2d, RZ ;  /* 0x0000002d362b7824 */ /* 0x002fe200078e02ff */
[----:B------:R1:W3:Y:S01]  /*4360*/  @P2 LDG.E.U8 R57, desc[UR32][R80.64] ;  /* 0x0000002050392981 */ /* 0x0002e2000c1e1100 */
[----:B0-----:R-:W-:-:S03]  /*4370*/  IADD3 R82, P3, PT, R41, R132, RZ ;  /* 0x0000008429527210 */ /* 0x001fc60007f7e0ff */
[----:B------:R1:W-:Y:S01]  /*4380*/  STL.64 [R1+0x158], R80 ;  /* 0x0001585001007387 */ /* 0x0003e20000100a00 */
[----:B------:R-:W0:Y:S01]  /*4390*/  LDC R54, c[0x0][0x3c4] ;  /* 0x0000f100ff367b82 */ /* 0x000e220000000800 */
[----:B------:R-:W-:Y:S01]  /*43a0*/  LEA.HI.X.SX32 R83, R41, R133, 0x1, P3 ;  /* 0x0000008529537211 */ /* 0x000fe200018f0eff */
[----:B------:R-:W-:Y:S01]  /*43b0*/  IMAD R41, R47, 0x35, RZ ;  /* 0x000000352f297824 */ /* 0x000fe200078e02ff */
[----:B------:R-:W-:-:S03]  /*43c0*/  UIMAD UR4, UR4, 0x6, URZ ;  /* 0x00000006040478a4 */ /* 0x000fc6000f8e02ff */
[----:B------:R-:W3:Y:S01]  /*43d0*/  @P2 LDG.E.U8 R61, desc[UR32][R82.64] ;  /* 0x00000020523d2981 */ /* 0x000ee2000c1e1100 */
[-C--:B------:R-:W-:Y:S02]  /*43e0*/  IADD3 R154, P3, PT, R41, R132.reuse, RZ ;  /* 0x00000084299a7210 */ /* 0x080fe40007f7e0ff */
[-C--:B-1----:R-:W-:Y:S02]  /*43f0*/  IADD3 R80, P4, PT, R43, R132.reuse, RZ ;  /* 0x000000842b507210 */ /* 0x082fe40007f9e0ff */
[-C--:B------:R-:W-:Y:S01]  /*4400*/  LEA.HI.X.SX32 R155, R41, R133.reuse, 0x1, P3 ;  /* 0x00000085299b7211 */ /* 0x080fe200018f0eff */
[----:B------:R-:W-:Y:S01]  /*4410*/  IMAD R41, R45, 0x6, RZ ;  /* 0x000000062d297824 */ /* 0x000fe200078e02ff */
[----:B------:R-:W-:Y:S01]  /*4420*/  LEA.HI.X.SX32 R81, R43, R133, 0x1, P4 ;  /* 0x000000852b517211 */ /* 0x000fe200020f0eff */
[----:B------:R-:W-:Y:S01]  /*4430*/  IMAD R43, R55, 0x3d, RZ ;  /* 0x0000003d372b7824 */ /* 0x000fe200078e02ff */
[----:B------:R-:W-:Y:S01]  /*4440*/  STL.64 [R1+0x118], R82 ;  /* 0x0001185201007387 */ /* 0x000fe20000100a00 */
[----:B------:R-:W1:Y:S01]  /*4450*/  LDC R45, c[0x0][0x3c4] ;  /* 0x0000f100ff2d7b82 */ /* 0x000e620000000800 */
[----:B------:R-:W-:-:S02]  /*4460*/  IADD3 RZ, P3, PT, R41, R132, RZ ;  /* 0x0000008429ff7210 */ /* 0x000fc40007f7e0ff */
[----:B------:R-:W-:Y:S01]  /*4470*/  IADD3 R138, P4, PT, R43, R132, RZ ;  /* 0x000000842b8a7210 */ /* 0x000fe20007f9e0ff */
[----:B------:R0:W-:Y:S01]  /*4480*/  STL.64 [R1+0xd8], R80 ;  /* 0x0000d85001007387 */ /* 0x0001e20000100a00 */
[----:B------:R-:W-:-:S03]  /*4490*/  PRMT R47, RZ, 0x7610, R47 ;  /* 0x00007610ff2f7816 */ /* 0x000fc6000000002f */
[----:B------:R0:W3:Y:S01]  /*44a0*/  @P2 LDG.E.U8 R65, desc[UR32][R80.64] ;  /* 0x0000002050412981 */ /* 0x0000e2000c1e1100 */
[-C--:B------:R-:W-:Y:S01]  /*44b0*/  LEA.HI.X.SX32 R139, R43, R133.reuse, 0x1, P4 ;  /* 0x000000852b8b7211 */ /* 0x080fe200020f0eff */
[----:B------:R-:W-:Y:S01]  /*44c0*/  IMAD R43, R52, 0x16, RZ ;  /* 0x00000016342b7824 */ /* 0x000fe200078e02ff */
[----:B------:R-:W-:Y:S01]  /*44d0*/  PRMT R55, RZ, 0x7610, R55 ;  /* 0x00007610ff377816 */ /* 0x000fe20000000037 */
[----:B------:R-:W1:Y:S01]  /*44e0*/  LDC R52, c[0x0][0x3c4] ;  /* 0x0000f100ff347b82 */ /* 0x000e620000000800 */
[----:B0-----:R-:W-:Y:S01]  /*44f0*/  LEA.HI.X.SX32 R81, R41, R133, 0x1, P3 ;  /* 0x0000008529517211 */ /* 0x001fe200018f0eff */
[----:B------:R-:W-:Y:S02]  /*4500*/  VIADD R80, R132, UR4 ;  /* 0x0000000484507c36 */ /* 0x000fe40008000000 */
[----:B------:R-:W-:-:S03]  /*4510*/  IMAD R41, R51, 0xe, RZ ;  /* 0x0000000e33297824 */ /* 0x000fc600078e02ff */
[----:B------:R0:W-:Y:S02]  /*4520*/  STL.64 [R1+0x218], R80 ;  /* 0x0002185001007387 */ /* 0x0001e40000100a00 */
[CC--:B------:R-:W-:Y:S02]  /*4530*/  IADD3 R82, P3, PT, R41.reuse, R132.reuse, RZ ;  /* 0x0000008429527210 */ /* 0x0c0fe40007f7e0ff */
[----:B------:R0:W3:Y:S01]  /*4540*/  @P2 LDG.E.U8 R47, desc[UR32][R80.64] ;  /* 0x00000020502f2981 */ /* 0x0000e2000c1e1100 */
[----:B------:R-:W-:Y:S02]  /*4550*/  PRMT R51, RZ, 0x7610, R51 ;  /* 0x00007610ff337816 */ /* 0x000fe40000000033 */
[-C--:B------:R-:W-:Y:S01]  /*4560*/  LEA.HI.X.SX32 R83, R41, R133.reuse, 0x1, P3 ;  /* 0x0000008529537211 */ /* 0x080fe200018f0eff */
[----:B------:R-:W-:Y:S02]  /*4570*/  IMAD R41, R54, 0x1e, RZ ;  /* 0x0000001e36297824 */ /* 0x000fe400078e02ff */
[----:B------:R-:W2:Y:S01]  /*4580*/  LDC R54, c[0x0][0x3c4] ;  /* 0x0000f100ff367b82 */ /* 0x000ea20000000800 */
[CC--:B0-----:R-:W-:Y:S01]  /*4590*/  IADD3 R80, P4, PT, R43.reuse, R132.reuse, RZ ;  /* 0x000000842b507210 */ /* 0x0c1fe20007f9e0ff */
[----:B------:R0:W3:Y:S03]  /*45a0*/  @P2 LDG.E.U8 R51, desc[UR32][R82.64] ;  /* 0x0000002052332981 */ /* 0x0000e6000c1e1100 */
[----:B------:R-:W-:Y:S01]  /*45b0*/  LEA.HI.X.SX32 R81, R43, R133, 0x1, P4 ;  /* 0x000000852b517211 */ /* 0x000fe200020f0eff */
[----:B------:R-:W-:Y:S01]  /*45c0*/  IMAD R43, R56, 0x26, RZ ;  /* 0x00000026382b7824 */ /* 0x000fe200078e02ff */
[----:B------:R0:W-:Y:S01]  /*45d0*/  STL.64 [R1+0x1d0], R82 ;  /* 0x0001d05201007387 */ /* 0x0001e20000100a00 */
[----:B------:R-:W2:Y:S03]  /*45e0*/  LDC R56, c[0x0][0x3c4] ;  /* 0x0000f100ff387b82 */ /* 0x000ea60000000800 */
[----:B------:R1:W-:Y:S04]  /*45f0*/  STL.64 [R1+0x190], R80 ;  /* 0x0001905001007387 */ /* 0x0003e80000100a00 */
[----:B------:R1:W3:Y:S01]  /*4600*/  @P2 LDG.E.U8 R55, desc[UR32][R80.64] ;  /* 0x0000002050372981 */ /* 0x0002e2000c1e1100 */
[----:B0-----:R-:W-:-:S02]  /*4610*/  IADD3 R82, P3, PT, R41, R132, RZ ;  /* 0x0000008429527210 */ /* 0x001fc40007f7e0ff */
[-C--:B-1----:R-:W-:Y:S02]  /*4620*/  IADD3 R80, P4, PT, R43, R132.reuse, RZ ;  /* 0x000000842b507210 */ /* 0x082fe40007f9e0ff */
[-C--:B------:R-:W-:Y:S01]  /*4630*/  LEA.HI.X.SX32 R83, R41, R133.reuse, 0x1, P3 ;  /* 0x0000008529537211 */ /* 0x080fe200018f0eff */
[----:B------:R-:W-:Y:S01]  /*4640*/  IMAD R41, R45, 0x2e, RZ ;  /* 0x0000002e2d297824 */ /* 0x000fe200078e02ff */
[----:B------:R-:W-:Y:S01]  /*4650*/  LEA.HI.X.SX32 R81, R43, R133, 0x1, P4 ;  /* 0x000000852b517211 */ /* 0x000fe200020f0eff */
[----:B--2---:R-:W-:Y:S02]  /*4660*/  IMAD R45, R60, 0x3e, RZ ;  /* 0x0000003e3c2d7824 */ /* 0x004fe400078e02ff */
[----:B------:R-:W-:Y:S01]  /*4670*/  STL.64 [R1+0x150], R82 ;  /* 0x0001505201007387 */ /* 0x000fe20000100a00 */
[----:B------:R-:W-:Y:S01]  /*4680*/  IMAD R43, R58, 0x36, RZ ;  /* 0x000000363a2b7824 */ /* 0x000fe200078e02ff */
[----:B------:R-:W0:Y:S02]  /*4690*/  LDC R60, c[0x0][0x3c4] ;  /* 0x0000f100ff3c7b82 */ /* 0x000e240000000800 */
[----:B------:R1:W-:Y:S04]  /*46a0*/  STL.64 [R1+0x110], R80 ;  /* 0x0001105001007387 */ /* 0x0003e80000100a00 */
[----:B------:R1:W2:Y:S02]  /*46b0*/  @P2 LDG.E.U8 R63, desc[UR32][R80.64] ;  /* 0x00000020503f2981 */ /* 0x0002a4000c1e1100 */
[----:B------:R-:W0:Y:S02]  /*46c0*/  LDC R58, c[0x0][0x3c4] ;  /* 0x0000f100ff3a7b82 */ /* 0x000e240000000800 */
[----:B------:R1:W2:Y:S02]  /*46d0*/  @P2 LDG.E.U8 R59, desc[UR32][R82.64] ;  /* 0x00000020523b2981 */ /* 0x0002a4000c1e1100 */
[----:B-1----:R-:W-:-:S04]  /*46e0*/  IADD3 R80, P3, PT, R41, R132, RZ ;  /* 0x0000008429507210 */ /* 0x002fc80007f7e0ff */
[-C--:B------:R-:W-:Y:S02]  /*46f0*/  LEA.HI.X.SX32 R81, R41, R133.reuse, 0x1, P3 ;  /* 0x0000008529517211 */ /* 0x080fe400018f0eff */
[-C--:B------:R-:W-:Y:S01]  /*4700*/  IADD3 R136, P3, PT, R45, R132.reuse, RZ ;  /* 0x000000842d887210 */ /* 0x080fe20007f7e0ff */
[----:B------:R-:W-:Y:S01]  /*4710*/  IMAD R41, R52, 0x7, RZ ;  /* 0x0000000734297824 */ /* 0x000fe200078e02ff */
[-C--:B------:R-:W-:Y:S01]  /*4720*/  IADD3 R152, P4, PT, R43, R132.reuse, RZ ;  /* 0x000000842b987210 */ /* 0x080fe20007f9e0ff */
[----:B------:R1:W2:Y:S01]  /*4730*/  @P2 LDG.E.U8 R67, desc[UR32][R80.64] ;  /* 0x0000002050432981 */ /* 0x0002a2000c1e1100 */
[-C--:B------:R-:W-:Y:S02]  /*4740*/  LEA.HI.X.SX32 R137, R45, R133.reuse, 0x1, P3 ;  /* 0x000000852d897211 */ /* 0x080fe400018f0eff */
[----:B------:R-:W4:Y:S01]  /*4750*/  LDC R45, c[0x0][0x3c4] ;  /* 0x0000f100ff2d7b82 */ /* 0x000f220000000800 */
[----:B------:R-:W-:Y:S01]  /*4760*/  LEA.HI.X.SX32 R153, R43, R133, 0x1, P4 ;  /* 0x000000852b997211 */ /* 0x000fe200020f0eff */
[----:B------:R-:W-:Y:S01]  /*4770*/  IMAD R43, R54, 0xf, RZ ;  /* 0x0000000f362b7824 */ /* 0x000fe200078e02ff */
[----:B------:R-:W-:Y:S01]  /*4780*/  IADD3 R82, P3, PT, R41, R132, RZ ;  /* 0x0000008429527210 */ /* 0x000fe20007f7e0ff */
[----:B------:R1:W-:Y:S01]  /*4790*/  STL.64 [R1+0xd0], R80 ;  /* 0x0000d05001007387 */ /* 0x0003e20000100a00 */
[----:B------:R-:W-:-:S02]  /*47a0*/  PRMT R52, RZ, 0x7610, R52 ;  /* 0x00007610ff347816 */ /* 0x000fc40000000034 */
[----:B------:R-:W-:Y:S01]  /*47b0*/  LEA.HI.X.SX32 R83, R41, R133, 0x1, P3 ;  /* 0x0000008529537211 */ /* 0x000fe200018f0eff */
[----:B------:R-:W-:Y:S01]  /*47c0*/  IMAD R41, R56, 0x17, RZ ;  /* 0x0000001738297824 */ /* 0x000fe200078e02ff */
[----:B------:R-:W-:-:S03]  /*47d0*/  PRMT R54, RZ, 0x7610, R54 ;  /* 0x00007610ff367816 */ /* 0x000fc60000000036 */
[----:B------:R0:W-:Y:S01]  /*47e0*/  STL.64 [R1+0x208], R82 ;  /* 0x0002085201007387 */ /* 0x0001e20000100a00 */
[----:B-1----:R-:W-:-:S03]  /*47f0*/  IADD3 R80, P4, PT, R43, R132, RZ ;  /* 0x000000842b507210 */ /* 0x002fc60007f9e0ff */
[----:B------:R1:W2:Y:S01]  /*4800*/  @P2 LDG.E.U8 R52, desc[UR32][R82.64] ;  /* 0x0000002052342981 */ /* 0x0002a2000c1e1100 */
[-C--:B------:R-:W-:Y:S01]  /*4810*/  LEA.HI.X.SX32 R81, R43, R133.reuse, 0x1, P4 ;  /* 0x000000852b517211 */ /* 0x080fe200020f0eff */
[----:B0-----:R-:W-:Y:S01]  /*4820*/  IMAD R43, R58, 0x1f, RZ ;  /* 0x0000001f3a2b7824 */ /* 0x001fe200078e02ff */
[----:B------:R-:W-:Y:S02]  /*4830*/  PRMT R56, RZ, 0x7610, R56 ;  /* 0x00007610ff387816 */ /* 0x000fe40000000038 */
[C---:B-1----:R-:W-:Y:S01]  /*4840*/  IADD3 R82, P3, PT, R41.reuse, R132, RZ ;  /* 0x0000008429527210 */ /* 0x042fe20007f7e0ff */
[----:B------:R0:W-:Y:S03]  /*4850*/  STL.64 [R1+0x1c8], R80 ;  /* 0x0001c85001007387 */ /* 0x0001e60000100a00 */
[----:B------:R-:W-:Y:S01]  /*4860*/  LEA.HI.X.SX32 R83, R41, R133, 0x1, P3 ;  /* 0x0000008529537211 */ /* 0x000fe200018f0eff */
[----:B------:R0:W2:Y:S01]  /*4870*/  @P2 LDG.E.U8 R54, desc[UR32][R80.64] ;  /* 0x0000002050362981 */ /* 0x0000a2000c1e1100 */
[----:B----4-:R-:W-:Y:S01]  /*4880*/  IMAD R41, R45, 0x27, RZ ;  /* 0x000000272d297824 */ /* 0x010fe200078e02ff */
[----:B------:R-:W-:-:S02]  /*4890*/  PRMT R17, RZ, 0x7610, R17 ;  /* 0x00007610ff117816 */ /* 0x000fc40000000011 */
[----:B------:R-:W-:Y:S01]  /*48a0*/  PRMT R58, RZ, 0x7610, R58 ;  /* 0x00007610ff3a7816 */ /* 0x000fe2000000003a */
[----:B------:R1:W-:Y:S01]  /*48b0*/  STL.64 [R1+0x188], R82 ;  /* 0x0001885201007387 */ /* 0x0003e20000100a00 */
[----:B------:R-:W-:-:S03]  /*48c0*/  PRMT R18, RZ, 0x7610, R18 ;  /* 0x00007610ff127816 */ /* 0x000fc60000000012 */
[----:B------:R1:W4:Y:S01]  /*48d0*/  @P2 LDG.E.U8 R56, desc[UR32][R82.64] ;  /* 0x0000002052382981 */ /* 0x000322000c1e1100 */
[CC--:B0-----:R-:W-:Y:S01]  /*48e0*/  IADD3 R80, P4, PT, R43.reuse, R132.reuse, RZ ;  /* 0x000000842b507210 */ /* 0x0c1fe20007f9e0ff */
[----:B------:R-:W-:Y:S02]  /*48f0*/  IMAD R45, R70, 0x3f, RZ ;  /* 0x0000003f462d7824 */ /* 0x000fe400078e02ff */
[----:B------:R-:W2:Y:S01]  /*4900*/  @P2 LDG.E.U8 R17, desc[UR32][R162.64] ;  /* 0x00000020a2112981 */ /* 0x000ea2000c1e1100 */
[----:B------:R-:W-:Y:S01]  /*4910*/  LEA.HI.X.SX32 R81, R43, R133, 0x1, P4 ;  /* 0x000000852b517211 */ /* 0x000fe200020f0eff */
[----:B------:R-:W-:Y:S01]  /*4920*/  IMAD R43, R60, 0x2f, RZ ;  /* 0x0000002f3c2b7824 */ /* 0x000fe200078e02ff */
[----:B------:R-:W-:Y:S01]  /*4930*/  PRMT R26, RZ, 0x7610, R26 ;  /* 0x00007610ff1a7816 */ /* 0x000fe2000000001a */
[----:B------:R-:W3:Y:S01]  /*4940*/  @P2 LDG.E.U8 R18, desc[UR32][R148.64] ;  /* 0x0000002094122981 */ /* 0x000ee2000c1e1100 */
[----:B-1----:R-:W-:-:S03]  /*4950*/  IADD3 R82, P3, PT, R41, R132, RZ ;  /* 0x0000008429527210 */ /* 0x002fc60007f7e0ff */
[----:B------:R0:W-:Y:S01]  /*4960*/  STL.64 [R1+0x148], R80 ;  /* 0x0001485001007387 */ /* 0x0001e20000100a00 */
[----:B------:R-:W-:Y:S01]  /*4970*/  LEA.HI.X.SX32 R83, R41, R133, 0x1, P3 ;  /* 0x0000008529537211 */ /* 0x000fe200018f0eff */
[----:B------:R-:W-:Y:S02]  /*4980*/  IMAD R41, R66, 0x37, RZ ;  /* 0x0000003742297824 */ /* 0x000fe400078e02ff */
[----:B------:R0:W4:Y:S01]  /*4990*/  @P2 LDG.E.U8 R58, desc[UR32][R80.64] ;  /* 0x00000020503a2981 */ /* 0x000122000c1e1100 */
[----:B------:R-:W-:Y:S02]  /*49a0*/  PRMT R25, RZ, 0x7610, R25 ;  /* 0x00007610ff197816 */ /* 0x000fe40000000019 */
[----:B------:R-:W-:Y:S01]  /*49b0*/  PRMT R40, RZ, 0x7610, R40 ;  /* 0x00007610ff287816 */ /* 0x000fe20000000028 */
[----:B------:R-:W4:Y:S01]  /*49c0*/  @P2 LDG.E.U8 R26, desc[UR32][R160.64] ;  /* 0x00000020a01a2981 */ /* 0x000f22000c1e1100 */
[----:B------:R-:W-:Y:S02]  /*49d0*/  PRMT R37, RZ, 0x7610, R37 ;  /* 0x00007610ff257816 */ /* 0x000fe40000000025 */
[----:B------:R-:W-:Y:S01]  /*49e0*/  PRMT R39, RZ, 0x7610, R39 ;  /* 0x00007610ff277816 */ /* 0x000fe20000000027 */
[----:B------:R-:W4:Y:S01]  /*49f0*/  @P2 LDG.E.U8 R25, desc[UR32][R146.64] ;  /* 0x0000002092192981 */ /* 0x000f22000c1e1100 */
[----:B0-----:R-:W-:-:S02]  /*4a00*/  IADD3 R80, P4, PT, R43, R132, RZ ;  /* 0x000000842b507210 */ /* 0x001fc40007f9e0ff */
[----:B------:R-:W-:Y:S01]  /*4a10*/  PRMT R64, RZ, 0x7610, R64 ;  /* 0x00007610ff407816 */ /* 0x000fe20000000040 */
[----:B------:R-:W4:Y:S01]  /*4a20*/  @P2 LDG.E.U8 R40, desc[UR32][R144.64] ;  /* 0x0000002090282981 */ /* 0x000f22000c1e1100 */
[----:B------:R-:W-:Y:S02]  /*4a30*/  LEA.HI.X.SX32 R81, R43, R133, 0x1, P4 ;  /* 0x000000852b517211 */ /* 0x000fe400020f0eff */
[----:B------:R-:W-:Y:S01]  /*4a40*/  PRMT R68, RZ, 0x7610, R68 ;  /* 0x00007610ff447816 */ /* 0x000fe20000000044 */
[----:B------:R-:W4:Y:S01]  /*4a50*/  @P2 LDG.E.U8 R37, desc[UR32][R158.64] ;  /* 0x000000209e252981 */ /* 0x000f22000c1e1100 */
[-C--:B------:R-:W-:Y:S02]  /*4a60*/  IADD3 R150, P3, PT, R41, R132.reuse, RZ ;  /* 0x0000008429967210 */ /* 0x080fe40007f7e0ff */
[----:B------:R-:W-:Y:S01]  /*4a70*/  IADD3 R134, P4, PT, R45, R132, RZ ;  /* 0x000000842d867210 */ /* 0x000fe20007f9e0ff */
[----:B------:R-:W4:Y:S01]  /*4a80*/  @P2 LDG.E.U8 R39, desc[UR32][R142.64] ;  /* 0x000000208e272981 */ /* 0x000f22000c1e1100 */
[----:B------:R-:W-:-:S02]  /*4a90*/  PRMT R69, RZ, 0x7610, R69 ;  /* 0x00007610ff457816 */ /* 0x000fc40000000045 */
[----:B------:R-:W-:Y:S01]  /*4aa0*/  PRMT R73, RZ, 0x7610, R73 ;  /* 0x00007610ff497816 */ /* 0x000fe20000000049 */
[----:B------:R-:W4:Y:S01]  /*4ab0*/  @P2 LDG.E.U8 R64, desc[UR32][R156.64] ;  /* 0x000000209c402981 */ /* 0x000f22000c1e1100 */
[----:B------:R-:W-:Y:S02]  /*4ac0*/  PRMT R71, RZ, 0x7610, R71 ;  /* 0x00007610ff477816 */ /* 0x000fe40000000047 */
[----:B------:R-:W-:Y:S01]  /*4ad0*/  PRMT R75, RZ, 0x7610, R75 ;  /* 0x00007610ff4b7816 */ /* 0x000fe2000000004b */
[----:B------:R-:W4:Y:S01]  /*4ae0*/  @P2 LDG.E.U8 R68, desc[UR32][R140.64] ;  /* 0x000000208c442981 */ /* 0x000f22000c1e1100 */
[----:B------:R-:W-:Y:S02]  /*4af0*/  PRMT R60, RZ, 0x7610, R60 ;  /* 0x00007610ff3c7816 */ /* 0x000fe4000000003c */
[----:B------:R-:W-:Y:S01]  /*4b00*/  PRMT R62, RZ, 0x7610, R62 ;  /* 0x00007610ff3e7816 */ /* 0x000fe2000000003e */
[----:B------:R-:W4:Y:S01]  /*4b10*/  @P2 LDG.E.U8 R69, desc[UR32][R154.64] ;  /* 0x000000209a452981 */ /* 0x000f22000c1e1100 */
[----:B------:R-:W-:-:S02]  /*4b20*/  PRMT R66, RZ, 0x7610, R66 ;  /* 0x00007610ff427816 */ /* 0x000fc40000000042 */
[----:B------:R-:W-:Y:S01]  /*4b30*/  PRMT R70, RZ, 0x7610, R70 ;  /* 0x00007610ff467816 */ /* 0x000fe20000000046 */
[----:B------:R-:W4:Y:S01]  /*4b40*/  @P2 LDG.E.U8 R73, desc[UR32][R138.64] ;  /* 0x000000208a492981 */ /* 0x000f22000c1e1100 */
[-C--:B------:R-:W-:Y:S02]  /*4b50*/  LEA.HI.X.SX32 R151, R41, R133.reuse, 0x1, P3 ;  /* 0x0000008529977211 */ /* 0x080fe400018f0eff */
[----:B------:R-:W-:Y:S01]  /*4b60*/  LEA.HI.X.SX32 R135, R45, R133, 0x1, P4 ;  /* 0x000000852d877211 */ /* 0x000fe200020f0eff */
[----:B------:R-:W4:Y:S04]  /*4b70*/  @P2 LDG.E.U8 R71, desc[UR32][R152.64] ;  /* 0x0000002098472981 */ /* 0x000f28000c1e1100 */
[----:B------:R-:W4:Y:S04]  /*4b80*/  @P2 LDG.E.U8 R75, desc[UR32][R136.64] ;  /* 0x00000020884b2981 */ /* 0x000f28000c1e1100 */
[----:B------:R-:W4:Y:S04]  /*4b90*/  @P2 LDG.E.U8 R60, desc[UR32][R82.64] ;  /* 0x00000020523c2981 */ /* 0x000f28000c1e1100 */
[----:B------:R-:W4:Y:S04]  /*4ba0*/  @P2 LDG.E.U8 R62, desc[UR32][R80.64] ;  /* 0x00000020503e2981 */ /* 0x000f28000c1e1100 */
[----:B------:R-:W4:Y:S04]  /*4bb0*/  @P2 LDG.E.U8 R66, desc[UR32][R150.64] ;  /* 0x0000002096422981 */ /* 0x000f28000c1e1100 */
[----:B------:R-:W4:Y:S01]  /*4bc0*/  @P2 LDG.E.U8 R70, desc[UR32][R134.64] ;  /* 0x0000002086462981 */ /* 0x000f22000c1e1100 */
[----:B------:R-:W-:-:S04]  /*4bd0*/  @!UP0 UIADD3 UR4, UPT, UPT, -UR6, 0x100000, URZ ;  /* 0x0010000006048890 */ /* 0x000fc8000fffe1ff */
[----:B------:R-:W-:Y:S02]  /*4be0*/  @!UP0 USHF.L.U32 UR5, UR4, 0xb, URZ ;  /* 0x0000000b04058899 */ /* 0x000fe400080006ff */
[----:B------:R-:W-:Y:S01]  /*4bf0*/  @!UP0 USHF.L.U32 UR4, UR4, 0x1, URZ ;  /* 0x0000000104048899 */ /* 0x000fe200080006ff */
[----:B------:R-:W-:Y:S01]  /*4c00*/  VOTEU.ALL UP1, P1 ;  /* 0x0000000000ff7886 */ /* 0x000fe20000820000 */
[----:B------:R0:W-:Y:S10]  /*4c10*/  STL.64 [R1+0x108], R82 ;  /* 0x0001085201007387 */ /* 0x0001f40000100a00 */
[----:B------:R1:W0:Y:S01]  /*4c20*/  @!UP1 SYNCS.EXCH.64 URZ, [UR13+0xc008], UR4 ;  /* 0x00c008040dff95b2 */ /* 0x0002220008000100 */
[----:B------:R0:W-:Y:S04]  /*4c30*/  STS.U8 [R79+UR13+0x6000], R2 ;  /* 0x006000024f007988 */ /* 0x0001e8000800000d */
[----:B------:R0:W-:Y:S04]  /*4c40*/  STS.U8 [R79+UR13+0x6400], R11 ;  /* 0x0064000b4f007988 */ /* 0x0001e8000800000d */
[----:B------:R0:W-:Y:S04]  /*4c50*/  STS.U8 [R79+UR13+0x6800], R12 ;  /* 0x0068000c4f007988 */ /* 0x0001e8000800000d */
[----:B------:R0:W-:Y:S04]  /*4c60*/  STS.U8 [R79+UR13+0x6c00], R14 ;  /* 0x006c000e4f007988 */ /* 0x0001e8000800000d */
[----:B------:R0:W-:Y:S04]  /*4c70*/  STS.U8 [R79+UR13+0x7000], R16 ;  /* 0x007000104f007988 */ /* 0x0001e8000800000d */
[----:B------:R0:W-:Y:S04]  /*4c80*/  STS.U8 [R79+UR13+0x7400], R15 ;  /* 0x0074000f4f007988 */ /* 0x0001e8000800000d */
[----:B------:R0:W-:Y:S01]  /*4c90*/  STL.64 [R1+0xc8], R80 ;  /* 0x0000c85001007387 */ /* 0x0001e20000100a00 */
[----:B-1----:R-:W-:-:S04]  /*4ca0*/  @!UP0 UIADD3 UR4, UPT, UPT, -UR6, 0x100000, URZ ;  /* 0x0010000006048890 */ /* 0x002fc8000fffe1ff */
[----:B------:R-:W-:Y:S02]  /*4cb0*/  @!UP0 USHF.L.U32 UR5, UR4, 0xb, URZ ;  /* 0x0000000b04058899 */ /* 0x000fe400080006ff */
[----:B------:R-:W-:Y:S01]  /*4cc0*/  @!UP0 USHF.L.U32 UR4, UR4, 0x1, URZ ;  /* 0x0000000104048899 */ /* 0x000fe200080006ff */
[----:B------:R-:W-:Y:S01]  /*4cd0*/  ISETP.EQ.U32.AND P3, PT, RZ, UR11, P2 ;  /* 0x0000000bff007c0c */ /* 0x000fe20009762070 */
[----:B------:R-:W-:Y:S01]  /*4ce0*/  VOTEU.ALL UP1, P1 ;  /* 0x0000000000ff7886 */ /* 0x000fe20000820000 */
[----:B------:R-:W-:Y:S02]  /*4cf0*/  UIADD3 UR10, UPT, UPT, UR13, 0x8000, URZ ;  /* 0x000080000d0a7890 */ /* 0x000fe4000fffe0ff */
[----:B------:R-:W-:Y:S01]  /*4d00*/  UIADD3 UR16, UPT, UPT, UR14, 0x80, URZ ;  /* 0x000000800e107890 */ /* 0x000fe2000fffe0ff */
[----:B--2---:R1:W-:Y:S04]  /*4d10*/  STS.U8 [R79+UR13+0x7800], R17 ;  /* 0x007800114f007988 */ /* 0x0043e8000800000d */
[----:B---3--:R1:W-:Y:S04]  /*4d20*/  STS.U8 [R79+UR13+0x7c00], R18 ;  /* 0x007c00124f007988 */ /* 0x0083e8000800000d */
[----:B------:R1:W-:Y:S04]  /*4d30*/  STS.U8 [R77+UR13+0x6080], R20 ;  /* 0x006080144d007988 */ /* 0x0003e8000800000d */
[----:B------:R1:W-:Y:S04]  /*4d40*/  STS.U8 [R77+UR13+0x6480], R19 ;  /* 0x006480134d007988 */ /* 0x0003e8000800000d */
[----:B------:R1:W-:Y:S04]  /*4d50*/  STS.U8 [R77+UR13+0x6880], R21 ;  /* 0x006880154d007988 */ /* 0x0003e8000800000d */
[----:B------:R1:W-:Y:S04]  /*4d60*/  STS.U8 [R77+UR13+0x6c80], R23 ;  /* 0x006c80174d007988 */ /* 0x0003e8000800000d */
[----:B------:R1:W-:Y:S04]  /*4d70*/  STS.U8 [R77+UR13+0x7080], R22 ;  /* 0x007080164d007988 */ /* 0x0003e8000800000d */
[----:B------:R1:W-:Y:S04]  /*4d80*/  STS.U8 [R77+UR13+0x7480], R24 ;  /* 0x007480184d007988 */ /* 0x0003e8000800000d */
[----:B----4-:R1:W-:Y:S04]  /*4d90*/  STS.U8 [R77+UR13+0x7880], R26 ;  /* 0x0078801a4d007988 */ /* 0x0103e8000800000d */
[----:B------:R1:W-:Y:S04]  /*4da0*/  STS.U8 [R77+UR13+0x7c80], R25 ;  /* 0x007c80194d007988 */ /* 0x0003e8000800000d */
        /* <DEDUP_REMOVED lines=47> */
[----:B------:R1:W-:Y:S01]  /*50a0*/  STS.U8 [R7+UR13+0x7f80], R70 ;  /* 0x007f804607007988 */ /* 0x0003e2000800000d */
[----:B0-----:R0:W-:Y:S06]  /*50b0*/  MEMBAR.ALL.CTA ;  /* 0x0000000000007992 */ /* 0x0011ec0000008000 */
[----:B0-----:R-:W-:Y:S04]  /*50c0*/  FENCE.VIEW.ASYNC.S ;  /* 0x00000000000073c6 */ /* 0x001fe80000000000 */
[----:B------:R-:W0:Y:S02]  /*50d0*/  FENCE.VIEW.ASYNC.S ;  /* 0x00000000000073c6 */ /* 0x000e240000000000 */
[----:B0-----:R1:W0:Y:S02]  /*50e0*/  @!UP1 SYNCS.EXCH.64 URZ, [UR13+0x8000], UR4 ;  /* 0x008000040dff95b2 */ /* 0x0012240008000100 */
[----:B0-----:R-:W-:Y:S06]  /*50f0*/  BAR.SYNC.DEFER_BLOCKING 0x0 ;  /* 0x0000000000007b1d */ /* 0x001fec0000010000 */
[----:B-1----:R-:W-:Y:S05]  /*5100*/  @!P3 BRA `(.L_x_6) ;  /* 0x000000000084b947 */ /* 0x002fea0003800000 */
[----:B------:R-:W-:Y:S02]  /*5110*/  UIADD3 UR4, UPT, UPT, UR13, 0x6000, URZ ;  /* 0x000060000d047890 */ /* 0x000fe4000fffe0ff */
[----:B------:R-:W-:Y:S02]  /*5120*/  USHF.R.U32.HI UR6, URZ, 0x4, UR13 ;  /* 0x00000004ff067899 */ /* 0x000fe4000801160d */
[----:B------:R-:W-:Y:S02]  /*5130*/  USHF.R.U32.HI UR4, URZ, 0x4, UR4 ;  /* 0x00000004ff047899 */ /* 0x000fe40008011604 */
[----:B------:R-:W-:Y:S02]  /*5140*/  USGXT.U32 UR6, UR6, 0xe ;  /* 0x0000000e0606789a */ /* 0x000fe40008000000 */
[----:B------:R-:W-:Y:S02]  /*5150*/  USGXT.U32 UR8, UR4, 0xe ;  /* 0x0000000e0408789a */ /* 0x000fe40008000000 */
[----:B------:R-:W-:-:S02]  /*5160*/  UIADD3 UR28, UP1, UPT, UR6, 0x100, URZ ;  /* 0x00000100061c7890 */ /* 0x000fc4000ff3e0ff */
[----:B------:R-:W-:Y:S01]  /*5170*/  UIADD3 UR26, UP2, UPT, UR8, 0x2, URZ ;  /* 0x00000002081a7890 */ /* 0x000fe2000ff5e0ff */
[----:B------:R-:W-:Y:S01]  /*5180*/  UMOV UR4, URZ ;  /* 0x000000ff00047c82 */ /* 0x000fe20008000000 */
[----:B------:R-:W-:Y:S01]  /*5190*/  UMOV UR30, 0x0 ;  /* 0x00000000001e7882 */ /* 0x000fe20000000000 */
[----:B------:R-:W-:Y:S02]  /*51a0*/  UIADD3.X UR29, UPT, UPT, UR4, 0x40004040, URZ, UP1, !UPT ;  /* 0x40004040041d7890 */ /* 0x000fe40008ffe4ff */
[----:B------:R-:W-:Y:S02]  /*51b0*/  UIADD3.X UR27, UPT, UPT, UR4, 0x40004040, URZ, UP2, !UPT ;  /* 0x40004040041b7890 */ /* 0x000fe400097fe4ff */
[----:B------:R-:W-:Y:S02]  /*51c0*/  UIADD3.64 UR18, UPT, UPT, UR28, 0x100, URZ ;  /* 0x000001001c127897 */ /* 0x000fe4000fffe0ff */
[----:B------:R-:W-:Y:S02]  /*51d0*/  UIADD3.64 UR20, UPT, UPT, UR26, 0x2, URZ ;  /* 0x000000021a147897 */ /* 0x000fe4000fffe0ff */
[----:B------:R-:W-:-:S02]  /*51e0*/  UIADD3.64 UR22, UPT, UPT, UR28, 0x200, URZ ;  /* 0x000002001c167897 */ /* 0x000fc4000fffe0ff */
[----:B------:R-:W-:Y:S01]  /*51f0*/  UIADD3.64 UR24, UPT, UPT, UR26, 0x4, URZ ;  /* 0x000000041a187897 */ /* 0x000fe2000fffe0ff */
[----:B------:R-:W-:Y:S01]  /*5200*/  UMOV UR31, 0x8108010 ;  /* 0x08108010001f7882 */ /* 0x000fe20000000000 */
[----:B------:R-:W-:Y:S01]  /*5210*/  UMOV UR7, 0x40004040 ;  /* 0x4000404000077882 */ /* 0x000fe20000000000 */
[----:B------:R-:W-:Y:S01]  /*5220*/  UMOV UR9, 0x40004040 ;  /* 0x4000404000097882 */ /* 0x000fe20000000000 */
[----:B------:R-:W-:Y:S01]  /*5230*/  UMOV UR34, 0x0 ;  /* 0x0000000000227882 */ /* 0x000fe20000000000 */
[----:B------:R-:W-:Y:S01]  /*5240*/  UMOV UR35, 0x8108010 ;  /* 0x0810801000237882 */ /* 0x000fe20000000000 */
[----:B------:R-:W-:Y:S01]  /*5250*/  UMOV UR36, 0x0 ;  /* 0x0000000000247882 */ /* 0x000fe20000000000 */
[----:B------:R-:W-:Y:S01]  /*5260*/  UMOV UR37, 0x8108010 ;  /* 0x0810801000257882 */ /* 0x000fe20000000000 */
[----:B------:R-:W-:Y:S01]  /*5270*/  UMOV UR4, UR10 ;  /* 0x0000000a00047c82 */ /* 0x000fe20008000000 */
[----:B------:R-:W-:Y:S01]  /*5280*/  UMOV UR5, URZ ;  /* 0x000000ff00057c82 */ /* 0x000fe20008000000 */
[----:B------:R0:W-:Y:S01]  /*5290*/  UTCQMMA gdesc[UR6], gdesc[UR8], tmem[UR16], tmem[UR30], idesc[UR31], !UPT ;  /* 0x00ff1e08060075ea */ /* 0x0001e2000f800310 */
[----:B------:R-:W-:Y:S01]  /*52a0*/  UMOV UR38, 0x0 ;  /* 0x0000000000267882 */ /* 0x000fe20000000000 */
[----:B------:R-:W-:Y:S01]  /*52b0*/  UMOV UR39, 0x8108010 ;  /* 0x0810801000277882 */ /* 0x000fe20000000000 */
[----:B------:R0:W-:Y:S01]  /*52c0*/  UTCQMMA gdesc[UR28], gdesc[UR26], tmem[UR16], tmem[UR34], idesc[UR35], UPT ;  /* 0x00ff221a1c0075ea */ /* 0x0001e2000b800310 */
[----:B------:R-:W-:Y:S01]  /*52d0*/  UMOV UR4, UR4 ;  /* 0x0000000400047c82 */ /* 0x000fe20008000000 */
[----:B------:R0:W-:Y:S01]  /*52e0*/  UTCQMMA gdesc[UR18], gdesc[UR20], tmem[UR16], tmem[UR36], idesc[UR37], UPT ;  /* 0x00ff2414120075ea */ /* 0x0001e2000b800310 */
[----:B------:R0:W-:Y:S01]  /*52f0*/  UTCQMMA gdesc[UR22], gdesc[UR24], tmem[UR16], tmem[UR38], idesc[UR39], UPT ;  /* 0x00ff2618160075ea */ /* 0x0001e2000b800310 */
[----:B------:R0:W-:Y:S01]  /*5300*/  UTCBAR [UR4], URZ ;  /* 0x000000ff040073e9 */ /* 0x0001e200080000ff */
[----:B------:R-:W-:Y:S01]  /*5310*/  NOP ;  /* 0x0000000000007918 */ /* 0x000fe20000000000 */
.L_x_6:
[----:B------:R-:W-:Y:S05]  /*5320*/  @!P2 BRA `(.L_x_7) ;  /* 0x000000000008a947 */ /* 0x000fea0003800000 */
[----:B------:R-:W1:Y:S02]  /*5330*/  SYNCS.PHASECHK.TRANS64.TRYWAIT P4, [UR13+0x8000], RZ ;  /* 0x008000ffff0075a7 */ /* 0x000e64000808110d */
[----:B-1----:R-:W-:Y:S05]  /*5340*/  @!P4 BRA `(.L_x_8) ;  /* 0x000000e00080c947 */ /* 0x002fea0003800000 */
.L_x_7:
[----:B------:R-:W-:Y:S06]  /*5350*/  BAR.SYNC.DEFER_BLOCKING 0x0 ;  /* 0x0000000000007b1d */ /* 0x000fec0000010000 */
[----:B0-----:R-:W0:Y:S02]  /*5360*/  LDCU UR7, c[0x0][0x3a8] ;  /* 0x00007500ff0777ac */ /* 0x001e240008000800 */
[----:B------:R-:W1:Y:S01]  /*5370*/  LDC.64 R164, c[0x0][0x390] ;  /* 0x0000e400ffa47b82 */ /* 0x000e620000000a00 */
[----:B------:R-:W0:Y:S01]  /*5380*/  LDTM.x64 R4, tmem[UR15+0x80] ;  /* 0x0000800f000479ee */ /* 0x000e220008340000 */
[----:B------:R-:W2:Y:S01]  /*5390*/  S2R R172, SR_TID.X ;  /* 0x0000000000ac7919 */ /* 0x000ea20000002100 */
[----:B------:R-:W3:Y:S01]  /*53a0*/  LDCU UR4, c[0x0][0x3d0] ;  /* 0x00007a00ff0477ac */ /* 0x000ee20008000800 */
[----:B------:R-:W4:Y:S01]  /*53b0*/  LDCU UR24, c[0x0][0x3d4] ;  /* 0x00007a80ff1877ac */ /* 0x000f220008000800 */
[----:B------:R-:W5:Y:S01]  /*53c0*/  LDCU UR6, c[0x0][0x3d8] ;  /* 0x00007b00ff0677ac */ /* 0x000f620008000800 */
[----:B------:R-:W0:Y:S01]  /*53d0*/  LDCU UR8, c[0x0][0x3d8] ;  /* 0x00007b00ff0877ac */ /* 0x000e220008000800 */
[----:B------:R-:W0:Y:S01]  /*53e0*/  LDCU UR9, c[0x0][0x3d8] ;  /* 0x00007b00ff0977ac */ /* 0x000e220008000800 */
[----:B------:R-:W-:Y:S01]  /*53f0*/  PRMT R129, RZ, 0x7610, R129 ;  /* 0x00007610ff817816 */ /* 0x000fe20000000081 */
[----:B------:R-:W1:Y:S01]  /*5400*/  @!P1 SYNCS.CCTL.IV [UR13+0x8000] ;  /* 0x00800000ff0099b1 */ /* 0x000e62000800000d */
[----:B------:R-:W-:Y:S01]  /*5410*/  NOP ;  /* 0x0000000000007918 */ /* 0x000fe20000000000 */
[----:B---3--:R-:W-:Y:S01]  /*5420*/  UIMAD UR4, UR12, UR4, URZ ;  /* 0x000000040c0472a4 */ /* 0x008fe2000f8e02ff */
[----:B------:R-:W-:Y:S01]  /*5430*/  PRMT R121, RZ, 0x7610, R121 ;  /* 0x00007610ff797816 */ /* 0x000fe20000000079 */
[----:B0-----:R-:W-:Y:S01]  /*5440*/  FMUL R0, R4, UR7 ;  /* 0x0000000704007c20 */ /* 0x001fe20008400000 */
[----:B------:R-:W-:Y:S01]  /*5450*/  FMUL R3, R5, UR7 ;  /* 0x0000000705037c20 */ /* 0x000fe20008400000 */
[----:B------:R-:W-:Y:S01]  /*5460*/  FMUL R2, R6, UR7 ;  /* 0x0000000706027c20 */ /* 0x000fe20008400000 */
[----:B------:R-:W-:Y:S01]  /*5470*/  FMUL R68, R7, UR7 ;  /* 0x0000000707447c20 */ /* 0x000fe20008400000 */
[----:B------:R-:W-:Y:S01]  /*5480*/  FMUL R69, R8, UR7 ;  /* 0x0000000708457c20 */ /* 0x000fe20008400000 */
[----:B------:R-:W-:Y:S01]  /*5490*/  FMUL R131, R65, UR7 ;  /* 0x0000000741837c20 */ /* 0x000fe20008400000 */
[----:B------:R-:W-:Y:S01]  /*54a0*/  USHF.R.S32.HI UR5, URZ, 0x1f, UR4 ;  /* 0x0000001fff057899 */ /* 0x000fe20008011404 */
[----:B------:R-:W-:Y:S01]  /*54b0*/  FMNMX3 R2, R0, R3, R2, !PT ;  /* 0x0000000300027276 */ /* 0x000fe20007800002 */
[----:B------:R-:W-:Y:S01]  /*54c0*/  FMUL R0, R9, UR7 ;  /* 0x0000000709007c20 */ /* 0x000fe20008400000 */
[----:B------:R-:W-:Y:S01]  /*54d0*/  FMUL R3, R10, UR7 ;  /* 0x000000070a037c20 */ /* 0x000fe20008400000 */
[----:B------:R-:W-:Y:S01]  /*54e0*/  PRMT R127, RZ, 0x7610, R127 ;  /* 0x00007610ff7f7816 */ /* 0x000fe2000000007f */
[----:B------:R-:W0:Y:S01]  /*54f0*/  LDC R74, c[0x0][0x3d8] ;  /* 0x0000f600ff4a7b82 */ /* 0x000e220000000800 */
[----:B------:R-:W-:Y:S01]  /*5500*/  FMNMX3 R68, R2, R68, R69, !PT ;  /* 0x0000004402447276 */ /* 0x000fe20007800045 */
[----:B------:R-:W-:Y:S01]  /*5510*/  FMUL R2, R11, UR7 ;  /* 0x000000070b027c20 */ /* 0x000fe20008400000 */
[----:B------:R-:W-:-:S02]  /*5520*/  FMUL R69, R12, UR7 ;  /* 0x000000070c457c20 */ /* 0x000fc40008400000 */
[----:B------:R-:W-:Y:S01]  /*5530*/  FMNMX3 R68, R68, R0, R3, !PT ;  /* 0x0000000044447276 */ /* 0x000fe20007800003 */
[----:B------:R-:W-:Y:S01]  /*5540*/  FMUL R0, R13, UR7 ;  /* 0x000000070d007c20 */ /* 0x000fe20008400000 */
[----:B------:R-:W-:Y:S01]  /*5550*/  FMUL R3, R14, UR7 ;  /* 0x000000070e037c20 */ /* 0x000fe20008400000 */
[----:B------:R-:W-:Y:S01]  /*5560*/  PRMT R126, RZ, 0x7610, R126 ;  /* 0x00007610ff7e7816 */ /* 0x000fe2000000007e */
[----:B------:R-:W3:Y:S01]  /*5570*/  LDC R76, c[0x0][0x3d8] ;  /* 0x0000f600ff4c7b82 */ /* 0x000ee20000000800 */
[----:B------:R-:W-:Y:S01]  /*5580*/  FMNMX3 R68, R68, R2, R69, !PT ;  /* 0x0000000244447276 */ /* 0x000fe20007800045 */
[----:B------:R-:W-:Y:S01]  /*5590*/  FMUL R2, R15, UR7 ;  /* 0x000000070f027c20 */ /* 0x000fe20008400000 */
[----:B------:R-:W-:Y:S02]  /*55a0*/  FMUL R69, R16, UR7 ;  /* 0x0000000710457c20 */ /* 0x000fe40008400000 */
[----:B------:R-:W-:Y:S01]  /*55b0*/  FMNMX3 R68, R68, R0, R3, !PT ;  /* 0x0000000044447276 */ /* 0x000fe20007800003 */
[----:B------:R-:W-:Y:S01]  /*55c0*/  FMUL R0, R17, UR7 ;  /* 0x0000000711007c20 */ /* 0x000fe20008400000 */
[----:B------:R-:W-:-:S02]  /*55d0*/  FMUL R3, R18, UR7 ;  /* 0x0000000712037c20 */ /* 0x000fc40008400000 */
[----:B------:R-:W-:Y:S01]  /*55e0*/  FMNMX3 R68, R68, R2, R69, !PT ;  /* 0x0000000244447276 */ /* 0x000fe20007800045 */
[----:B------:R-:W-:Y:S01]  /*55f0*/  FMUL R2, R19, UR7 ;  /* 0x0000000713027c20 */ /* 0x000fe20008400000 */
[----:B------:R-:W-:Y:S02]  /*5600*/  FMUL R69, R20, UR7 ;  /* 0x0000000714457c20 */ /* 0x000fe40008400000 */
        /* <DEDUP_REMOVED lines=59> */
[----:B------:R-:W-:-:S05]  /*59c0*/  FMUL R68, R57, UR7 ;  /* 0x0000000739447c20 */ /* 0x000fca0008400000 */
[----:B------:R-:W-:Y:S01]  /*59d0*/  FMNMX3 R0, R69, R68, R0, !PT ;  /* 0x0000004445007276 */ /* 0x000fe20007800000 */
[----:B------:R-:W-:Y:S01]  /*59e0*/  FMUL R68, R63, UR7 ;  /* 0x000000073f447c20 */ /* 0x000fe20008400000 */
[----:B------:R-:W-:Y:S02]  /*59f0*/  FMUL R69, R64, UR7 ;  /* 0x0000000740457c20 */ /* 0x000fe40008400000 */
[----:B------:R-:W-:Y:S01]  /*5a00*/  FMNMX3 R70, R0, R2, R3, !PT ;  /* 0x0000000200467276 */ /* 0x000fe20007800003 */
[----:B------:R-:W-:Y:S01]  /*5a10*/  FMUL R2, R61, UR7 ;  /* 0x000000073d027c20 */ /* 0x000fe20008400000 */
[----:B------:R-:W-:Y:S01]  /*5a20*/  FMUL R3, R62, UR7 ;  /* 0x000000073e037c20 */ /* 0x000fe20008400000 */
[----:B--2---:R-:W-:-:S04]  /*5a30*/  LOP3.LUT R0, R172, 0x3f, RZ, 0xc0, !PT ;  /* 0x0000003fac007812 */ /* 0x004fc800078ec0ff */
[----:B------:R-:W-:Y:S01]  /*5a40*/  FMNMX3 R2, R70, R2, R3, !PT ;  /* 0x0000000246027276 */ /* 0x000fe20007800003 */
[----:B----4-:R-:W-:Y:S01]  /*5a50*/  IMAD R3, R0, UR24, RZ ;  /* 0x0000001800037c24 */ /* 0x010fe2000f8e02ff */
[----:B------:R-:W-:Y:S02]  /*5a60*/  SHF.R.U32.HI R70, RZ, 0x6, R172 ;  /* 0x00000006ff467819 */ /* 0x000fe400000116ac */
[----:B------:R-:W-:Y:S01]  /*5a70*/  FMNMX3 R68, R2, R68, R69, !PT ;  /* 0x0000004402447276 */ /* 0x000fe20007800045 */
[----:B------:R-:W-:Y:S01]  /*5a80*/  FMUL R2, R66, UR7 ;  /* 0x0000000742027c20 */ /* 0x000fe20008400000 */
[----:B------:R-:W-:Y:S02]  /*5a90*/  SGXT.U32 R0, R70, 0x1 ;  /* 0x000000014600781a */ /* 0x000fe40000000000 */
[----:B-1----:R-:W-:Y:S01]  /*5aa0*/  IADD3 R164, P4, P5, R3, UR4, R164 ;  /* 0x0000000403a47c10 */ /* 0x002fe2000fd9e0a4 */
[----:B------:R-:W1:Y:S01]  /*5ab0*/  LDCU UR4, c[0x0][0x3d8] ;  /* 0x00007b00ff0477ac */ /* 0x000e620008000800 */
[----:B------:R-:W-:Y:S01]  /*5ac0*/  FMNMX3 R131, R68, R131, R2, !PT ;  /* 0x0000008344837276 */ /* 0x000fe20007800002 */
[----:B-----5:R-:W-:Y:S01]  /*5ad0*/  IMAD R69, R0, UR6, RZ ;  /* 0x0000000600457c24 */ /* 0x020fe2000f8e02ff */
[----:B------:R-:W-:Y:S01]  /*5ae0*/  SHF.R.S32.HI R70, RZ, 0x1f, R3 ;  /* 0x0000001fff467819 */ /* 0x000fe20000011403 */
[----:B------:R-:W2:Y:S01]  /*5af0*/  LDCU UR6, c[0x0][0x3d8] ;  /* 0x00007b00ff0677ac */ /* 0x000ea20008000800 */
[----:B------:R-:W-:Y:S01]  /*5b00*/  LEA.HI R2, R172, 0xe, RZ, 0x1a ;  /* 0x0000000eac027811 */ /* 0x000fe200078fd0ff */
[----:B------:R-:W4:Y:S01]  /*5b10*/  LDC R68, c[0x0][0x3d8] ;  /* 0x0000f600ff447b82 */ /* 0x000f220000000800 */
[----:B------:R-:W-:Y:S01]  /*5b20*/  IADD3.X R0, PT, PT, R70, UR5, R165, P4, P5 ;  /* 0x0000000546007c10 */ /* 0x000fe2000a7ea4a5 */
[----:B------:R-:W5:Y:S01]  /*5b30*/  LDCU UR5, c[0x0][0x3d8] ;  /* 0x00007b00ff0577ac */ /* 0x000f620008000800 */
[----:B------:R-:W-:Y:S01]  /*5b40*/  IADD3 R72, P4, PT, R69, R164, RZ ;  /* 0x000000a445487210 */ /* 0x000fe20007f9e0ff */
[----:B------:R-:W-:Y:S01]  /*5b50*/  IMAD R71, R2, UR8, RZ ;  /* 0x0000000802477c24 */ /* 0x000fe2000f8e02ff */
[----:B------:R-:W-:-:S02]  /*5b60*/  LEA.HI R2, R172, 0x2e, RZ, 0x1a ;  /* 0x0000002eac027811 */ /* 0x000fc400078fd0ff */
[----:B------:R-:W-:Y:S01]  /*5b70*/  LEA.HI.X.SX32 R73, R69, R0, 0x1, P4 ;  /* 0x0000000045497211 */ /* 0x000fe200020f0eff */
[----:B------:R-:W0:Y:S01]  /*5b80*/  LDC R70, c[0x0][0x3d8] ;  /* 0x0000f600ff467b82 */ /* 0x000e220000000800 */
[C---:B------:R-:W-:Y:S02]  /*5b90*/  IADD3 R166, P4, PT, R71.reuse, R164, RZ ;  /* 0x000000a447a67210 */ /* 0x040fe40007f9e0ff */
[----:B------:R-:W-:Y:S01]  /*5ba0*/  LEA.HI R3, R172, 0x1e, RZ, 0x1a ;  /* 0x0000001eac037811 */ /* 0x000fe200078fd0ff */
[----:B------:R-:W-:Y:S01]  /*5bb0*/  STL.64 [R1+0xb8], R72 ;  /* 0x0000b84801007387 */ /* 0x000fe20000100a00 */
[----:B------:R-:W-:Y:S01]  /*5bc0*/  LEA.HI.X.SX32 R167, R71, R0, 0x1, P4 ;  /* 0x0000000047a77211 */ /* 0x000fe200020f0eff */
[----:B-1----:R-:W-:Y:S01]  /*5bd0*/  IMAD R71, R2, UR4, RZ ;  /* 0x0000000402477c24 */ /* 0x002fe2000f8e02ff */
[----:B------:R-:W-:Y:S01]  /*5be0*/  LEA.HI R2, R172, 0x3e, RZ, 0x1a ;  /* 0x0000003eac027811 */ /* 0x000fe200078fd0ff */
[----:B------:R-:W1:Y:S01]  /*5bf0*/  LDCU UR4, c[0x0][0x3d8] ;  /* 0x00007b00ff0477ac */ /* 0x000e620008000800 */
[----:B------:R-:W-:Y:S01]  /*5c00*/  IMAD R3, R3, UR9, RZ ;  /* 0x0000000903037c24 */ /* 0x000fe2000f8e02ff */
[----:B------:R2:W-:Y:S04]  /*5c10*/  STL.64 [R1+0x80], R166 ;  /* 0x000080a601007387 */ /* 0x0005e80000100a00 */
[----:B------:R2:W3:Y:S04]  /*5c20*/  @P2 LDG.E.U8 R129, desc[UR32][R166.64] ;  /* 0x00000020a6812981 */ /* 0x0004e8000c1e1100 */
[----:B------:R1:W3:Y:S01]  /*5c30*/  @P2 LDG.E.U8 R121, desc[UR32][R72.64] ;  /* 0x0000002048792981 */ /* 0x0002e2000c1e1100 */
[----:B--2---:R-:W-:-:S04]  /*5c40*/  IADD3 R166, P4, PT, R71, R164, RZ ;  /* 0x000000a447a67210 */ /* 0x004fc80007f9e0ff */
[----:B------:R-:W-:Y:S01]  /*5c50*/  LEA.HI.X.SX32 R167, R71, R0, 0x1, P4 ;  /* 0x0000000047a77211 */ /* 0x000fe200020f0eff */
[----:B-----5:R-:W-:Y:S01]  /*5c60*/  IMAD R71, R2, UR5, RZ ;  /* 0x0000000502477c24 */ /* 0x020fe2000f8e02ff */
[----:B------:R-:W2:Y:S01]  /*5c70*/  LDCU UR5, c[0x0][0x3d8] ;  /* 0x00007b00ff0577ac */ /* 0x000ea20008000800 */
[C---:B-1----:R-:W-:Y:S02]  /*5c80*/  IADD3 R72, P5, PT, R3.reuse, R164, RZ ;  /* 0x000000a403487210 */ /* 0x042fe40007fbe0ff */
[C---:B------:R-:W-:Y:S01]  /*5c90*/  LEA.HI R2, R172.reuse, 0x5e, RZ, 0x1a ;  /* 0x0000005eac027811 */ /* 0x040fe200078fd0ff */
[----:B------:R-:W5:Y:S01]  /*5ca0*/  @P2 LDG.E.U8 R126, desc[UR32][R166.64] ;  /* 0x00000020a67e2981 */ /* 0x000f62000c1e1100 */
[----:B------:R-:W-:Y:S02]  /*5cb0*/  LEA.HI.X.SX32 R73, R3, R0, 0x1, P5 ;  /* 0x0000000003497211 */ /* 0x000fe400028f0eff */
[----:B------:R-:W-:Y:S02]  /*5cc0*/  LEA.HI R3, R172, 0x4e, RZ, 0x1a ;  /* 0x0000004eac037811 */ /* 0x000fe400078fd0ff */
[C---:B------:R-:W-:Y:S01]  /*5cd0*/  IADD3 R228, P4, PT, R71.reuse, R164, RZ ;  /* 0x000000a447e47210 */ /* 0x040fe20007f9e0ff */
[----:B------:R1:W-:Y:S03]  /*5ce0*/  STL.64 [R1+0x40], R72 ;  /* 0x0000404801007387 */ /* 0x0003e60000100a00 */
[----:B------:R-:W-:Y:S01]  /*5cf0*/  LEA.HI.X.SX32 R229, R71, R0, 0x1, P4 ;  /* 0x0000000047e57211 */ /* 0x000fe200020f0eff */
[----:B------:R1:W5:Y:S01]  /*5d00*/  @P2 LDG.E.U8 R127, desc[UR32][R72.64] ;  /* 0x00000020487f2981 */ /* 0x000362000c1e1100 */
[----:B------:R-:W-:Y:S01]  /*5d10*/  IMAD R71, R2, UR4, RZ ;  /* 0x0000000402477c24 */ /* 0x000fe2000f8e02ff */
[----:B----4-:R-:W-:Y:S01]  /*5d20*/  LEA R69, R68, R69, 0x1 ;  /* 0x0000004544457211 */ /* 0x010fe200078e08ff */
[----:B------:R-:W4:Y:S01]  /*5d30*/  LDC R2, c[0x0][0x3d8] ;  /* 0x0000f600ff027b82 */ /* 0x000f220000000800 */
[----:B------:R0:W-:Y:S01]  /*5d40*/  STL.64 [R1], R166 ;  /* 0x000000a601007387 */ /* 0x0001e20000100a00 */
[----:B------:R-:W-:Y:S01]  /*5d50*/  PRMT R119, RZ, 0x7610, R119 ;  /* 0x00007610ff777816 */ /* 0x000fe20000000077 */
[----:B------:R-:W0:Y:S01]  /*5d60*/  LDCU UR4, c[0x0][0x3d8] ;  /* 0x00007b00ff0477ac */ /* 0x000e220008000800 */
[----:B-1----:R-:W-:Y:S01]  /*5d70*/  IMAD R73, R3, UR6, RZ ;  /* 0x0000000603497c24 */ /* 0x002fe2000f8e02ff */
[----:B------:R-:W-:-:S03]  /*5d80*/  LEA.HI R3, R172, 0x6e, RZ, 0x1a ;  /* 0x0000006eac037811 */ /* 0x000fc600078fd0ff */
[----:B------:R-:W1:Y:S01]  /*5d90*/  LDC R68, c[0x0][0x3d8] ;  /* 0x0000f600ff447b82 */ /* 0x000e620000000800 */
[-C--:B------:R-:W-:Y:S01]  /*5da0*/  IADD3 R212, P5, PT, R73, R164.reuse, RZ ;  /* 0x000000a449d47210 */ /* 0x080fe20007fbe0ff */
[----:B--2---:R-:W-:Y:S01]  /*5db0*/  IMAD R3, R3, UR5, RZ ;  /* 0x0000000503037c24 */ /* 0x004fe2000f8e02ff */
[----:B------:R-:W-:Y:S02]  /*5dc0*/  IADD3 R196, P4, PT, R71, R164, RZ ;  /* 0x000000a447c47210 */ /* 0x000fe40007f9e0ff */
[----:B------:R-:W-:-:S03]  /*5dd0*/  LEA.HI.X.SX32 R213, R73, R0, 0x1, P5 ;  /* 0x0000000049d57211 */ /* 0x000fc600028f0eff */
[----:B------:R-:W2:Y:S01]  /*5de0*/  LDC R72, c[0x0][0x3d8] ;  /* 0x0000f600ff487b82 */ /* 0x000ea20000000800 */
[----:B------:R-:W-:Y:S02]  /*5df0*/  IADD3 R180, P5, PT, R3, R164, RZ ;  /* 0x000000a403b47210 */ /* 0x000fe40007fbe0ff */
[-C--:B------:R-:W-:Y:S02]  /*5e00*/  LEA.HI.X.SX32 R197, R71, R0.reuse, 0x1, P4 ;  /* 0x0000000047c57211 */ /* 0x080fe400020f0eff */
[----:B------:R-:W-:Y:S01]  /*5e10*/  LEA.HI.X.SX32 R181, R3, R0, 0x1, P5 ;  /* 0x0000000003b57211 */ /* 0x000fe200028f0eff */
[----:B0-----:R-:W-:Y:S01]  /*5e20*/  IMAD R3, R70, 0x2, R69 ;  /* 0x0000000246037824 */ /* 0x001fe200078e0245 */
[C---:B------:R-:W-:Y:S01]  /*5e30*/  IADD3 R168, P4, PT, R69.reuse, R164, RZ ;  /* 0x000000a445a87210 */ /* 0x040fe20007f9e0ff */
[----:B------:R-:W0:Y:S03]  /*5e40*/  LDC R70, c[0x0][0x3d8] ;  /* 0x0000f600ff467b82 */ /* 0x000e260000000800 */
[----:B------:R-:W-:-:S02]  /*5e50*/  LEA.HI.X.SX32 R169, R69, R0, 0x1, P4 ;  /* 0x0000000045a97211 */ /* 0x000fc400020f0eff */
[----:B------:R-:W-:-:S04]  /*5e60*/  IADD3 R166, P4, PT, R3, R164, RZ ;  /* 0x000000a403a67210 */ /* 0x000fc80007f9e0ff */
[----:B------:R-:W-:Y:S01]  /*5e70*/  LEA.HI.X.SX32 R167, R3, R0, 0x1, P4 ;  /* 0x0000000003a77211 */ /* 0x000fe200020f0eff */
[----:B----4-:R-:W-:Y:S01]  /*5e80*/  IMAD R3, R2, 0x2, R3 ;  /* 0x0000000202037824 */ /* 0x010fe200078e0203 */
[----:B------:R-:W-:Y:S01]  /*5e90*/  PRMT R120, RZ, 0x7610, R120 ;  /* 0x00007610ff787816 */ /* 0x000fe20000000078 */
[----:B------:R4:W-:Y:S01]  /*5ea0*/  STL.64 [R1+0xb0], R168 ;  /* 0x0000b0a801007387 */ /* 0x0009e20000100a00 */
[----:B------:R-:W0:Y:S01]  /*5eb0*/  LDC R2, c[0x0][0x3d8] ;  /* 0x0000f600ff027b82 */ /* 0x000e220000000800 */
[----:B-1----:R-:W-:Y:S01]  /*5ec0*/  IMAD R69, R68, 0x2, R3 ;  /* 0x0000000244457824 */ /* 0x002fe200078e0203 */
[C---:B------:R-:W-:Y:S01]  /*5ed0*/  IADD3 R170, P4, PT, R3.reuse, R164, RZ ;  /* 0x000000a403aa7210 */ /* 0x040fe20007f9e0ff */
[----:B------:R-:W5:Y:S03]  /*5ee0*/  @P2 LDG.E.U8 R119, desc[UR32][R166.64] ;  /* 0x00000020a6772981 */ /* 0x000f66000c1e1100 */
[----:B------:R-:W-:Y:S01]  /*5ef0*/  LEA.HI.X.SX32 R171, R3, R0, 0x1, P4 ;  /* 0x0000000003ab7211 */ /* 0x000fe200020f0eff */
[----:B------:R4:W5:Y:S01]  /*5f00*/  @P2 LDG.E.U8 R120, desc[UR32][R168.64] ;  /* 0x00000020a8782981 */ /* 0x000962000c1e1100 */
[----:B--2---:R-:W-:Y:S01]  /*5f10*/  LEA R3, R72, R69, 0x1 ;  /* 0x0000004548037211 */ /* 0x004fe200078e08ff */
[----:B------:R-:W1:Y:S02]  /*5f20*/  LDC R68, c[0x0][0x3d8] ;  /* 0x0000f600ff447b82 */ /* 0x000e640000000800 */
[----:B------:R2:W-:Y:S02]  /*5f30*/  STL.64 [R1+0xa8], R166 ;  /* 0x0000a8a601007387 */ /* 0x0005e40000100a00 */
[----:B------:R-:W-:Y:S01]  /*5f40*/  IMAD R71, R74, 0x2, R3 ;  /* 0x000000024a477824 */ /* 0x000fe200078e0203 */
[----:B----4-:R-:W-:-:S02]  /*5f50*/  IADD3 R168, P4, PT, R69, R164, RZ ;  /* 0x000000a445a87210 */ /* 0x010fc40007f9e0ff */
[----:B--2---:R-:W-:-:S04]  /*5f60*/  IADD3 R166, P5, PT, R3, R164, RZ ;  /* 0x000000a403a67210 */ /* 0x004fc80007fbe0ff */
[-C--:B------:R-:W-:Y:S02]  /*5f70*/  LEA.HI.X.SX32 R167, R3, R0.reuse, 0x1, P5 ;  /* 0x0000000003a77211 */ /* 0x080fe400028f0eff */
[----:B------:R-:W2:Y:S01]  /*5f80*/  LDC R3, c[0x0][0x3d8] ;  /* 0x0000f600ff037b82 */ /* 0x000ea20000000800 */
[----:B------:R-:W-:Y:S02]  /*5f90*/  LEA.HI.X.SX32 R169, R69, R0, 0x1, P4 ;  /* 0x0000000045a97211 */ /* 0x000fe400020f0eff */
[----:B------:R-:W-:Y:S01]  /*5fa0*/  PRMT R117, RZ, 0x7610, R117 ;  /* 0x00007610ff757816 */ /* 0x000fe20000000075 */
[----:B------:R-:W-:Y:S01]  /*5fb0*/  STL.64 [R1+0xa0], R170 ;  /* 0x0000a0aa01007387 */ /* 0x000fe20000100a00 */
[----:B------:R-:W-:Y:S01]  /*5fc0*/  PRMT R118, RZ, 0x7610, R118 ;  /* 0x00007610ff767816 */ /* 0x000fe20000000076 */
[----:B---3--:R-:W-:Y:S02]  /*5fd0*/  IMAD R73, R76, 0x4, R71 ;  /* 0x000000044c497824 */ /* 0x008fe400078e0247 */
[----:B------:R-:W-:Y:S01]  /*5fe0*/  STL.64 [R1+0x98], R168 ;  /* 0x000098a801007387 */ /* 0x000fe20000100a00 */
[----:B------:R-:W3:Y:S03]  /*5ff0*/  LDC R69, c[0x0][0x3d8] ;  /* 0x0000f600ff457b82 */ /* 0x000ee60000000800 */
[----:B------:R4:W-:Y:S04]  /*6000*/  STL.64 [R1+0x90], R166 ;  /* 0x000090a601007387 */ /* 0x0009e80000100a00 */
[----:B------:R4:W5:Y:S01]  /*6010*/  @P2 LDG.E.U8 R117, desc[UR32][R166.64] ;  /* 0x00000020a6752981 */ /* 0x000962000c1e1100 */
[----:B------:R-:W-:-:S03]  /*6020*/  PRMT R116, RZ, 0x7610, R116 ;  /* 0x00007610ff747816 */ /* 0x000fc60000000074 */
[----:B------:R0:W5:Y:S01]  /*6030*/  @P2 LDG.E.U8 R118, desc[UR32][R168.64] ;  /* 0x00000020a8762981 */ /* 0x000162000c1e1100 */
[----:B----4-:R-:W-:-:S04]  /*6040*/  IADD3 R166, P4, PT, R71, R164, RZ ;  /* 0x000000a447a67210 */ /* 0x010fc80007f9e0ff */
[----:B------:R-:W-:Y:S01]  /*6050*/  LEA.HI.X.SX32 R167, R71, R0, 0x1, P4 ;  /* 0x0000000047a77211 */ /* 0x000fe200020f0eff */
[----:B0-----:R-:W-:Y:S01]  /*6060*/  IMAD R71, R70, 0x2, R73 ;  /* 0x0000000246477824 */ /* 0x001fe200078e0249 */
[C---:B------:R-:W-:Y:S01]  /*6070*/  IADD3 R168, P4, PT, R73.reuse, R164, RZ ;  /* 0x000000a449a87210 */ /* 0x040fe20007f9e0ff */
[----:B------:R-:W0:Y:S02]  /*6080*/  LDC R70, c[0x0][0x3d8] ;  /* 0x0000f600ff467b82 */ /* 0x000e240000000800 */
[----:B------:R4:W-:Y:S01]  /*6090*/  STL.64 [R1+0x88], R166 ;  /* 0x000088a601007387 */ /* 0x0009e20000100a00 */
[----:B------:R-:W-:Y:S02]  /*60a0*/  LEA.HI.X.SX32 R169, R73, R0, 0x1, P4 ;  /* 0x0000000049a97211 */ /* 0x000fe400020f0eff */
[----:B------:R-:W-:Y:S01]  /*60b0*/  LEA R2, R2, R71, 0x1 ;  /* 0x0000004702027211 */ /* 0x000fe200078e08ff */
[----:B------:R4:W5:Y:S01]  /*60c0*/  @P2 LDG.E.U8 R116, desc[UR32][R166.64] ;  /* 0x00000020a6742981 */ /* 0x000962000c1e1100 */
[----:B------:R-:W-:-:S03]  /*60d0*/  PRMT R130, RZ, 0x7610, R130 ;  /* 0x00007610ff827816 */ /* 0x000fc60000000082 */
[----:B--2---:R-:W-:Y:S01]  /*60e0*/  IMAD R3, R3, 0x2, R2 ;  /* 0x0000000203037824 */ /* 0x004fe200078e0202 */
[----:B------:R-:W-:Y:S02]  /*60f0*/  PRMT R113, RZ, 0x7610, R113 ;  /* 0x00007610ff717816 */ /* 0x000fe40000000071 */
[----:B------:R2:W5:Y:S01]  /*6100*/  @P2 LDG.E.U8 R130, desc[UR32][R170.64] ;  /* 0x00000020aa822981 */ /* 0x000562000c1e1100 */
[----:B----4-:R-:W-:-:S04]  /*6110*/  IADD3 R166, P4, PT, R71, R164, RZ ;  /* 0x000000a447a67210 */ /* 0x010fc80007f9e0ff */
[----:B------:R-:W-:Y:S02]  /*6120*/  LEA.HI.X.SX32 R167, R71, R0, 0x1, P4 ;  /* 0x0000000047a77211 */ /* 0x000fe400020f0eff */
[C---:B------:R-:W-:Y:S01]  /*6130*/  IADD3 R72, P4, PT, R2.reuse, R164, RZ ;  /* 0x000000a402487210 */ /* 0x040fe20007f9e0ff */
[----:B------:R-:W4:Y:S03]  /*6140*/  LDC R71, c[0x0][0x3d8] ;  /* 0x0000f600ff477b82 */ /* 0x000f260000000800 */
[----:B------:R-:W-:Y:S01]  /*6150*/  LEA.HI.X.SX32 R73, R2, R0, 0x1, P4 ;  /* 0x0000000002497211 */ /* 0x000fe200020f0eff */
[----:B-1----:R-:W-:Y:S01]  /*6160*/  IMAD R2, R68, 0x2, R3 ;  /* 0x0000000244027824 */ /* 0x002fe200078e0203 */
[C---:B--2---:R-:W-:Y:S01]  /*6170*/  IADD3 R170, P4, PT, R3.reuse, R164, RZ ;  /* 0x000000a403aa7210 */ /* 0x044fe20007f9e0ff */
[----:B------:R-:W-:Y:S01]  /*6180*/  STL.64 [R1+0x78], R168 ;  /* 0x000078a801007387 */ /* 0x000fe20000100a00 */
[----:B------:R-:W-:Y:S01]  /*6190*/  PRMT R115, RZ, 0x7610, R115 ;  /* 0x00007610ff737816 */ /* 0x000fe20000000073 */
[----:B------:R-:W1:Y:S01]  /*61a0*/  LDC R68, c[0x0][0x3d8] ;  /* 0x0000f600ff447b82 */ /* 0x000e620000000800 */
[----:B------:R-:W-:Y:S01]  /*61b0*/  PRMT R114, RZ, 0x7610, R114 ;  /* 0x00007610ff727816 */ /* 0x000fe20000000072 */
[----:B------:R-:W-:Y:S01]  /*61c0*/  STL.64 [R1+0x70], R166 ;  /* 0x000070a601007387 */ /* 0x000fe20000100a00 */
[----:B------:R-:W-:Y:S01]  /*61d0*/  LEA.HI.X.SX32 R171, R3, R0, 0x1, P4 ;  /* 0x0000000003ab7211 */ /* 0x000fe200020f0eff */
[----:B---3--:R-:W-:-:S02]  /*61e0*/  IMAD R3, R69, 0x2, R2 ;  /* 0x0000000245037824 */ /* 0x008fc400078e0202 */
[----:B------:R2:W-:Y:S01]  /*61f0*/  STL.64 [R1+0x68], R72 ;  /* 0x0000684801007387 */ /* 0x0005e20000100a00 */
[----:B------:R-:W-:Y:S01]  /*6200*/  PRMT R111, RZ, 0x7610, R111 ;  /* 0x00007610ff6f7816 */ /* 0x000fe2000000006f */
[----:B------:R-:W3:Y:S02]  /*6210*/  LDC R69, c[0x0][0x3d8] ;  /* 0x0000f600ff457b82 */ /* 0x000ee40000000800 */
[----:B------:R2:W5:Y:S04]  /*6220*/  @P2 LDG.E.U8 R113, desc[UR32][R72.64] ;  /* 0x0000002048712981 */ /* 0x000568000c1e1100 */
[----:B------:R0:W5:Y:S04]  /*6230*/  @P2 LDG.E.U8 R115, desc[UR32][R168.64] ;  /* 0x00000020a8732981 */ /* 0x000168000c1e1100 */
[----:B------:R0:W5:Y:S01]  /*6240*/  @P2 LDG.E.U8 R114, desc[UR32][R166.64] ;  /* 0x00000020a6722981 */ /* 0x000162000c1e1100 */
[----:B--2---:R-:W2:Y:S01]  /*6250*/  LDC R72, c[0x0][0x3d8] ;  /* 0x0000f600ff487b82 */ /* 0x004ea20000000800 */
[----:B0-----:R-:W-:-:S02]  /*6260*/  IADD3 R168, P4, PT, R2, R164, RZ ;  /* 0x000000a402a87210 */ /* 0x001fc40007f9e0ff */
[C---:B------:R-:W-:Y:S02]  /*6270*/  IADD3 R166, P5, PT, R3.reuse, R164, RZ ;  /* 0x000000a403a67210 */ /* 0x040fe40007fbe0ff */
[-C--:B------:R-:W-:Y:S02]  /*6280*/  LEA.HI.X.SX32 R169, R2, R0.reuse, 0x1, P4 ;  /* 0x0000000002a97211 */ /* 0x080fe400020f0eff */
[----:B------:R-:W-:Y:S02]  /*6290*/  LEA.HI.X.SX32 R167, R3, R0, 0x1, P5 ;  /* 0x0000000003a77211 */ /* 0x000fe400028f0eff */
[----:B------:R-:W-:Y:S01]  /*62a0*/  LEA R3, R70, R3, 0x1 ;  /* 0x0000000346037211 */ /* 0x000fe200078e08ff */
[----:B------:R-:W-:Y:S01]  /*62b0*/  STL.64 [R1+0x60], R170 ;  /* 0x000060aa01007387 */ /* 0x000fe20000100a00 */
[----:B------:R-:W-:Y:S01]  /*62c0*/  PRMT R112, RZ, 0x7610, R112 ;  /* 0x00007610ff707816 */ /* 0x000fe20000000070 */
[----:B------:R-:W0:Y:S02]  /*62d0*/  LDC R70, c[0x0][0x3d8] ;  /* 0x0000f600ff467b82 */ /* 0x000e240000000800 */
[----:B------:R-:W-:Y:S01]  /*62e0*/  STL.64 [R1+0x58], R168 ;  /* 0x000058a801007387 */ /* 0x000fe20000100a00 */
[----:B----4-:R-:W-:-:S03]  /*62f0*/  IMAD R2, R71, 0x4, R3 ;  /* 0x0000000447027824 */ /* 0x010fc600078e0203 */
[----:B------:R4:W-:Y:S01]  /*6300*/  STL.64 [R1+0x50], R166 ;  /* 0x000050a601007387 */ /* 0x0009e20000100a00 */
[----:B------:R-:W-:Y:S01]  /*6310*/  PRMT R109, RZ, 0x7610, R109 ;  /* 0x00007610ff6d7816 */ /* 0x000fe2000000006d */
[----:B------:R-:W0:Y:S02]  /*6320*/  LDC R71, c[0x0][0x3d8] ;  /* 0x0000f600ff477b82 */ /* 0x000e240000000800 */
[----:B------:R4:W5:Y:S04]  /*6330*/  @P2 LDG.E.U8 R111, desc[UR32][R166.64] ;  /* 0x00000020a66f2981 */ /* 0x000968000c1e1100 */
[----:B------:R1:W5:Y:S01]  /*6340*/  @P2 LDG.E.U8 R112, desc[UR32][R168.64] ;  /* 0x00000020a8702981 */ /* 0x000362000c1e1100 */
[----:B----4-:R-:W-:-:S04]  /*6350*/  IADD3 R166, P4, PT, R3, R164, RZ ;  /* 0x000000a403a67210 */ /* 0x010fc80007f9e0ff */
[----:B------:R-:W-:Y:S01]  /*6360*/  LEA.HI.X.SX32 R167, R3, R0, 0x1, P4 ;  /* 0x0000000003a77211 */ /* 0x000fe200020f0eff */
[----:B-1----:R-:W-:Y:S01]  /*6370*/  IMAD R3, R68, 0x2, R2 ;  /* 0x0000000244037824 */ /* 0x002fe200078e0202 */
[C---:B------:R-:W-:Y:S01]  /*6380*/  IADD3 R168, P4, PT, R2.reuse, R164, RZ ;  /* 0x000000a402a87210 */ /* 0x040fe20007f9e0ff */
[----:B------:R-:W1:Y:S02]  /*6390*/  LDC R68, c[0x0][0x3d8] ;  /* 0x0000f600ff447b82 */ /* 0x000e640000000800 */
[----:B------:R4:W-:Y:S01]  /*63a0*/  STL.64 [R1+0x48], R166 ;  /* 0x000048a601007387 */ /* 0x0009e20000100a00 */
[----:B------:R-:W-:Y:S01]  /*63b0*/  LEA.HI.X.SX32 R169, R2, R0, 0x1, P4 ;  /* 0x0000000002a97211 */ /* 0x000fe200020f0eff */
[----:B--2---:R-:W-:Y:S02]  /*63c0*/  IMAD R2, R72, 0x2, R3 ;  /* 0x0000000248027824 */ /* 0x004fe400078e0203 */
[----:B------:R4:W2:Y:S01]  /*63d0*/  @P2 LDG.E.U8 R109, desc[UR32][R166.64] ;  /* 0x00000020a66d2981 */ /* 0x0008a2000c1e1100 */
[----:B------:R-:W-:-:S02]  /*63e0*/  PRMT R128, RZ, 0x7610, R128 ;  /* 0x00007610ff807816 */ /* 0x000fc40000000080 */
[----:B------:R-:W-:-:S04]  /*63f0*/  PRMT R106, RZ, 0x7610, R106 ;  /* 0x00007610ff6a7816 */ /* 0x000fc8000000006a */
[----:B------:R0:W2:Y:S01]  /*6400*/  @P2 LDG.E.U8 R128, desc[UR32][R170.64] ;  /* 0x00000020aa802981 */ /* 0x0000a2000c1e1100 */
[----:B----4-:R-:W-:-:S04]  /*6410*/  IADD3 R166, P4, PT, R3, R164, RZ ;  /* 0x000000a403a67210 */ /* 0x010fc80007f9e0ff */
[----:B------:R-:W-:Y:S02]  /*6420*/  LEA.HI.X.SX32 R167, R3, R0, 0x1, P4 ;  /* 0x0000000003a77211 */ /* 0x000fe400020f0eff */
[----:B------:R-:W-:-:S04]  /*6430*/  IADD3 R72, P4, PT, R2, R164, RZ ;  /* 0x000000a402487210 */ /* 0x000fc80007f9e0ff */
[----:B------:R-:W-:Y:S02]  /*6440*/  LEA.HI.X.SX32 R73, R2, R0, 0x1, P4 ;  /* 0x0000000002497211 */ /* 0x000fe400020f0eff */
[----:B---3--:R-:W-:Y:S02]  /*6450*/  LEA R2, R69, R2, 0x1 ;  /* 0x0000000245027211 */ /* 0x008fe400078e08ff */
[----:B------:R-:W3:Y:S01]  /*6460*/  LDC R69, c[0x0][0x3d8] ;  /* 0x0000f600ff457b82 */ /* 0x000ee20000000800 */
[----:B------:R-:W-:Y:S01]  /*6470*/  PRMT R108, RZ, 0x7610, R108 ;  /* 0x00007610ff6c7816 */ /* 0x000fe2000000006c */
[----:B------:R-:W-:Y:S01]  /*6480*/  STL.64 [R1+0x38], R168 ;  /* 0x000038a801007387 */ /* 0x000fe20000100a00 */
[----:B0-----:R-:W-:Y:S01]  /*6490*/  IADD3 R170, P4, PT, R2, R164, RZ ;  /* 0x000000a402aa7210 */ /* 0x001fe20007f9e0ff */
[----:B------:R-:W-:Y:S01]  /*64a0*/  IMAD R3, R70, 0x2, R2 ;  /* 0x0000000246037824 */ /* 0x000fe200078e0202 */
[----:B------:R-:W-:Y:S01]  /*64b0*/  PRMT R107, RZ, 0x7610, R107 ;  /* 0x00007610ff6b7816 */ /* 0x000fe2000000006b */
[----:B------:R0:W4:Y:S02]  /*64c0*/  @P2 LDG.E.U8 R106, desc[UR32][R72.64] ;  /* 0x00000020486a2981 */ /* 0x000124000c1e1100 */
[----:B------:R-:W3:Y:S01]  /*64d0*/  LDC R70, c[0x0][0x3d8] ;  /* 0x0000f600ff467b82 */ /* 0x000ee20000000800 */
[----:B------:R-:W-:Y:S01]  /*64e0*/  LEA.HI.X.SX32 R171, R2, R0, 0x1, P4 ;  /* 0x0000000002ab7211 */ /* 0x000fe200020f0eff */
[----:B------:R-:W-:Y:S01]  /*64f0*/  STL.64 [R1+0x30], R166 ;  /* 0x000030a601007387 */ /* 0x000fe20000100a00 */
[----:B------:R-:W-:-:S03]  /*6500*/  IMAD R2, R71, 0x2, R3 ;  /* 0x0000000247027824 */ /* 0x000fc600078e0203 */
[----:B------:R0:W-:Y:S01]  /*6510*/  STL.64 [R1+0x28], R72 ;  /* 0x0000284801007387 */ /* 0x0001e20000100a00 */
[----:B------:R-:W-:Y:S01]  /*6520*/  PRMT R104, RZ, 0x7610, R104 ;  /* 0x00007610ff687816 */ /* 0x000fe20000000068 */
[----:B------:R-:W3:Y:S02]  /*6530*/  LDC R71, c[0x0][0x3d8] ;  /* 0x0000f600ff477b82 */ /* 0x000ee40000000800 */
[----:B------:R1:W2:Y:S04]  /*6540*/  @P2 LDG.E.U8 R108, desc[UR32][R168.64] ;  /* 0x00000020a86c2981 */ /* 0x0002a8000c1e1100 */
[----:B------:R1:W2:Y:S02]  /*6550*/  @P2 LDG.E.U8 R107, desc[UR32][R166.64] ;  /* 0x00000020a66b2981 */ /* 0x0002a4000c1e1100 */
[----:B0-----:R-:W0:Y:S01]  /*6560*/  LDC R72, c[0x0][0x3d8] ;  /* 0x0000f600ff487b82 */ /* 0x001e220000000800 */
[----:B-1----:R-:W-:-:S02]  /*6570*/  IADD3 R168, P4, PT, R3, R164, RZ ;  /* 0x000000a403a87210 */ /* 0x002fc40007f9e0ff */
[----:B------:R-:W-:Y:S02]  /*6580*/  IADD3 R166, P5, PT, R2, R164, RZ ;  /* 0x000000a402a67210 */ /* 0x000fe40007fbe0ff */
[----:B------:R-:W-:-:S03]  /*6590*/  LEA.HI.X.SX32 R169, R3, R0, 0x1, P4 ;  /* 0x0000000003a97211 */ /* 0x000fc600020f0eff */
[----:B------:R-:W1:Y:S01]  /*65a0*/  LDC R73, c[0x0][0x3d8] ;  /* 0x0000f600ff497b82 */ /* 0x000e620000000800 */
[----:B------:R-:W-:Y:S01]  /*65b0*/  LEA.HI.X.SX32 R167, R2, R0, 0x1, P5 ;  /* 0x0000000002a77211 */ /* 0x000fe200028f0eff */
[----:B------:R-:W-:Y:S01]  /*65c0*/  IMAD R2, R68, 0x2, R2 ;  /* 0x0000000244027824 */ /* 0x000fe200078e0202 */
[----:B------:R-:W-:Y:S04]  /*65d0*/  STL.64 [R1+0x20], R170 ;  /* 0x000020aa01007387 */ /* 0x000fe80000100a00 */
[----:B------:R3:W2:Y:S01]  /*65e0*/  @P2 LDG.E.U8 R104, desc[UR32][R166.64] ;  /* 0x00000020a6682981 */ /* 0x0006a2000c1e1100 */
[----:B------:R-:W1:Y:S01]  /*65f0*/  LDC R68, c[0x0][0x3d8] ;  /* 0x0000f600ff447b82 */ /* 0x000e620000000800 */
[----:B---3--:R-:W-:Y:S02]  /*6600*/  LEA R3, R69, R2, 0x2 ;  /* 0x0000000245037211 */ /* 0x008fe400078e10ff */
[----:B------:R-:W-:Y:S04]  /*6610*/  STL.64 [R1+0x18], R168 ;  /* 0x000018a801007387 */ /* 0x000fe80000100a00 */
[----:B------:R3:W-:Y:S01]  /*6620*/  STL.64 [R1+0x10], R166 ;  /* 0x000010a601007387 */ /* 0x0007e20000100a00 */
[----:B------:R-:W1:Y:S01]  /*6630*/  LDC R69, c[0x0][0x3d8] ;  /* 0x0000f600ff457b82 */ /* 0x000e620000000800 */
[----:B---3--:R-:W-:-:S04]  /*6640*/  IADD3 R166, P4, PT, R2, R164, RZ ;  /* 0x000000a402a67210 */ /* 0x008fc80007f9e0ff */
[----:B------:R-:W-:Y:S01]  /*6650*/  LEA.HI.X.SX32 R167, R2, R0, 0x1, P4 ;  /* 0x0000000002a77211 */ /* 0x000fe200020f0eff */
[----:B------:R-:W-:Y:S01]  /*6660*/  IMAD R2, R70, 0x2, R3 ;  /* 0x0000000246027824 */ /* 0x000fe200078e0203 */
[C---:B------:R-:W-:Y:S01]  /*6670*/  IADD3 R242, P4, PT, R3.reuse, R164, RZ ;  /* 0x000000a403f27210 */ /* 0x040fe20007f9e0ff */
[----:B------:R-:W3:Y:S03]  /*6680*/  LDC R70, c[0x0][0x3d8] ;  /* 0x0000f600ff467b82 */ /* 0x000ee60000000800 */
[----:B------:R-:W-:Y:S01]  /*6690*/  LEA.HI.X.SX32 R243, R3, R0, 0x1, P4 ;  /* 0x0000000003f37211 */ /* 0x000fe200020f0eff */
[----:B0-----:R-:W-:Y:S01]  /*66a0*/  IMAD R3, R72, 0x2, R2 ;  /* 0x0000000248037824 */ /* 0x001fe200078e0202 */
[----:B------:R-:W-:-:S03]  /*66b0*/  IADD3 R240, P4, PT, R2, R164, RZ ;  /* 0x000000a402f07210 */ /* 0x000fc60007f9e0ff */
[----:B------:R-:W0:Y:S01]  /*66c0*/  LDC R72, c[0x0][0x3d8] ;  /* 0x0000f600ff487b82 */ /* 0x000e220000000800 */
[----:B------:R-:W-:Y:S02]  /*66d0*/  LEA.HI.X.SX32 R241, R2, R0, 0x1, P4 ;  /* 0x0000000002f17211 */ /* 0x000fe400020f0eff */
[----:B------:R-:W-:-:S04]  /*66e0*/  IADD3 R238, P4, PT, R3, R164, RZ ;  /* 0x000000a403ee7210 */ /* 0x000fc80007f9e0ff */
[----:B------:R-:W-:Y:S01]  /*66f0*/  LEA.HI.X.SX32 R239, R3, R0, 0x1, P4 ;  /* 0x0000000003ef7211 */ /* 0x000fe200020f0eff */
[----:B-1----:R-:W-:-:S05]  /*6700*/  IMAD R3, R68, 0x2, R3 ;  /* 0x0000000244037824 */ /* 0x002fca00078e0203 */
[----:B------:R-:W-:Y:S02]  /*6710*/  LEA R68, R69, R3, 0x1 ;  /* 0x0000000345447211 */ /* 0x000fe400078e08ff */
[----:B------:R-:W1:Y:S01]  /*6720*/  LDC R69, c[0x0][0x3d8] ;  /* 0x0000f600ff457b82 */ /* 0x000e620000000800 */
[----:B------:R-:W-:Y:S02]  /*6730*/  IADD3 R236, P4, PT, R3, R164, RZ ;  /* 0x000000a403ec7210 */ /* 0x000fe40007f9e0ff */
[----:B------:R-:W-:Y:S02]  /*6740*/  IMAD R2, R71, 0x2, R68 ;  /* 0x0000000247027824 */ /* 0x000fe400078e0244 */
[----:B------:R-:W-:Y:S02]  /*6750*/  LEA.HI.X.SX32 R237, R3, R0, 0x1, P4 ;  /* 0x0000000003ed7211 */ /* 0x000fe400020f0eff */
[-C--:B------:R-:W-:Y:S01]  /*6760*/  IADD3 R234, P4, PT, R68, R164.reuse, RZ ;  /* 0x000000a444ea7210 */ /* 0x080fe20007f9e0ff */
[----:B------:R-:W1:Y:S01]  /*6770*/  LDC R71, c[0x0][0x3d8] ;  /* 0x0000f600ff477b82 */ /* 0x000e620000000800 */
[----:B------:R-:W-:-:S02]  /*6780*/  IADD3 R232, P5, PT, R2, R164, RZ ;  /* 0x000000a402e87210 */ /* 0x000fc40007fbe0ff */
[-C--:B------:R-:W-:Y:S02]  /*6790*/  LEA.HI.X.SX32 R235, R68, R0.reuse, 0x1, P4 ;  /* 0x0000000044eb7211 */ /* 0x080fe400020f0eff */
[----:B------:R-:W-:Y:S01]  /*67a0*/  LEA.HI.X.SX32 R233, R2, R0, 0x1, P5 ;  /* 0x0000000002e97211 */ /* 0x000fe200028f0eff */
[----:B---3--:R-:W-:Y:S02]  /*67b0*/  IMAD R2, R70, 0x2, R2 ;  /* 0x0000000246027824 */ /* 0x008fe400078e0202 */
[----:B------:R-:W3:Y:S02]  /*67c0*/  LDC R68, c[0x0][0x3d8] ;  /* 0x0000f600ff447b82 */ /* 0x000ee40000000800 */
[----:B0-----:R-:W-:Y:S01]  /*67d0*/  IMAD R3, R72, 0x4, R2 ;  /* 0x0000000448037824 */ /* 0x001fe200078e0202 */
[----:B------:R-:W-:-:S05]  /*67e0*/  IADD3 R230, P4, PT, R2, R164, RZ ;  /* 0x000000a402e67210 */ /* 0x000fca0007f9e0ff */
[----:B------:R-:W0:Y:S01]  /*67f0*/  LDC R70, c[0x0][0x3d8] ;  /* 0x0000f600ff467b82 */ /* 0x000e220000000800 */
[----:B------:R-:W-:Y:S02]  /*6800*/  LEA.HI.X.SX32 R231, R2, R0, 0x1, P4 ;  /* 0x0000000002e77211 */ /* 0x000fe400020f0eff */
[----:B------:R-:W-:Y:S02]  /*6810*/  IADD3 R226, P4, PT, R3, R164, RZ ;  /* 0x000000a403e27210 */ /* 0x000fe40007f9e0ff */
[----:B-1----:R-:W-:Y:S02]  /*6820*/  LEA R2, R69, R3, 0x1 ;  /* 0x0000000345027211 */ /* 0x002fe400078e08ff */
[----:B------:R-:W-:Y:S01]  /*6830*/  LEA.HI.X.SX32 R227, R3, R0, 0x1, P4 ;  /* 0x0000000003e37211 */ /* 0x000fe200020f0eff */
[----:B------:R-:W1:Y:S01]  /*6840*/  LDC R69, c[0x0][0x3d8] ;  /* 0x0000f600ff457b82 */ /* 0x000e620000000800 */
[----:B------:R-:W-:Y:S01]  /*6850*/  IADD3 R224, P4, PT, R2, R164, RZ ;  /* 0x000000a402e07210 */ /* 0x000fe20007f9e0ff */
[----:B------:R-:W-:-:S03]  /*6860*/  IMAD R3, R73, 0x2, R2 ;  /* 0x0000000249037824 */ /* 0x000fc600078e0202 */
[----:B------:R-:W-:Y:S02]  /*6870*/  LEA.HI.X.SX32 R225, R2, R0, 0x1, P4 ;  /* 0x0000000002e17211 */ /* 0x000fe400020f0eff */
[C---:B------:R-:W-:Y:S01]  /*6880*/  IADD3 R222, P4, PT, R3.reuse, R164, RZ ;  /* 0x000000a403de7210 */ /* 0x040fe20007f9e0ff */
[----:B------:R-:W1:Y:S03]  /*6890*/  LDC R72, c[0x0][0x3d8] ;  /* 0x0000f600ff487b82 */ /* 0x000e660000000800 */
[----:B------:R-:W-:Y:S01]  /*68a0*/  LEA.HI.X.SX32 R223, R3, R0, 0x1, P4 ;  /* 0x0000000003df7211 */ /* 0x000fe200020f0eff */
[----:B---3--:R-:W-:-:S04]  /*68b0*/  IMAD R3, R68, 0x2, R3 ;  /* 0x0000000244037824 */ /* 0x008fc800078e0203 */
[----:B------:R-:W3:Y:S01]  /*68c0*/  LDC R68, c[0x0][0x3d8] ;  /* 0x0000f600ff447b82 */ /* 0x000ee20000000800 */
[----:B------:R-:W-:Y:S01]  /*68d0*/  IADD3 R220, P4, PT, R3, R164, RZ ;  /* 0x000000a403dc7210 */ /* 0x000fe20007f9e0ff */
[----:B0-----:R-:W-:-:S03]  /*68e0*/  IMAD R2, R70, 0x2, R3 ;  /* 0x0000000246027824 */ /* 0x001fc600078e0203 */
[----:B------:R-:W-:Y:S02]  /*68f0*/  LEA.HI.X.SX32 R221, R3, R0, 0x1, P4 ;  /* 0x0000000003dd7211 */ /* 0x000fe400020f0eff */
[C---:B------:R-:W-:Y:S01]  /*6900*/  IADD3 R218, P4, PT, R2.reuse, R164, RZ ;  /* 0x000000a402da7210 */ /* 0x040fe20007f9e0ff */
[----:B------:R-:W0:Y:S01]  /*6910*/  LDC R70, c[0x0][0x3d8] ;  /* 0x0000f600ff467b82 */ /* 0x000e220000000800 */
[----:B------:R-:W-:Y:S02]  /*6920*/  LEA R3, R71, R2, 0x1 ;  /* 0x0000000247037211 */ /* 0x000fe400078e08ff */
[----:B------:R-:W-:Y:S02]  /*6930*/  LEA.HI.X.SX32 R219, R2, R0, 0x1, P4 ;  /* 0x0000000002db7211 */ /* 0x000fe400020f0eff */
[----:B------:R-:W-:-:S03]  /*6940*/  IADD3 R216, P4, PT, R3, R164, RZ ;  /* 0x000000a403d87210 */ /* 0x000fc60007f9e0ff */
[----:B------:R-:W5:Y:S01]  /*6950*/  LDC R71, c[0x0][0x3d8] ;  /* 0x0000f600ff477b82 */ /* 0x000f620000000800 */
[----:B------:R-:W-:Y:S01]  /*6960*/  LEA.HI.X.SX32 R217, R3, R0, 0x1, P4 ;  /* 0x0000000003d97211 */ /* 0x000fe200020f0eff */
[----:B-1----:R-:W-:-:S06]  /*6970*/  IMAD R3, R69, 0x2, R3 ;  /* 0x0000000245037824 */ /* 0x002fcc00078e0203 */
[----:B------:R-:W1:Y:S01]  /*6980*/  LDC R69, c[0x0][0x3d8] ;  /* 0x0000f600ff457b82 */ /* 0x000e620000000800 */
[----:B---3--:R-:W-:Y:S01]  /*6990*/  IMAD R2, R68, 0x4, R3 ;  /* 0x0000000444027824 */ /* 0x008fe200078e0203 */
[----:B------:R-:W-:-:S06]  /*69a0*/  IADD3 R214, P4, PT, R3, R164, RZ ;  /* 0x000000a403d67210 */ /* 0x000fcc0007f9e0ff */
[----:B------:R-:W3:Y:S01]  /*69b0*/  LDC R68, c[0x0][0x3d8] ;  /* 0x0000f600ff447b82 */ /* 0x000ee20000000800 */
[----:B------:R-:W-:Y:S01]  /*69c0*/  LEA.HI.X.SX32 R215, R3, R0, 0x1, P4 ;  /* 0x0000000003d77211 */ /* 0x000fe200020f0eff */
[----:B0-----:R-:W-:Y:S01]  /*69d0*/  IMAD R3, R70, 0x2, R2 ;  /* 0x0000000246037824 */ /* 0x001fe200078e0202 */
[----:B------:R-:W-:-:S04]  /*69e0*/  IADD3 R210, P4, PT, R2, R164, RZ ;  /* 0x000000a402d27210 */ /* 0x000fc80007f9e0ff */
[----:B------:R-:W-:Y:S01]  /*69f0*/  LEA.HI.X.SX32 R211, R2, R0, 0x1, P4 ;  /* 0x0000000002d37211 */ /* 0x000fe200020f0eff */
[----:B------:R-:W0:Y:S01]  /*6a00*/  LDC R70, c[0x0][0x3d8] ;  /* 0x0000f600ff467b82 */ /* 0x000e220000000800 */
[C---:B------:R-:W-:Y:S02]  /*6a10*/  IADD3 R208, P4, PT, R3.reuse, R164, RZ ;  /* 0x000000a403d07210 */ /* 0x040fe40007f9e0ff */
[----:B------:R-:W-:Y:S02]  /*6a20*/  LEA R2, R72, R3, 0x1 ;  /* 0x0000000348027211 */ /* 0x000fe400078e08ff */
[----:B------:R-:W-:Y:S02]  /*6a30*/  LEA.HI.X.SX32 R209, R3, R0, 0x1, P4 ;  /* 0x0000000003d17211 */ /* 0x000fe400020f0eff */
[C---:B------:R-:W-:Y:S01]  /*6a40*/  IADD3 R206, P4, PT, R2.reuse, R164, RZ ;  /* 0x000000a402ce7210 */ /* 0x040fe20007f9e0ff */
[----:B-1----:R-:W-:Y:S01]  /*6a50*/  IMAD R3, R69, 0x2, R2 ;  /* 0x0000000245037824 */ /* 0x002fe200078e0202 */
[----:B------:R-:W1:Y:S02]  /*6a60*/  LDC R72, c[0x0][0x3d8] ;  /* 0x0000f600ff487b82 */ /* 0x000e640000000800 */
[----:B------:R-:W-:-:S06]  /*6a70*/  LEA.HI.X.SX32 R207, R2, R0, 0x1, P4 ;  /* 0x0000000002cf7211 */ /* 0x000fcc00020f0eff */
[----:B------:R-:W1:Y:S01]  /*6a80*/  LDC R69, c[0x0][0x3d8] ;  /* 0x0000f600ff457b82 */ /* 0x000e620000000800 */
[----:B---3--:R-:W-:Y:S01]  /*6a90*/  IMAD R2, R68, 0x2, R3 ;  /* 0x0000000244027824 */ /* 0x008fe200078e0203 */
[----:B------:R-:W-:-:S06]  /*6aa0*/  IADD3 R204, P4, PT, R3, R164, RZ ;  /* 0x000000a403cc7210 */ /* 0x000fcc0007f9e0ff */
[----:B------:R-:W3:Y:S01]  /*6ab0*/  LDC R68, c[0x0][0x3d8] ;  /* 0x0000f600ff447b82 */ /* 0x000ee20000000800 */
[----:B------:R-:W-:Y:S01]  /*6ac0*/  LEA.HI.X.SX32 R205, R3, R0, 0x1, P4 ;  /* 0x0000000003cd7211 */ /* 0x000fe200020f0eff */
[----:B-----5:R-:W-:Y:S01]  /*6ad0*/  IMAD R3, R71, 0x2, R2 ;  /* 0x0000000247037824 */ /* 0x020fe200078e0202 */
[----:B------:R-:W-:-:S05]  /*6ae0*/  IADD3 R202, P5, PT, R2, R164, RZ ;  /* 0x000000a402ca7210 */ /* 0x000fca0007fbe0ff */
[----:B------:R-:W5:Y:S01]  /*6af0*/  LDC R71, c[0x0][0x3d8] ;  /* 0x0000f600ff477b82 */ /* 0x000f620000000800 */
[----:B------:R-:W-:Y:S02]  /*6b00*/  LEA.HI.X.SX32 R203, R2, R0, 0x1, P5 ;  /* 0x0000000002cb7211 */ /* 0x000fe400028f0eff */
[----:B------:R-:W-:Y:S02]  /*6b10*/  IADD3 R200, P4, PT, R3, R164, RZ ;  /* 0x000000a403c87210 */ /* 0x000fe40007f9e0ff */
[----:B0-----:R-:W-:-:S03]  /*6b20*/  LEA R2, R70, R3, 0x1 ;  /* 0x0000000346027211 */ /* 0x001fc600078e08ff */
[----:B------:R-:W0:Y:S01]  /*6b30*/  LDC R70, c[0x0][0x3d8] ;  /* 0x0000f600ff467b82 */ /* 0x000e220000000800 */
[----:B------:R-:W-:Y:S01]  /*6b40*/  LEA.HI.X.SX32 R201, R3, R0, 0x1, P4 ;  /* 0x0000000003c97211 */ /* 0x000fe200020f0eff */
[----:B-1----:R-:W-:Y:S01]  /*6b50*/  IMAD R3, R69, 0x4, R2 ;  /* 0x0000000445037824 */ /* 0x002fe200078e0202 */
[----:B------:R-:W-:-:S04]  /*6b60*/  IADD3 R198, P4, PT, R2, R164, RZ ;  /* 0x000000a402c67210 */ /* 0x000fc80007f9e0ff */
[----:B------:R-:W-:Y:S01]  /*6b70*/  LEA.HI.X.SX32 R199, R2, R0, 0x1, P4 ;  /* 0x0000000002c77211 */ /* 0x000fe200020f0eff */
[----:B---3--:R-:W-:Y:S01]  /*6b80*/  IMAD R2, R68, 0x2, R3 ;  /* 0x0000000244027824 */ /* 0x008fe200078e0203 */
[----:B------:R-:W1:Y:S01]  /*6b90*/  LDC R69, c[0x0][0x3d8] ;  /* 0x0000f600ff457b82 */ /* 0x000e620000000800 */
[----:B------:R-:W-:-:S07]  /*6ba0*/  IADD3 R194, P4, PT, R3, R164, RZ ;  /* 0x000000a403c27210 */ /* 0x000fce0007f9e0ff */
[----:B------:R-:W3:Y:S01]  /*6bb0*/  LDC R68, c[0x0][0x3d8] ;  /* 0x0000f600ff447b82 */ /* 0x000ee20000000800 */
[----:B------:R-:W-:Y:S01]  /*6bc0*/  LEA.HI.X.SX32 R195, R3, R0, 0x1, P4 ;  /* 0x0000000003c37211 */ /* 0x000fe200020f0eff */
[----:B-----5:R-:W-:Y:S01]  /*6bd0*/  IMAD R3, R71, 0x2, R2 ;  /* 0x0000000247037824 */ /* 0x020fe200078e0202 */
[----:B------:R-:W-:-:S04]  /*6be0*/  IADD3 R192, P5, PT, R2, R164, RZ ;  /* 0x000000a402c07210 */ /* 0x000fc80007fbe0ff */
[----:B------:R-:W-:Y:S02]  /*6bf0*/  LEA.HI.X.SX32 R193, R2, R0, 0x1, P5 ;  /* 0x0000000002c17211 */ /* 0x000fe400028f0eff */
[C---:B------:R-:W-:Y:S02]  /*6c00*/  IADD3 R190, P4, PT, R3.reuse, R164, RZ ;  /* 0x000000a403be7210 */ /* 0x040fe40007f9e0ff */
[----:B0-----:R-:W-:Y:S02]  /*6c10*/  LEA R2, R70, R3, 0x1 ;  /* 0x0000000346027211 */ /* 0x001fe400078e08ff */
[----:B------:R-:W0:Y:S01]  /*6c20*/  LDC R70, c[0x0][0x3d8] ;  /* 0x0000f600ff467b82 */ /* 0x000e220000000800 */
[----:B------:R-:W-:Y:S02]  /*6c30*/  LEA.HI.X.SX32 R191, R3, R0, 0x1, P4 ;  /* 0x0000000003bf7211 */ /* 0x000fe400020f0eff */
[----:B------:R-:W-:Y:S01]  /*6c40*/  IADD3 R188, P4, PT, R2, R164, RZ ;  /* 0x000000a402bc7210 */ /* 0x000fe20007f9e0ff */
[----:B------:R-:W-:-:S03]  /*6c50*/  IMAD R3, R72, 0x2, R2 ;  /* 0x0000000248037824 */ /* 0x000fc600078e0202 */
[----:B------:R-:W-:Y:S02]  /*6c60*/  LEA.HI.X.SX32 R189, R2, R0, 0x1, P4 ;  /* 0x0000000002bd7211 */ /* 0x000fe400020f0eff */
[C---:B------:R-:W-:Y:S01]  /*6c70*/  IADD3 R186, P4, PT, R3.reuse, R164, RZ ;  /* 0x000000a403ba7210 */ /* 0x040fe20007f9e0ff */
[----:B---3--:R-:W-:Y:S02]  /*6c80*/  IMAD R2, R68, 0x2, R3 ;  /* 0x0000000244027824 */ /* 0x008fe400078e0203 */
[----:B------:R-:W3:Y:S01]  /*6c90*/  LDC R68, c[0x0][0x3d8] ;  /* 0x0000f600ff447b82 */ /* 0x000ee20000000800 */
[----:B------:R-:W-:Y:S02]  /*6ca0*/  LEA.HI.X.SX32 R187, R3, R0, 0x1, P4 ;  /* 0x0000000003bb7211 */ /* 0x000fe400020f0eff */
[----:B------:R-:W-:-:S04]  /*6cb0*/  IADD3 R184, P4, PT, R2, R164, RZ ;  /* 0x000000a402b87210 */ /* 0x000fc80007f9e0ff */
[----:B------:R-:W-:Y:S01]  /*6cc0*/  LEA.HI.X.SX32 R185, R2, R0, 0x1, P4 ;  /* 0x0000000002b97211 */ /* 0x000fe200020f0eff */
[----:B-1----:R-:W-:Y:S02]  /*6cd0*/  IMAD R2, R69, 0x2, R2 ;  /* 0x0000000245027824 */ /* 0x002fe400078e0202 */
[----:B------:R-:W1:Y:S03]  /*6ce0*/  LDC R69, c[0x0][0x3d8] ;  /* 0x0000f600ff457b82 */ /* 0x000e660000000800 */
[----:B------:R-:W-:Y:S02]  /*6cf0*/  IADD3 R182, P4, PT, R2, R164, RZ ;  /* 0x000000a402b67210 */ /* 0x000fe40007f9e0ff */
[----:B0-----:R-:W-:Y:S02]  /*6d00*/  LEA R3, R70, R2, 0x2 ;  /* 0x0000000246037211 */ /* 0x001fe400078e10ff */
[----:B------:R-:W-:-:S02]  /*6d10*/  LEA.HI.X.SX32 R183, R2, R0, 0x1, P4 ;  /* 0x0000000002b77211 */ /* 0x000fc400020f0eff */
[----:B------:R-:W-:-:S04]  /*6d20*/  IADD3 R178, P4, PT, R3, R164, RZ ;  /* 0x000000a403b27210 */ /* 0x000fc80007f9e0ff */
[----:B------:R-:W-:Y:S01]  /*6d30*/  LEA.HI.X.SX32 R179, R3, R0, 0x1, P4 ;  /* 0x0000000003b37211 */ /* 0x000fe200020f0eff */
[----:B---3--:R-:W-:Y:S02]  /*6d40*/  IMAD R2, R68, 0x2, R3 ;  /* 0x0000000244027824 */ /* 0x008fe400078e0203 */
[----:B------:R-:W0:Y:S08]  /*6d50*/  LDC R3, c[0x0][0x3d8] ;  /* 0x0000f600ff037b82 */ /* 0x000e300000000800 */
[----:B------:R-:W3:Y:S01]  /*6d60*/  LDC R68, c[0x0][0x3d8] ;  /* 0x0000f600ff447b82 */ /* 0x000ee20000000800 */
[----:B------:R-:W-:-:S04]  /*6d70*/  IADD3 R176, P4, PT, R2, R164, RZ ;  /* 0x000000a402b07210 */ /* 0x000fc80007f9e0ff */
[----:B------:R-:W-:Y:S02]  /*6d80*/  LEA.HI.X.SX32 R177, R2, R0, 0x1, P4 ;  /* 0x0000000002b17211 */ /* 0x000fe400020f0eff */
[----:B------:R-:W-:Y:S02]  /*6d90*/  PRMT R110, RZ, 0x7610, R110 ;  /* 0x00007610ff6e7816 */ /* 0x000fe4000000006e */
[----:B------:R-:W-:Y:S02]  /*6da0*/  PRMT R105, RZ, 0x7610, R105 ;  /* 0x00007610ff697816 */ /* 0x000fe40000000069 */
[----:B------:R-:W-:Y:S02]  /*6db0*/  PRMT R102, RZ, 0x7610, R102 ;  /* 0x00007610ff667816 */ /* 0x000fe40000000066 */
[----:B------:R-:W-:Y:S01]  /*6dc0*/  PRMT R98, RZ, 0x7610, R98 ;  /* 0x00007610ff627816 */ /* 0x000fe20000000062 */
[----:B------:R5:W2:Y:S01]  /*6dd0*/  @P2 LDG.E.U8 R110, desc[UR32][R170.64] ;  /* 0x00000020aa6e2981 */ /* 0x000aa2000c1e1100 */
[----:B0-----:R-:W-:Y:S01]  /*6de0*/  IMAD R2, R3, 0x2, R2 ;  /* 0x0000000203027824 */ /* 0x001fe200078e0202 */
[----:B------:R-:W-:-:S02]  /*6df0*/  PRMT R95, RZ, 0x7610, R95 ;  /* 0x00007610ff5f7816 */ /* 0x000fc4000000005f */
[----:B------:R-:W2:Y:S01]  /*6e00*/  @P2 LDG.E.U8 R105, desc[UR32][R168.64] ;  /* 0x00000020a8692981 */ /* 0x000ea2000c1e1100 */
[----:B------:R-:W-:Y:S01]  /*6e10*/  PRMT R91, RZ, 0x7610, R91 ;  /* 0x00007610ff5b7816 */ /* 0x000fe2000000005b */
[----:B------:R-:W0:Y:S01]  /*6e20*/  LDC R3, c[0x0][0x3d8] ;  /* 0x0000f600ff037b82 */ /* 0x000e220000000800 */
[----:B------:R-:W-:Y:S01]  /*6e30*/  IADD3 R174, P4, PT, R2, R164, RZ ;  /* 0x000000a402ae7210 */ /* 0x000fe20007f9e0ff */
[----:B------:R-:W2:Y:S01]  /*6e40*/  @P2 LDG.E.U8 R102, desc[UR32][R242.64] ;  /* 0x00000020f2662981 */ /* 0x000ea2000c1e1100 */
[----:B---3--:R-:W-:Y:S02]  /*6e50*/  IMAD R68, R68, 0x2, R2 ;  /* 0x0000000244447824 */ /* 0x008fe400078e0202 */
[----:B------:R-:W-:Y:S01]  /*6e60*/  LEA.HI.X.SX32 R175, R2, R0, 0x1, P4 ;  /* 0x0000000002af7211 */ /* 0x000fe200020f0eff */
[----:B------:R-:W3:Y:S01]  /*6e70*/  @P2 LDG.E.U8 R98, desc[UR32][R234.64] ;  /* 0x00000020ea622981 */ /* 0x000ee2000c1e1100 */
[----:B------:R-:W-:Y:S02]  /*6e80*/  PRMT R88, RZ, 0x7610, R88 ;  /* 0x00007610ff587816 */ /* 0x000fe40000000058 */
[----:B-1----:R-:W-:Y:S01]  /*6e90*/  LEA R2, R69, R68, 0x1 ;  /* 0x0000004445027211 */ /* 0x002fe200078e08ff */
[----:B------:R-:W2:Y:S01]  /*6ea0*/  @P2 LDG.E.U8 R95, desc[UR32][R226.64] ;  /* 0x00000020e25f2981 */ /* 0x000ea2000c1e1100 */
[----:B------:R-:W-:-:S02]  /*6eb0*/  PRMT R84, RZ, 0x7610, R84 ;  /* 0x00007610ff547816 */ /* 0x000fc40000000054 */
[----:B------:R-:W-:Y:S01]  /*6ec0*/  PRMT R81, RZ, 0x7610, R81 ;  /* 0x00007610ff517816 */ /* 0x000fe20000000051 */
[----:B------:R-:W2:Y:S01]  /*6ed0*/  @P2 LDG.E.U8 R91, desc[UR32][R218.64] ;  /* 0x00000020da5b2981 */ /* 0x000ea2000c1e1100 */
[----:B-----5:R-:W-:Y:S02]  /*6ee0*/  IADD3 R170, P4, PT, R2, R164, RZ ;  /* 0x000000a402aa7210 */ /* 0x020fe40007f9e0ff */
[----:B------:R-:W-:Y:S01]  /*6ef0*/  PRMT R77, RZ, 0x7610, R77 ;  /* 0x00007610ff4d7816 */ /* 0x000fe2000000004d */
[----:B------:R-:W5:Y:S01]  /*6f00*/  @P2 LDG.E.U8 R88, desc[UR32][R210.64] ;  /* 0x00000020d2582981 */ /* 0x000f62000c1e1100 */
[----:B------:R-:W-:Y:S02]  /*6f10*/  PRMT R103, RZ, 0x7610, R103 ;  /* 0x00007610ff677816 */ /* 0x000fe40000000067 */
[----:B------:R-:W-:Y:S01]  /*6f20*/  PRMT R74, RZ, 0x7610, R74 ;  /* 0x00007610ff4a7816 */ /* 0x000fe2000000004a */
[----:B------:R-:W2:Y:S01]  /*6f30*/  @P2 LDG.E.U8 R84, desc[UR32][R202.64] ;  /* 0x00000020ca542981 */ /* 0x000ea2000c1e1100 */
[----:B------:R-:W-:-:S02]  /*6f40*/  PRMT R71, RZ, 0x7610, R71 ;  /* 0x00007610ff477816 */ /* 0x000fc40000000047 */
[----:B------:R-:W-:Y:S01]  /*6f50*/  LEA.HI.X.SX32 R171, R2, R0, 0x1, P4 ;  /* 0x0000000002ab7211 */ /* 0x000fe200020f0eff */
[----:B------:R-:W2:Y:S04]  /*6f60*/  @P2 LDG.E.U8 R81, desc[UR32][R194.64] ;  /* 0x00000020c2512981 */ /* 0x000ea8000c1e1100 */
[----:B------:R-:W2:Y:S04]  /*6f70*/  @P2 LDG.E.U8 R77, desc[UR32][R186.64] ;  /* 0x00000020ba4d2981 */ /* 0x000ea8000c1e1100 */
[----:B------:R1:W-:Y:S04]  /*6f80*/  STL.64 [R1+0x8], R166 ;  /* 0x000008a601007387 */ /* 0x0003e80000100a00 */
[----:B------:R1:W2:Y:S04]  /*6f90*/  @P2 LDG.E.U8 R103, desc[UR32][R166.64] ;  /* 0x00000020a6672981 */ /* 0x0002a8000c1e1100 */
[----:B------:R-:W2:Y:S04]  /*6fa0*/  @P2 LDG.E.U8 R74, desc[UR32][R178.64] ;  /* 0x00000020b24a2981 */ /* 0x000ea8000c1e1100 */
[----:B------:R-:W2:Y:S01]  /*6fb0*/  @P2 LDG.E.U8 R71, desc[UR32][R170.64] ;  /* 0x00000020aa472981 */ /* 0x000ea2000c1e1100 */
[----:B-1----:R-:W1:Y:S01]  /*6fc0*/  LDC R166, c[0x0][0x3d8] ;  /* 0x0000f600ffa67b82 */ /* 0x002e620000000800 */
[----:B0-----:R-:W-:Y:S01]  /*6fd0*/  IMAD R3, R3, 0x2, R2 ;  /* 0x0000000203037824 */ /* 0x001fe200078e0202 */
[----:B------:R-:W-:-:S04]  /*6fe0*/  PRMT R101, RZ, 0x7610, R101 ;  /* 0x00007610ff657816 */ /* 0x000fc80000000065 */
[C---:B------:R-:W-:Y:S02]  /*6ff0*/  IADD3 R168, P4, PT, R3.reuse, R164, RZ ;  /* 0x000000a403a87210 */ /* 0x040fe40007f9e0ff */
[----:B------:R-:W-:Y:S01]  /*7000*/  PRMT R97, RZ, 0x7610, R97 ;  /* 0x00007610ff617816 */ /* 0x000fe20000000061 */
[----:B------:R-:W2:Y:S01]  /*7010*/  @P2 LDG.E.U8 R101, desc[UR32][R240.64] ;  /* 0x00000020f0652981 */ /* 0x000ea2000c1e1100 */
[----:B------:R-:W-:Y:S02]  /*7020*/  PRMT R94, RZ, 0x7610, R94 ;  /* 0x00007610ff5e7816 */ /* 0x000fe4000000005e */
[----:B------:R-:W-:Y:S02]  /*7030*/  LEA.HI.X.SX32 R169, R3, R0, 0x1, P4 ;  /* 0x0000000003a97211 */ /* 0x000fe400020f0eff */
[----:B------:R-:W-:Y:S01]  /*7040*/  PRMT R90, RZ, 0x7610, R90 ;  /* 0x00007610ff5a7816 */ /* 0x000fe2000000005a */
[----:B------:R-:W2:Y:S01]  /*7050*/  @P2 LDG.E.U8 R97, desc[UR32][R232.64] ;  /* 0x00000020e8612981 */ /* 0x000ea2000c1e1100 */
[----:B------:R-:W-:-:S02]  /*7060*/  PRMT R87, RZ, 0x7610, R87 ;  /* 0x00007610ff577816 */ /* 0x000fc40000000057 */
[----:B------:R-:W-:Y:S01]  /*7070*/  PRMT R83, RZ, 0x7610, R83 ;  /* 0x00007610ff537816 */ /* 0x000fe20000000053 */
[----:B------:R-:W2:Y:S01]  /*7080*/  @P2 LDG.E.U8 R94, desc[UR32][R224.64] ;  /* 0x00000020e05e2981 */ /* 0x000ea2000c1e1100 */
[----:B------:R-:W-:Y:S02]  /*7090*/  PRMT R80, RZ, 0x7610, R80 ;  /* 0x00007610ff507816 */ /* 0x000fe40000000050 */
[----:B------:R-:W-:Y:S01]  /*70a0*/  PRMT R76, RZ, 0x7610, R76 ;  /* 0x00007610ff4c7816 */ /* 0x000fe2000000004c */
[----:B------:R-:W2:Y:S01]  /*70b0*/  @P2 LDG.E.U8 R90, desc[UR32][R216.64] ;  /* 0x00000020d85a2981 */ /* 0x000ea2000c1e1100 */
[----:B-1----:R-:W-:Y:S01]  /*70c0*/  IMAD R3, R166, 0x2, R3 ;  /* 0x00000002a6037824 */ /* 0x002fe200078e0203 */
[----:B------:R-:W-:Y:S02]  /*70d0*/  PRMT R73, RZ, 0x7610, R73 ;  /* 0x00007610ff497816 */ /* 0x000fe40000000049 */
[----:B------:R-:W-:Y:S01]  /*70e0*/  LEA.HI R2, R172, 0x7e, RZ, 0x1a ;  /* 0x0000007eac027811 */ /* 0x000fe200078fd0ff */
[----:B------:R-:W2:Y:S01]  /*70f0*/  @P2 LDG.E.U8 R87, desc[UR32][R208.64] ;  /* 0x00000020d0572981 */ /* 0x000ea2000c1e1100 */
[----:B------:R-:W-:-:S02]  /*7100*/  IADD3 R166, P4, PT, R3, R164, RZ ;  /* 0x000000a403a67210 */ /* 0x000fc40007f9e0ff */
[----:B------:R-:W-:Y:S01]  /*7110*/  PRMT R70, RZ, 0x7610, R70 ;  /* 0x00007610ff467816 */ /* 0x000fe20000000046 */
[----:B------:R-:W2:Y:S01]  /*7120*/  @P2 LDG.E.U8 R83, desc[UR32][R200.64] ;  /* 0x00000020c8532981 */ /* 0x000ea2000c1e1100 */
[----:B------:R-:W-:Y:S01]  /*7130*/  LEA.HI.X.SX32 R167, R3, R0, 0x1, P4 ;  /* 0x0000000003a77211 */ /* 0x000fe200020f0eff */
[----:B------:R-:W-:Y:S01]  /*7140*/  IMAD R2, R2, UR4, RZ ;  /* 0x0000000402027c24 */ /* 0x000fe2000f8e02ff */
[----:B------:R-:W-:Y:S01]  /*7150*/  IADD3 R172, P4, PT, R68, R164, RZ ;  /* 0x000000a444ac7210 */ /* 0x000fe20007f9e0ff */
[----:B------:R-:W2:Y:S01]  /*7160*/  @P2 LDG.E.U8 R80, desc[UR32][R192.64] ;  /* 0x00000020c0502981 */ /* 0x000ea2000c1e1100 */
[----:B------:R-:W-:-:S03]  /*7170*/  PRMT R100, RZ, 0x7610, R100 ;  /* 0x00007610ff647816 */ /* 0x000fc60000000064 */
[----:B------:R-:W2:Y:S01]  /*7180*/  @P2 LDG.E.U8 R76, desc[UR32][R184.64] ;  /* 0x00000020b84c2981 */ /* 0x000ea2000c1e1100 */
[----:B------:R-:W-:Y:S02]  /*7190*/  PRMT R96, RZ, 0x7610, R96 ;  /* 0x00007610ff607816 */ /* 0x000fe40000000060 */
[----:B------:R-:W-:Y:S01]  /*71a0*/  PRMT R93, RZ, 0x7610, R93 ;  /* 0x00007610ff5d7816 */ /* 0x000fe2000000005d */
[----:B------:R-:W2:Y:S01]  /*71b0*/  @P2 LDG.E.U8 R73, desc[UR32][R176.64] ;  /* 0x00000020b0492981 */ /* 0x000ea2000c1e1100 */
[----:B------:R-:W-:Y:S02]  /*71c0*/  PRMT R89, RZ, 0x7610, R89 ;  /* 0x00007610ff597816 */ /* 0x000fe40000000059 */
[----:B------:R-:W-:Y:S01]  /*71d0*/  PRMT R86, RZ, 0x7610, R86 ;  /* 0x00007610ff567816 */ /* 0x000fe20000000056 */
[----:B------:R-:W2:Y:S01]  /*71e0*/  @P2 LDG.E.U8 R70, desc[UR32][R168.64] ;  /* 0x00000020a8462981 */ /* 0x000ea2000c1e1100 */
[----:B------:R-:W-:Y:S02]  /*71f0*/  PRMT R82, RZ, 0x7610, R82 ;  /* 0x00007610ff527816 */ /* 0x000fe40000000052 */
[----:B------:R-:W-:Y:S01]  /*7200*/  PRMT R79, RZ, 0x7610, R79 ;  /* 0x00007610ff4f7816 */ /* 0x000fe2000000004f */
[----:B------:R-:W2:Y:S01]  /*7210*/  @P2 LDG.E.U8 R100, desc[UR32][R238.64] ;  /* 0x00000020ee642981 */ /* 0x000ea2000c1e1100 */
[----:B------:R-:W-:-:S02]  /*7220*/  PRMT R75, RZ, 0x7610, R75 ;  /* 0x00007610ff4b7816 */ /* 0x000fc4000000004b */
[----:B------:R-:W-:Y:S01]  /*7230*/  PRMT R72, RZ, 0x7610, R72 ;  /* 0x00007610ff487816 */ /* 0x000fe20000000048 */
[----:B------:R-:W2:Y:S01]  /*7240*/  @P2 LDG.E.U8 R96, desc[UR32][R230.64] ;  /* 0x00000020e6602981 */ /* 0x000ea2000c1e1100 */
[----:B------:R-:W-:Y:S02]  /*7250*/  PRMT R69, RZ, 0x7610, R69 ;  /* 0x00007610ff457816 */ /* 0x000fe40000000045 */
[----:B------:R-:W-:Y:S01]  /*7260*/  LEA.HI.X.SX32 R173, R68, R0, 0x1, P4 ;  /* 0x0000000044ad7211 */ /* 0x000fe200020f0eff */
[----:B------:R-:W2:Y:S01]  /*7270*/  @P2 LDG.E.U8 R93, desc[UR32][R222.64] ;  /* 0x00000020de5d2981 */ /* 0x000ea2000c1e1100 */
[C---:B------:R-:W-:Y:S02]  /*7280*/  IADD3 R164, P4, PT, R2.reuse, R164, RZ ;  /* 0x000000a402a47210 */ /* 0x040fe40007f9e0ff */
[----:B------:R-:W-:Y:S01]  /*7290*/  PRMT R99, RZ, 0x7610, R99 ;  /* 0x00007610ff637816 */ /* 0x000fe20000000063 */
[----:B------:R-:W2:Y:S01]  /*72a0*/  @P2 LDG.E.U8 R89, desc[UR32][R214.64] ;  /* 0x00000020d6592981 */ /* 0x000ea2000c1e1100 */
[----:B------:R-:W-:Y:S01]  /*72b0*/  LEA.HI.X.SX32 R165, R2, R0, 0x1, P4 ;  /* 0x0000000002a57211 */ /* 0x000fe200020f0eff */
[----:B------:R-:W-:-:S02]  /*72c0*/  FMUL R2, R67, UR7 ;  /* 0x0000000743027c20 */ /* 0x000fc40008400000 */
[----:B------:R-:W2:Y:S01]  /*72d0*/  @P2 LDG.E.U8 R86, desc[UR32][R206.64] ;  /* 0x00000020ce562981 */ /* 0x000ea2000c1e1100 */
[----:B------:R-:W-:-:S03]  /*72e0*/  PRMT R125, RZ, 0x7610, R125 ;  /* 0x00007610ff7d7816 */ /* 0x000fc6000000007d */
[----:B------:R-:W2:Y:S01]  /*72f0*/  @P2 LDG.E.U8 R82, desc[UR32][R198.64] ;  /* 0x00000020c6522981 */ /* 0x000ea2000c1e1100 */
[----:B------:R-:W-:-:S03]  /*7300*/  PRMT R92, RZ, 0x7610, R92 ;  /* 0x00007610ff5c7816 */ /* 0x000fc6000000005c */
[----:B------:R-:W2:Y:S04]  /*7310*/  @P2 LDG.E.U8 R79, desc[UR32][R190.64] ;  /* 0x00000020be4f2981 */ /* 0x000ea8000c1e1100 */
[----:B------:R-:W2:Y:S04]  /*7320*/  @P2 LDG.E.U8 R75, desc[UR32][R182.64] ;  /* 0x00000020b64b2981 */ /* 0x000ea8000c1e1100 */
[----:B------:R-:W2:Y:S04]  /*7330*/  @P2 LDG.E.U8 R72, desc[UR32][R174.64] ;  /* 0x00000020ae482981 */ /* 0x000ea8000c1e1100 */
[----:B------:R-:W2:Y:S01]  /*7340*/  @P2 LDG.E.U8 R69, desc[UR32][R166.64] ;  /* 0x00000020a6452981 */ /* 0x000ea2000c1e1100 */
[----:B------:R-:W-:-:S02]  /*7350*/  PRMT R124, RZ, 0x7610, R124 ;  /* 0x00007610ff7c7816 */ /* 0x000fc4000000007c */
[----:B------:R-:W-:Y:S01]  /*7360*/  PRMT R85, RZ, 0x7610, R85 ;  /* 0x00007610ff557816 */ /* 0x000fe20000000055 */
[----:B------:R-:W2:Y:S01]  /*7370*/  @P2 LDG.E.U8 R99, desc[UR32][R236.64] ;  /* 0x00000020ec632981 */ /* 0x000ea2000c1e1100 */
[----:B------:R-:W-:Y:S02]  /*7380*/  PRMT R123, RZ, 0x7610, R123 ;  /* 0x00007610ff7b7816 */ /* 0x000fe4000000007b */
[----:B------:R-:W-:Y:S01]  /*7390*/  PRMT R78, RZ, 0x7610, R78 ;  /* 0x00007610ff4e7816 */ /* 0x000fe2000000004e */
[----:B------:R-:W2:Y:S01]  /*73a0*/  @P2 LDG.E.U8 R125, desc[UR32][R228.64] ;  /* 0x00000020e47d2981 */ /* 0x000ea2000c1e1100 */
[----:B------:R-:W-:Y:S02]  /*73b0*/  FMNMX3 R2, R131, -INF , R2, !PT ;  /* 0xff80000083027876 */ /* 0x000fe40007800002 */
[----:B------:R-:W-:Y:S01]  /*73c0*/  PRMT R122, RZ, 0x7610, R122 ;  /* 0x00007610ff7a7816 */ /* 0x000fe2000000007a */
[----:B------:R-:W2:Y:S01]  /*73d0*/  @P2 LDG.E.U8 R92, desc[UR32][R220.64] ;  /* 0x00000020dc5c2981 */ /* 0x000ea2000c1e1100 */
[----:B------:R-:W-:Y:S01]  /*73e0*/  PRMT R3, RZ, 0x7610, R3 ;  /* 0x00007610ff037816 */ /* 0x000fe20000000003 */
[----:B------:R-:W-:-:S02]  /*73f0*/  FFMA R5, R5, UR7, -R2 ;  /* 0x0000000705057c23 */ /* 0x000fc40008000802 */
[----:B------:R-:W2:Y:S01]  /*7400*/  @P2 LDG.E.U8 R124, desc[UR32][R212.64] ;  /* 0x00000020d47c2981 */ /* 0x000ea2000c1e1100 */
[----:B------:R-:W-:-:S03]  /*7410*/  FFMA R4, R4, UR7, -R2 ;  /* 0x0000000704047c23 */ /* 0x000fc60008000802 */
[----:B------:R-:W2:Y:S01]  /*7420*/  @P2 LDG.E.U8 R85, desc[UR32][R204.64] ;  /* 0x00000020cc552981 */ /* 0x000ea2000c1e1100 */
[----:B------:R-:W-:-:S03]  /*7430*/  FFMA R8, R8, UR7, -R2 ;  /* 0x0000000708087c23 */ /* 0x000fc60008000802 */
[----:B------:R-:W2:Y:S01]  /*7440*/  @P2 LDG.E.U8 R123, desc[UR32][R196.64] ;  /* 0x00000020c47b2981 */ /* 0x000ea2000c1e1100 */
[----:B------:R-:W-:-:S03]  /*7450*/  FMUL R5, R5, 1.4426950216293334961 ;  /* 0x3fb8aa3b05057820 */ /* 0x000fc60000400000 */
[----:B------:R-:W2:Y:S01]  /*7460*/  @P2 LDG.E.U8 R78, desc[UR32][R188.64] ;  /* 0x00000020bc4e2981 */ /* 0x000ea2000c1e1100 */
[----:B------:R-:W-:-:S03]  /*7470*/  FFMA R12, R12, UR7, -R2 ;  /* 0x000000070c0c7c23 */ /* 0x000fc60008000802 */
[----:B------:R-:W2:Y:S01]  /*7480*/  @P2 LDG.E.U8 R122, desc[UR32][R180.64] ;  /* 0x00000020b47a2981 */ /* 0x000ea2000c1e1100 */
[----:B------:R-:W-:-:S03]  /*7490*/  FMUL R4, R4, 1.4426950216293334961 ;  /* 0x3fb8aa3b04047820 */ /* 0x000fc60000400000 */
[----:B------:R-:W2:Y:S01]  /*74a0*/  @P2 LDG.E.U8 R3, desc[UR32][R172.64] ;  /* 0x00000020ac032981 */ /* 0x000ea2000c1e1100 */
[----:B------:R-:W-:Y:S01]  /*74b0*/  FMUL R8, R8, 1.4426950216293334961 ;  /* 0x3fb8aa3b08087820 */ /* 0x000fe20000400000 */
[--C-:B------:R-:W-:Y:S01]  /*74c0*/  FFMA R17, R17, UR7, -R2.reuse ;  /* 0x0000000711117c23 */ /* 0x100fe20008000802 */
[----:B------:R-:W0:Y:S01]  /*74d0*/  MUFU.EX2 R252, R5 ;  /* 0x0000000500fc7308 */ /* 0x000e220000000800 */
[----:B------:R-:W-:Y:S01]  /*74e0*/  FMUL R12, R12, 1.4426950216293334961 ;  /* 0x3fb8aa3b0c0c7820 */ /* 0x000fe20000400000 */
[----:B------:R-:W-:Y:S01]  /*74f0*/  FFMA R6, R6, UR7, -R2 ;  /* 0x0000000706067c23 */ /* 0x000fe20008000802 */
[----:B------:R-:W-:Y:S01]  /*7500*/  FMUL R17, R17, 1.4426950216293334961 ;  /* 0x3fb8aa3b11117820 */ /* 0x000fe20000400000 */
[----:B------:R-:W-:-:S04]  /*7510*/  PRMT R68, RZ, 0x7610, R68 ;  /* 0x00007610ff447816 */ /* 0x000fc80000000044 */
[----:B------:R-:W-:Y:S01]  /*7520*/  MUFU.EX2 R251, R4 ;  /* 0x0000000400fb7308 */ /* 0x000fe20000000800 */
[----:B------:R-:W-:Y:S01]  /*7530*/  FMUL R6, R6, 1.4426950216293334961 ;  /* 0x3fb8aa3b06067820 */ /* 0x000fe20000400000 */
[--C-:B------:R-:W-:Y:S01]  /*7540*/  FFMA R7, R7, UR7, -R2.reuse ;  /* 0x0000000707077c23 */ /* 0x100fe20008000802 */
[--C-:B------:R-:W-:Y:S01]  /*7550*/  FFMA R9, R9, UR7, -R2.reuse ;  /* 0x0000000709097c23 */ /* 0x100fe20008000802 */
[----:B------:R-:W-:Y:S01]  /*7560*/  FFMA R20, R20, UR7, -R2 ;  /* 0x0000000714147c23 */ /* 0x000fe20008000802 */
[----:B------:R-:W2:Y:S03]  /*7570*/  @P2 LDG.E.U8 R68, desc[UR32][R164.64] ;  /* 0x00000020a4442981 */ /* 0x000ea6000c1e1100 */
[----:B------:R-:W-:Y:S01]  /*7580*/  MUFU.EX2 R247, R8 ;  /* 0x0000000800f77308 */ /* 0x000fe20000000800 */
[----:B------:R-:W-:-:S07]  /*7590*/  FMUL R7, R7, 1.4426950216293334961 ;  /* 0x3fb8aa3b07077820 */ /* 0x000fce0000400000 */
[----:B------:R-:W1:Y:S01]  /*75a0*/  MUFU.EX2 R8, R12 ;  /* 0x0000000c00087308 */ /* 0x000e620000000800 */
[----:B------:R-:W-:-:S07]  /*75b0*/  FFMA R19, R19, UR7, -R2 ;  /* 0x0000000713137c23 */ /* 0x000fce0008000802 */
[----:B------:R-:W0:Y:S01]  /*75c0*/  MUFU.EX2 R0, R17 ;  /* 0x0000001100007308 */ /* 0x000e220000000800 */
[----:B------:R-:W-:Y:S01]  /*75d0*/  FMUL R9, R9, 1.4426950216293334961 ;  /* 0x3fb8aa3b09097820 */ /* 0x000fe20000400000 */
[----:B------:R-:W-:Y:S01]  /*75e0*/  FMUL R20, R20, 1.4426950216293334961 ;  /* 0x3fb8aa3b14147820 */ /* 0x000fe20000400000 */
[----:B------:R-:W-:-:S05]  /*75f0*/  FFMA R10, R10, UR7, -R2 ;  /* 0x000000070a0a7c23 */ /* 0x000fca0008000802 */
[----:B------:R0:W1:Y:S01]  /*7600*/  MUFU.EX2 R246, R6 ;  /* 0x0000000600f67308 */ /* 0x0000620000000800 */
[--C-:B------:R-:W-:Y:S01]  /*7610*/  FFMA R18, R18, UR7, -R2.reuse ;  /* 0x0000000712127c23 */ /* 0x100fe20008000802 */
[--C-:B------:R-:W-:Y:S01]  /*7620*/  FFMA R13, R13, UR7, -R2.reuse ;  /* 0x000000070d0d7c23 */ /* 0x100fe20008000802 */
[--C-:B------:R-:W-:Y:S01]  /*7630*/  FFMA R15, R15, UR7, -R2.reuse ;  /* 0x000000070f0f7c23 */ /* 0x100fe20008000802 */
[----:B------:R-:W-:-:S04]  /*7640*/  FFMA R38, R38, UR7, -R2 ;  /* 0x0000000726267c23 */ /* 0x000fc80008000802 */
[----:B------:R-:W1:Y:S01]  /*7650*/  MUFU.EX2 R245, R7 ;  /* 0x0000000700f57308 */ /* 0x000e620000000800 */
[----:B0-----:R-:W-:Y:S01]  /*7660*/  FMUL R6, R19, 1.4426950216293334961 ;  /* 0x3fb8aa3b13067820 */ /* 0x001fe20000400000 */
[----:B------:R-:W-:Y:S02]  /*7670*/  IMAD.MOV.U32 R19, RZ, RZ, R252 ;  /* 0x000000ffff137224 */ /* 0x000fe400078e00fc */
[----:B------:R-:W-:Y:S01]  /*7680*/  FFMA R11, R11, UR7, -R2 ;  /* 0x000000070b0b7c23 */ /* 0x000fe20008000802 */
[----:B------:R-:W-:-:S03]  /*7690*/  FMUL R13, R13, 1.4426950216293334961 ;  /* 0x3fb8aa3b0d0d7820 */ /* 0x000fc60000400000 */
[----:B------:R0:W-:Y:S01]  /*76a0*/  MUFU.EX2 R250, R9 ;  /* 0x0000000900fa7308 */ /* 0x0001e20000000800 */
[----:B------:R-:W-:-:S07]  /*76b0*/  FMUL R15, R15, 1.4426950216293334961 ;  /* 0x3fb8aa3b0f0f7820 */ /* 0x000fce0000400000 */
[----:B------:R4:W-:Y:S01]  /*76c0*/  MUFU.EX2 R252, R20 ;  /* 0x0000001400fc7308 */ /* 0x0009e20000000800 */
[----:B0-----:R-:W-:Y:S01]  /*76d0*/  FMUL R9, R10, 1.4426950216293334961 ;  /* 0x3fb8aa3b0a097820 */ /* 0x001fe20000400000 */
[----:B------:R-:W-:Y:S01]  /*76e0*/  FMUL R10, R18, 1.4426950216293334961 ;  /* 0x3fb8aa3b120a7820 */ /* 0x000fe20000400000 */
[----:B-1----:R-:W-:Y:S02]  /*76f0*/  IMAD.MOV.U32 R18, RZ, RZ, R8 ;  /* 0x000000ffff127224 */ /* 0x002fe400078e0008 */
[----:B------:R-:W-:Y:S01]  /*7700*/  FMUL R8, R38, 1.4426950216293334961 ;  /* 0x3fb8aa3b26087820 */ /* 0x000fe20000400000 */
[----:B------:R-:W-:Y:S01]  /*7710*/  IMAD.MOV.U32 R38, RZ, RZ, R0 ;  /* 0x000000ffff267224 */ /* 0x000fe200078e0000 */
[----:B----4-:R-:W-:Y:S01]  /*7720*/  MOV R20, R251 ;  /* 0x000000fb00147202 */ /* 0x010fe20000000f00 */
[----:B------:R-:W-:Y:S01]  /*7730*/  FMUL R5, R11, 1.4426950216293334961 ;  /* 0x3fb8aa3b0b057820 */ /* 0x000fe20000400000 */
[----:B------:R-:W0:Y:S03]  /*7740*/  MUFU.EX2 R249, R13 ;  /* 0x0000000d00f97308 */ /* 0x000e260000000800 */
[----:B------:R-:W-:Y:S01]  /*7750*/  FADD R0, R20, R19 ;  /* 0x0000001314007221 */ /* 0x000fe20000000000 */
[--C-:B------:R-:W-:Y:S01]  /*7760*/  FFMA R21, R21, UR7, -R2.reuse ;  /* 0x0000000715157c23 */ /* 0x100fe20008000802 */
[----:B------:R-:W-:-:S03]  /*7770*/  FFMA R34, R34, UR7, -R2 ;  /* 0x0000000722227c23 */ /* 0x000fc60008000802 */
[----:B------:R1:W-:Y:S01]  /*7780*/  MUFU.EX2 R131, R15 ;  /* 0x0000000f00837308 */ /* 0x0003e20000000800 */
[----:B------:R-:W-:Y:S01]  /*7790*/  FADD R0, R246, R0 ;  /* 0x00000000f6007221 */ /* 0x000fe20000000000 */
[----:B------:R-:W-:Y:S01]  /*77a0*/  FMUL R21, R21, 1.4426950216293334961 ;  /* 0x3fb8aa3b15157820 */ /* 0x000fe20000400000 */
[----:B------:R-:W-:-:S05]  /*77b0*/  FMUL R7, R34, 1.4426950216293334961 ;  /* 0x3fb8aa3b22077820 */ /* 0x000fca0000400000 */
[----:B------:R-:W4:Y:S01]  /*77c0*/  MUFU.EX2 R9, R9 ;  /* 0x0000000900097308 */ /* 0x000f220000000800 */
[----:B-1----:R-:W-:Y:S01]  /*77d0*/  MOV R15, R247 ;  /* 0x000000f7000f7202 */ /* 0x002fe20000000f00 */
[----:B------:R-:W-:Y:S01]  /*77e0*/  FADD R0, R245, R0 ;  /* 0x00000000f5007221 */ /* 0x000fe20000000000 */
[----:B------:R-:W-:-:S03]  /*77f0*/  FFMA R16, R16, UR7, -R2 ;  /* 0x0000000710107c23 */ /* 0x000fc60008000802 */
[----:B------:R-:W-:Y:S02]  /*7800*/  IMAD.MOV.U32 R34, RZ, RZ, R15 ;  /* 0x000000ffff227224 */ /* 0x000fe400078e000f */
[----:B------:R-:W1:Y:S01]  /*7810*/  MUFU.EX2 R5, R5 ;  /* 0x0000000500057308 */ /* 0x000e620000000800 */
[----:B------:R-:W-:Y:S01]  /*7820*/  FFMA R14, R14, UR7, -R2 ;  /* 0x000000070e0e7c23 */ /* 0x000fe20008000802 */
[----:B------:R-:W-:Y:S01]  /*7830*/  FADD R0, R34, R0 ;  /* 0x0000000022007221 */ /* 0x000fe20000000000 */
[----:B------:R-:W-:-:S05]  /*7840*/  FMUL R16, R16, 1.4426950216293334961 ;  /* 0x3fb8aa3b10107820 */ /* 0x000fca0000400000 */
[----:B------:R1:W-:Y:S01]  /*7850*/  MUFU.EX2 R251, R21 ;  /* 0x0000001500fb7308 */ /* 0x0003e20000000800 */
[----:B------:R-:W-:Y:S01]  /*7860*/  FMUL R14, R14, 1.4426950216293334961 ;  /* 0x3fb8aa3b0e0e7820 */ /* 0x000fe20000400000 */
[----:B0-----:R-:W-:Y:S02]  /*7870*/  IMAD.MOV.U32 R17, RZ, RZ, R249 ;  /* 0x000000ffff117224 */ /* 0x001fe400078e00f9 */
[----:B-1----:R-:W-:-:S04]  /*7880*/  IMAD.MOV.U32 R21, RZ, RZ, R250 ;  /* 0x000000ffff157224 */ /* 0x002fc800078e00fa */
[----:B------:R0:W1:Y:S01]  /*7890*/  MUFU.EX2 R248, R16 ;  /* 0x0000001000f87308 */ /* 0x0000620000000800 */
[----:B------:R-:W-:Y:S01]  /*78a0*/  FADD R0, R21, R0 ;  /* 0x0000000015007221 */ /* 0x000fe20000000000 */
[----:B------:R-:W-:Y:S01]  /*78b0*/  FFMA R42, R42, UR7, -R2 ;  /* 0x000000072a2a7c23 */ /* 0x000fe20008000802 */
[----:B------:R-:W-:Y:S02]  /*78c0*/  F2FP.SATFINITE.E4M3.F32.PACK_AB_MERGE_C R245, R245, R246, RZ ;  /* 0x000000f6f5f5723e */ /* 0x000fe400048070ff */
[----:B----4-:R-:W-:-:S03]  /*78d0*/  FADD R0, R9, R0 ;  /* 0x0000000009007221 */ /* 0x010fc60000000000 */
[----:B------:R-:W4:Y:S01]  /*78e0*/  MUFU.EX2 R244, R14 ;  /* 0x0000000e00f47308 */ /* 0x000f220000000800 */
[----:B------:R-:W-:Y:S01]  /*78f0*/  IMAD.MOV.U32 R246, RZ, RZ, R17 ;  /* 0x000000fffff67224 */ /* 0x000fe200078e0011 */
[C---:B------:R-:W-:Y:S01]  /*7900*/  F2FP.SATFINITE.E4M3.F32.PACK_AB_MERGE_C R17, R5.reuse, R9, RZ ;  /* 0x000000090511723e */ /* 0x040fe200048070ff */
[----:B------:R-:W-:Y:S01]  /*7910*/  FADD R0, R5, R0 ;  /* 0x0000000005007221 */ /* 0x000fe20000000000 */
[----:B------:R-:W-:Y:S01]  /*7920*/  FMUL R5, R42, 1.4426950216293334961 ;  /* 0x3fb8aa3b2a057820 */ /* 0x000fe20000400000 */
[----:B------:R-:W-:Y:S02]  /*7930*/  IMAD.MOV.U32 R42, RZ, RZ, R18 ;  /* 0x000000ffff2a7224 */ /* 0x000fe400078e0012 */
[--C-:B------:R-:W-:Y:S01]  /*7940*/  FFMA R22, R22, UR7, -R2.reuse ;  /* 0x0000000716167c23 */ /* 0x100fe20008000802 */
[----:B------:R-:W-:Y:S01]  /*7950*/  FFMA R25, R25, UR7, -R2 ;  /* 0x0000000719197c23 */ /* 0x000fe20008000802 */
[----:B------:R-:W-:Y:S02]  /*7960*/  FADD R0, R42, R0 ;  /* 0x000000002a007221 */ /* 0x000fe40000000000 */
[----:B0-----:R-:W-:Y:S01]  /*7970*/  FMUL R16, R22, 1.4426950216293334961 ;  /* 0x3fb8aa3b16107820 */ /* 0x001fe20000400000 */
[----:B------:R-:W-:Y:S01]  /*7980*/  FMUL R25, R25, 1.4426950216293334961 ;  /* 0x3fb8aa3b19197820 */ /* 0x000fe20000400000 */
[----:B------:R-:W-:Y:S01]  /*7990*/  FADD R0, R246, R0 ;  /* 0x00000000f6007221 */ /* 0x000fe20000000000 */
[----:B-1----:R-:W-:-:S02]  /*79a0*/  IMAD.MOV.U32 R22, RZ, RZ, R248 ;  /* 0x000000ffff167224 */ /* 0x002fc400078e00f8 */
[----:B------:R-:W-:Y:S01]  /*79b0*/  FFMA R39, R39, UR7, -R2 ;  /* 0x0000000727277c23 */ /* 0x000fe20008000802 */
[----:B------:R-:W0:Y:S01]  /*79c0*/  MUFU.EX2 R10, R10 ;  /* 0x0000000a000a7308 */ /* 0x000e220000000800 */
[----:B----4-:R-:W-:-:S04]  /*79d0*/  FADD R0, R244, R0 ;  /* 0x00000000f4007221 */ /* 0x010fc80000000000 */
[----:B------:R-:W-:-:S03]  /*79e0*/  FADD R0, R131, R0 ;  /* 0x0000000083007221 */ /* 0x000fc60000000000 */
[----:B------:R1:W-:Y:S01]  /*79f0*/  MUFU.EX2 R249, R25 ;  /* 0x0000001900f97308 */ /* 0x0003e20000000800 */
[----:B------:R-:W-:-:S07]  /*7a00*/  FFMA R23, R23, UR7, -R2 ;  /* 0x0000000717177c23 */ /* 0x000fce0008000802 */
[----:B------:R-:W4:Y:S01]  /*7a10*/  MUFU.EX2 R6, R6 ;  /* 0x0000000600067308 */ /* 0x000f220000000800 */
[----:B-1----:R-:W-:Y:S01]  /*7a20*/  FMUL R25, R39, 1.4426950216293334961 ;  /* 0x3fb8aa3b27197820 */ /* 0x002fe20000400000 */
[----:B------:R-:W-:-:S05]  /*7a30*/  MOV R39, R22 ;  /* 0x0000001600277202 */ /* 0x000fca0000000f00 */
[----:B------:R-:W-:Y:S01]  /*7a40*/  FADD R0, R39, R0 ;  /* 0x0000000027007221 */ /* 0x000fe20000000000 */
[----:B------:R-:W-:-:S03]  /*7a50*/  FMUL R13, R23, 1.4426950216293334961 ;  /* 0x3fb8aa3b170d7820 */ /* 0x000fc60000400000 */
[----:B------:R-:W-:Y:S01]  /*7a60*/  FADD R0, R38, R0 ;  /* 0x0000000026007221 */ /* 0x000fe20000000000 */
[----:B------:R-:W1:Y:S01]  /*7a70*/  MUFU.EX2 R16, R16 ;  /* 0x0000001000107308 */ /* 0x000e620000000800 */
[----:B------:R-:W-:Y:S02]  /*7a80*/  FFMA R24, R24, UR7, -R2 ;  /* 0x0000000718187c23 */ /* 0x000fe40008000802 */
[----:B0-----:R-:W-:Y:S02]  /*7a90*/  FADD R0, R10, R0 ;  /* 0x000000000a007221 */ /* 0x001fe40000000000 */
[----:B------:R-:W-:Y:S01]  /*7aa0*/  FMUL R24, R24, 1.4426950216293334961 ;  /* 0x3fb8aa3b18187820 */ /* 0x000fe20000400000 */
[----:B------:R-:W-:Y:S01]  /*7ab0*/  FFMA R26, R26, UR7, -R2 ;  /* 0x000000071a1a7c23 */ /* 0x000fe20008000802 */
[----:B----4-:R-:W-:Y:S01]  /*7ac0*/  FADD R0, R6, R0 ;  /* 0x0000000006007221 */ /* 0x010fe20000000000 */
[----:B------:R-:W0:Y:S01]  /*7ad0*/  MUFU.EX2 R13, R13 ;  /* 0x0000000d000d7308 */ /* 0x000e220000000800 */
[----:B------:R-:W-:Y:S01]  /*7ae0*/  FFMA R27, R27, UR7, -R2 ;  /* 0x000000071b1b7c23 */ /* 0x000fe20008000802 */
[----:B------:R-:W-:Y:S01]  /*7af0*/  FMUL R11, R26, 1.4426950216293334961 ;  /* 0x3fb8aa3b1a0b7820 */ /* 0x000fe20000400000 */
[----:B------:R-:W-:-:S05]  /*7b00*/  FADD R0, R252, R0 ;  /* 0x00000000fc007221 */ /* 0x000fca0000000000 */
[----:B------:R-:W4:Y:S01]  /*7b10*/  MUFU.EX2 R250, R24 ;  /* 0x0000001800fa7308 */ /* 0x000f220000000800 */
[----:B------:R-:W-:Y:S01]  /*7b20*/  FADD R0, R251, R0 ;  /* 0x00000000fb007221 */ /* 0x000fe20000000000 */
[----:B------:R-:W-:Y:S01]  /*7b30*/  FMUL R4, R27, 1.4426950216293334961 ;  /* 0x3fb8aa3b1b047820 */ /* 0x000fe20000400000 */
[----:B------:R-:W-:Y:S02]  /*7b40*/  FFMA R28, R28, UR7, -R2 ;  /* 0x000000071c1c7c23 */ /* 0x000fe40008000802 */
[----:B-1----:R-:W-:-:S03]  /*7b50*/  FADD R0, R16, R0 ;  /* 0x0000000010007221 */ /* 0x002fc60000000000 */
[----:B------:R-:W1:Y:S01]  /*7b60*/  MUFU.EX2 R11, R11 ;  /* 0x0000000b000b7308 */ /* 0x000e620000000800 */
[----:B------:R-:W-:Y:S01]  /*7b70*/  FMUL R28, R28, 1.4426950216293334961 ;  /* 0x3fb8aa3b1c1c7820 */ /* 0x000fe20000400000 */
[----:B------:R-:W-:Y:S01]  /*7b80*/  FFMA R29, R29, UR7, -R2 ;  /* 0x000000071d1d7c23 */ /* 0x000fe20008000802 */
[----:B0-----:R-:W-:Y:S01]  /*7b90*/  FADD R0, R13, R0 ;  /* 0x000000000d007221 */ /* 0x001fe20000000000 */
[----:B------:R-:W-:-:S04]  /*7ba0*/  FFMA R30, R30, UR7, -R2 ;  /* 0x000000071e1e7c23 */ /* 0x000fc80008000802 */
[----:B------:R-:W0:Y:S01]  /*7bb0*/  MUFU.EX2 R4, R4 ;  /* 0x0000000400047308 */ /* 0x000e220000000800 */
[----:B------:R-:W-:Y:S01]  /*7bc0*/  FMUL R29, R29, 1.4426950216293334961 ;  /* 0x3fb8aa3b1d1d7820 */ /* 0x000fe20000400000 */
[----:B----4-:R-:W-:Y:S01]  /*7bd0*/  FADD R0, R250, R0 ;  /* 0x00000000fa007221 */ /* 0x010fe20000000000 */
[----:B------:R-:W-:Y:S01]  /*7be0*/  FMUL R12, R30, 1.4426950216293334961 ;  /* 0x3fb8aa3b1e0c7820 */ /* 0x000fe20000400000 */
[----:B------:R-:W-:-:S04]  /*7bf0*/  FFMA R31, R31, UR7, -R2 ;  /* 0x000000071f1f7c23 */ /* 0x000fc80008000802 */
[----:B------:R-:W4:Y:S01]  /*7c00*/  MUFU.EX2 R248, R28 ;  /* 0x0000001c00f87308 */ /* 0x000f220000000800 */
[----:B------:R-:W-:Y:S01]  /*7c10*/  FADD R0, R249, R0 ;  /* 0x00000000f9007221 */ /* 0x000fe20000000000 */
[----:B------:R-:W-:Y:S01]  /*7c20*/  FMUL R14, R31, 1.4426950216293334961 ;  /* 0x3fb8aa3b1f0e7820 */ /* 0x000fe20000400000 */
[----:B------:R-:W-:-:S05]  /*7c30*/  FFMA R32, R32, UR7, -R2 ;  /* 0x0000000720207c23 */ /* 0x000fca0008000802 */
[----:B------:R-:W3:Y:S01]  /*7c40*/  MUFU.EX2 R247, R29 ;  /* 0x0000001d00f77308 */ /* 0x000ee20000000800 */
[----:B-1----:R-:W-:Y:S01]  /*7c50*/  FADD R0, R11, R0 ;  /* 0x000000000b007221 */ /* 0x002fe20000000000 */
[----:B------:R-:W-:Y:S01]  /*7c60*/  FMUL R32, R32, 1.4426950216293334961 ;  /* 0x3fb8aa3b20207820 */ /* 0x000fe20000400000 */
[----:B------:R-:W-:-:S05]  /*7c70*/  FFMA R33, R33, UR7, -R2 ;  /* 0x0000000721217c23 */ /* 0x000fca0008000802 */
[----:B------:R-:W1:Y:S01]  /*7c80*/  MUFU.EX2 R12, R12 ;  /* 0x0000000c000c7308 */ /* 0x000e620000000800 */
[----:B0-----:R-:W-:Y:S01]  /*7c90*/  FADD R0, R4, R0 ;  /* 0x0000000004007221 */ /* 0x001fe20000000000 */
[----:B------:R-:W-:-:S06]  /*7ca0*/  FMUL R33, R33, 1.4426950216293334961 ;  /* 0x3fb8aa3b21217820 */ /* 0x000fcc0000400000 */
[----:B------:R-:W0:Y:S01]  /*7cb0*/  MUFU.EX2 R14, R14 ;  /* 0x0000000e000e7308 */ /* 0x000e220000000800 */
[----:B----4-:R-:W-:Y:S01]  /*7cc0*/  FADD R0, R248, R0 ;  /* 0x00000000f8007221 */ /* 0x010fe20000000000 */
[----:B------:R-:W-:-:S06]  /*7cd0*/  FFMA R35, R35, UR7, -R2 ;  /* 0x0000000723237c23 */ /* 0x000fcc0008000802 */
[----:B------:R-:W4:Y:S01]  /*7ce0*/  MUFU.EX2 R32, R32 ;  /* 0x0000002000207308 */ /* 0x000f220000000800 */
[----:B---3--:R-:W-:Y:S01]  /*7cf0*/  FADD R0, R247, R0 ;  /* 0x00000000f7007221 */ /* 0x008fe20000000000 */
        /* <DEDUP_REMOVED lines=14> */
[----:B------:R-:W-:-:S06]  /*7de0*/  FMUL R40, R40, 1.4426950216293334961 ;  /* 0x3fb8aa3b28287820 */ /* 0x000fcc0000400000 */
[----:B------:R-:W3:Y:S01]  /*7df0*/  MUFU.EX2 R37, R37 ;  /* 0x0000002500257308 */ /* 0x000ee20000000800 */
[----:B-1----:R-:W-:Y:S01]  /*7e00*/  FADD R0, R7, R0 ;  /* 0x0000000007007221 */ /* 0x002fe20000000000 */
[----:B------:R-:W-:-:S06]  /*7e10*/  FFMA R41, R41, UR7, -R2 ;  /* 0x0000000729297c23 */ /* 0x000fcc0008000802 */
        /* <DEDUP_REMOVED lines=16> */
[----:B------:R-:W-:Y:S01]  /*7f20*/  FMUL R45, R45, 1.4426950216293334961 ;  /* 0x3fb8aa3b2d2d7820 */ /* 0x000fe20000400000 */
[----:B------:R-:W-:Y:S01]  /*7f30*/  FFMA R46, R46, UR7, -R2 ;  /* 0x000000072e2e7c23 */ /* 0x000fe20008000802 */
[----:B------:R-:W-:-:S04]  /*7f40*/  IMAD.MOV.U32 R43, RZ, RZ, R19 ;  /* 0x000000ffff2b7224 */ /* 0x000fc800078e0013 */
[----:B------:R-:W0:Y:S01]  /*7f50*/  MUFU.EX2 R9, R9 ;  /* 0x0000000900097308 */ /* 0x000e220000000800 */
[----:B------:R-:W-:Y:S01]  /*7f60*/  F2FP.SATFINITE.E4M3.F32.PACK_AB_MERGE_C R19, R6, R10, RZ ;  /* 0x0000000a0613723e */ /* 0x000fe200048070ff */
[----:B----4-:R-:W-:Y:S01]  /*7f70*/  FADD R0, R40, R0 ;  /* 0x0000000028007221 */ /* 0x010fe20000000000 */
[----:B------:R-:W-:Y:S01]  /*7f80*/  FMUL R6, R46, 1.4426950216293334961 ;  /* 0x3fb8aa3b2e067820 */ /* 0x000fe20000400000 */
[----:B------:R-:W-:-:S04]  /*7f90*/  FFMA R47, R47, UR7, -R2 ;  /* 0x000000072f2f7c23 */ /* 0x000fc80008000802 */
        /* <DEDUP_REMOVED lines=12> */
[----:B------:R-:W-:-:S04]  /*8060*/  F2FP.SATFINITE.E4M3.F32.PACK_AB_MERGE_C R29, R13, R16, RZ ;  /* 0x000000100d1d723e */ /* 0x000fc800048070ff */
[----:B------:R-:W0:Y:S01]  /*8070*/  MUFU.EX2 R10, R10 ;  /* 0x0000000a000a7308 */ /* 0x000e220000000800 */
[----:B------:R-:W-:Y:S01]  /*8080*/  F2FP.SATFINITE.E4M3.F32.PACK_AB_MERGE_C R13, R4, R11, RZ ;  /* 0x0000000b040d723e */ /* 0x000fe200048070ff */
[----:B----4-:R-:W-:Y:S01]  /*8090*/  FADD R0, R44, R0 ;  /* 0x000000002c007221 */ /* 0x010fe20000000000 */
[----:B------:R-:W-:Y:S01]  /*80a0*/  FMUL R4, R50, 1.4426950216293334961 ;  /* 0x3fb8aa3b32047820 */ /* 0x000fe20000400000 */
[----:B------:R-:W-:-:S04]  /*80b0*/  FFMA R51, R51, UR7, -R2 ;  /* 0x0000000733337c23 */ /* 0x000fc80008000802 */
[----:B------:R-:W4:Y:S01]  /*80c0*/  MUFU.EX2 R48, R48 ;  /* 0x0000003000307308 */ /* 0x000f220000000800 */
[----:B---3--:R-:W-:Y:S01]  /*80d0*/  FADD R0, R45, R0 ;  /* 0x000000002d007221 */ /* 0x008fe20000000000 */
[----:B------:R-:W3:Y:S01]  /*80e0*/  S2R R35, SR_TID.X ;  /* 0x0000000000237919 */ /* 0x000ee20000002100 */
[----:B------:R-:W-:Y:S01]  /*80f0*/  FMUL R11, R51, 1.4426950216293334961 ;  /* 0x3fb8aa3b330b7820 */ /* 0x000fe20000400000 */
[----:B------:R-:W-:-:S04]  /*8100*/  FFMA R52, R52, UR7, -R2 ;  /* 0x0000000734347c23 */ /* 0x000fc80008000802 */
[----:B------:R-:W2:Y:S01]  /*8110*/  MUFU.EX2 R49, R49 ;  /* 0x0000003100317308 */ /* 0x000ea20000000800 */
[----:B-1----:R-:W-:Y:S01]  /*8120*/  FADD R0, R6, R0 ;  /* 0x0000000006007221 */ /* 0x002fe20000000000 */
[----:B------:R-:W-:Y:S01]  /*8130*/  FMUL R31, R52, 1.4426950216293334961 ;  /* 0x3fb8aa3b341f7820 */ /* 0x000fe20000400000 */
[----:B------:R-:W-:-:S05]  /*8140*/  FFMA R53, R53, UR7, -R2 ;  /* 0x0000000735357c23 */ /* 0x000fca0008000802 */
[----:B------:R-:W1:Y:S01]  /*8150*/  MUFU.EX2 R4, R4 ;  /* 0x0000000400047308 */ /* 0x000e620000000800 */
[----:B0-----:R-:W-:Y:S01]  /*8160*/  FADD R0, R10, R0 ;  /* 0x000000000a007221 */ /* 0x001fe20000000000 */
[----:B------:R-:W-:Y:S01]  /*8170*/  FMUL R30, R53, 1.4426950216293334961 ;  /* 0x3fb8aa3b351e7820 */ /* 0x000fe20000400000 */
[----:B------:R-:W-:-:S05]  /*8180*/  FFMA R54, R54, UR7, -R2 ;  /* 0x0000000736367c23 */ /* 0x000fca0008000802 */
[----:B------:R-:W0:Y:S01]  /*8190*/  MUFU.EX2 R11, R11 ;  /* 0x0000000b000b7308 */ /* 0x000e220000000800 */
[----:B------:R-:W-:Y:S01]  /*81a0*/  F2FP.SATFINITE.E4M3.F32.PACK_AB_MERGE_C R14, R14, R12, RZ ;  /* 0x0000000c0e0e723e */ /* 0x000fe200048070ff */
[----:B----4-:R-:W-:Y:S01]  /*81b0*/  FADD R0, R48, R0 ;  /* 0x0000000030007221 */ /* 0x010fe20000000000 */
[----:B------:R-:W-:Y:S01]  /*81c0*/  FMUL R12, R54, 1.4426950216293334961 ;  /* 0x3fb8aa3b360c7820 */ /* 0x000fe20000400000 */
[----:B------:R-:W-:-:S04]  /*81d0*/  FFMA R55, R55, UR7, -R2 ;  /* 0x0000000737377c23 */ /* 0x000fc80008000802 */
[----:B------:R-:W4:Y:S01]  /*81e0*/  MUFU.EX2 R31, R31 ;  /* 0x0000001f001f7308 */ /* 0x000f220000000800 */
[----:B------:R-:W-:Y:S01]  /*81f0*/  F2FP.SATFINITE.E4M3.F32.PACK_AB_MERGE_C R18, R131, R244, RZ ;  /* 0x000000f48312723e */ /* 0x000fe200048070ff */
[----:B--2---:R-:W-:Y:S01]  /*8200*/  FADD R0, R49, R0 ;  /* 0x0000000031007221 */ /* 0x004fe20000000000 */
[----:B------:R-:W-:Y:S01]  /*8210*/  MOV R244, R20 ;  /* 0x0000001400f47202 */ /* 0x000fe20000000f00 */
[----:B------:R-:W-:Y:S01]  /*8220*/  FMUL R20, R55, 1.4426950216293334961 ;  /* 0x3fb8aa3b37147820 */ /* 0x000fe20000400000 */
[----:B------:R-:W-:-:S03]  /*8230*/  FFMA R56, R56, UR7, -R2 ;  /* 0x0000000738387c23 */ /* 0x000fc60008000802 */
        /* <DEDUP_REMOVED lines=16> */
[----:B---3--:R-:W-:Y:S01]  /*8340*/  LOP3.LUT R35, R35, 0x7f, RZ, 0xc0, !PT ;  /* 0x0000007f23237812 */ /* 0x008fe200078ec0ff */
[----:B------:R-:W-:Y:S01]  /*8350*/  FMUL R5, R59, 1.4426950216293334961 ;  /* 0x3fb8aa3b3b057820 */ /* 0x000fe20000400000 */
[----:B------:R-:W-:-:S03]  /*8360*/  FFMA R60, R60, UR7, -R2 ;  /* 0x000000073c3c7c23 */ /* 0x000fc60008000802 */
[----:B------:R-:W2:Y:S01]  /*8370*/  MUFU.EX2 R27, R27 ;  /* 0x0000001b001b7308 */ /* 0x000ea20000000800 */
[----:B-1----:R-:W-:Y:S01]  /*8380*/  FADD R0, R12, R0 ;  /* 0x000000000c007221 */ /* 0x002fe20000000000 */
[----:B------:R-:W-:Y:S01]  /*8390*/  FMUL R26, R60, 1.4426950216293334961 ;  /* 0x3fb8aa3b3c1a7820 */ /* 0x000fe20000400000 */
[----:B------:R-:W-:Y:S01]  /*83a0*/  FFMA R61, R61, UR7, -R2 ;  /* 0x000000073d3d7c23 */ /* 0x000fe20008000802 */
[----:B------:R-:W-:Y:S04]  /*83b0*/  STS.U8 [R35+UR13+0x6000], R121 ;  /* 0x0060007923007988 */ /* 0x000fe8000800000d */
[----:B------:R-:W1:Y:S01]  /*83c0*/  MUFU.EX2 R8, R8 ;  /* 0x0000000800087308 */ /* 0x000e620000000800 */
[----:B------:R-:W-:Y:S01]  /*83d0*/  STS.U8 [R35+UR13+0x6200], R118 ;  /* 0x0062007623007988 */ /* 0x000fe2000800000d */
[----:B0-----:R-:W-:Y:S01]  /*83e0*/  FADD R0, R20, R0 ;  /* 0x0000000014007221 */ /* 0x001fe20000000000 */
[----:B------:R-:W-:-:S02]  /*83f0*/  FMUL R24, R61, 1.4426950216293334961 ;  /* 0x3fb8aa3b3d187820 */ /* 0x000fc40000400000 */
[----:B------:R-:W-:Y:S01]  /*8400*/  STS.U8 [R35+UR13+0x6400], R115 ;  /* 0x0064007323007988 */ /* 0x000fe2000800000d */
[----:B------:R-:W-:Y:S02]  /*8410*/  FFMA R62, R62, UR7, -R2 ;  /* 0x000000073e3e7c23 */ /* 0x000fe40008000802 */
[----:B------:R-:W0:Y:S01]  /*8420*/  MUFU.EX2 R5, R5 ;  /* 0x0000000500057308 */ /* 0x000e220000000800 */
[----:B------:R-:W-:Y:S01]  /*8430*/  STS.U8 [R35+UR13+0x6600], R112 ;  /* 0x0066007023007988 */ /* 0x000fe2000800000d */
[----:B------:R-:W-:-:S03]  /*8440*/  F2FP.SATFINITE.E4M3.F32.PACK_AB_MERGE_C R15, R15, R7, RZ ;  /* 0x000000070f0f723e */ /* 0x000fc600048070ff */
[----:B------:R-:W-:Y:S01]  /*8450*/  STS.U8 [R35+UR13+0x6800], R108 ;  /* 0x0068006c23007988 */ /* 0x000fe2000800000d */
[----:B----4-:R-:W-:Y:S02]  /*8460*/  FADD R0, R28, R0 ;  /* 0x000000001c007221 */ /* 0x010fe40000000000 */
[----:B------:R-:W3:Y:S01]  /*8470*/  MUFU.EX2 R26, R26 ;  /* 0x0000001a001a7308 */ /* 0x000ee20000000800 */
[----:B------:R-:W-:Y:S01]  /*8480*/  STS.U8 [R35+UR13+0x6a00], R105 ;  /* 0x006a006923007988 */ /* 0x000fe2000800000d */
[----:B------:R-:W-:Y:S01]  /*8490*/  FMUL R7, R62, 1.4426950216293334961 ;  /* 0x3fb8aa3b3e077820 */ /* 0x000fe20000400000 */
[----:B------:R-:W-:Y:S02]  /*84a0*/  FFMA R63, R63, UR7, -R2 ;  /* 0x000000073f3f7c23 */ /* 0x000fe40008000802 */
[----:B------:R-:W-:Y:S04]  /*84b0*/  STS.U8 [R35+UR13+0x6c00], R102 ;  /* 0x006c006623007988 */ /* 0x000fe8000800000d */
[----:B------:R-:W-:Y:S01]  /*84c0*/  STS.U8 [R35+UR13+0x6e00], R98 ;  /* 0x006e006223007988 */ /* 0x000fe2000800000d */
[----:B------:R-:W4:Y:S03]  /*84d0*/  MUFU.EX2 R24, R24 ;  /* 0x0000001800187308 */ /* 0x000f260000000800 */
[----:B------:R-:W-:Y:S01]  /*84e0*/  STS.U8 [R35+UR13+0x7000], R95 ;  /* 0x0070005f23007988 */ /* 0x000fe2000800000d */
[----:B------:R-:W-:Y:S01]  /*84f0*/  F2FP.SATFINITE.E4M3.F32.PACK_AB_MERGE_C R10, R10, R6, RZ ;  /* 0x000000060a0a723e */ /* 0x000fe200048070ff */
[----:B--2---:R-:W-:-:S02]  /*8500*/  FADD R0, R27, R0 ;  /* 0x000000001b007221 */ /* 0x004fc40000000000 */
[----:B------:R-:W-:Y:S01]  /*8510*/  STS.U8 [R35+UR13+0x7200], R91 ;  /* 0x0072005b23007988 */ /* 0x000fe2000800000d */
[----:B------:R-:W-:Y:S01]  /*8520*/  FMUL R6, R63, 1.4426950216293334961 ;  /* 0x3fb8aa3b3f067820 */ /* 0x000fe20000400000 */
[----:B------:R-:W-:Y:S02]  /*8530*/  FFMA R64, R64, UR7, -R2 ;  /* 0x0000000740407c23 */ /* 0x000fe40008000802 */
[----:B-----5:R-:W-:Y:S01]  /*8540*/  STS.U8 [R35+UR13+0x7400], R88 ;  /* 0x0074005823007988 */ /* 0x020fe2000800000d */
[----:B------:R-:W2:Y:S03]  /*8550*/  MUFU.EX2 R7, R7 ;  /* 0x0000000700077308 */ /* 0x000ea60000000800 */
[----:B------:R-:W-:Y:S01]  /*8560*/  STS.U8 [R35+UR13+0x7600], R84 ;  /* 0x0076005423007988 */ /* 0x000fe2000800000d */
[----:B-1----:R-:W-:-:S03]  /*8570*/  FADD R0, R8, R0 ;  /* 0x0000000008007221 */ /* 0x002fc60000000000 */
[----:B------:R-:W-:Y:S01]  /*8580*/  STS.U8 [R35+UR13+0x7800], R81 ;  /* 0x0078005123007988 */ /* 0x000fe2000800000d */
[----:B------:R-:W-:-:S03]  /*8590*/  LOP3.LUT R46, R35, 0x10, RZ, 0x3c, !PT ;  /* 0x00000010232e7812 */ /* 0x000fc600078e3cff */
[----:B------:R-:W-:Y:S01]  /*85a0*/  STS.U8 [R35+UR13+0x7a00], R77 ;  /* 0x007a004d23007988 */ /* 0x000fe2000800000d */
[----:B------:R-:W-:Y:S01]  /*85b0*/  FMUL R22, R64, 1.4426950216293334961 ;  /* 0x3fb8aa3b40167820 */ /* 0x000fe20000400000 */
[----:B------:R-:W-:Y:S02]  /*85c0*/  FFMA R65, R65, UR7, -R2 ;  /* 0x0000000741417c23 */ /* 0x000fe40008000802 */
[----:B------:R-:W-:Y:S01]  /*85d0*/  STS.U8 [R35+UR13+0x7c00], R74 ;  /* 0x007c004a23007988 */ /* 0x000fe2000800000d */
[----:B------:R-:W1:Y:S03]  /*85e0*/  MUFU.EX2 R6, R6 ;  /* 0x0000000600067308 */ /* 0x000e660000000800 */
[----:B------:R5:W-:Y:S01]  /*85f0*/  STS.U8 [R35+UR13+0x7e00], R71 ;  /* 0x007e004723007988 */ /* 0x000be2000800000d */
[----:B------:R-:W-:Y:S02]  /*8600*/  IMAD.MOV.U32 R131, RZ, RZ, R21 ;  /* 0x000000ffff837224 */ /* 0x000fe400078e0015 */
[----:B0-----:R-:W-:Y:S01]  /*8610*/  FADD R0, R5, R0 ;  /* 0x0000000005007221 */ /* 0x001fe20000000000 */
[----:B------:R-:W-:Y:S01]  /*8620*/  FMUL R21, R65, 1.4426950216293334961 ;  /* 0x3fb8aa3b41157820 */ /* 0x000fe20000400000 */
[--C-:B------:R-:W-:Y:S01]  /*8630*/  FFMA R66, R66, UR7, -R2.reuse ;  /* 0x0000000742427c23 */ /* 0x100fe20008000802 */
[----:B------:R-:W-:Y:S01]  /*8640*/  FFMA R67, R67, UR7, -R2 ;  /* 0x0000000743437c23 */ /* 0x000fe20008000802 */
[----:B-----5:R-:W0:Y:S01]  /*8650*/  S2R R35, SR_TID.X ;  /* 0x0000000000237919 */ /* 0x020e220000002100 */
[----:B------:R-:W5:Y:S01]  /*8660*/  MUFU.EX2 R22, R22 ;  /* 0x0000001600167308 */ /* 0x000f620000000800 */
[----:B------:R-:W-:Y:S01]  /*8670*/  F2FP.SATFINITE.E4M3.F32.PACK_AB_MERGE_C R11, R11, R4, RZ ;  /* 0x000000040b0b723e */ /* 0x000fe200048070ff */
[----:B---3--:R-:W-:Y:S01]  /*8680*/  FADD R0, R26, R0 ;  /* 0x000000001a007221 */ /* 0x008fe20000000000 */
[----:B------:R-:W-:Y:S01]  /*8690*/  FMUL R4, R66, 1.4426950216293334961 ;  /* 0x3fb8aa3b42047820 */ /* 0x000fe20000400000 */
[----:B------:R-:W-:-:S02]  /*86a0*/  FMUL R23, R67, 1.4426950216293334961 ;  /* 0x3fb8aa3b43177820 */ /* 0x000fc40000400000 */
[----:B----4-:R-:W-:Y:S02]  /*86b0*/  FADD R0, R24, R0 ;  /* 0x0000000018007221 */ /* 0x010fe40000000000 */
[----:B------:R-:W3:Y:S02]  /*86c0*/  MUFU.EX2 R21, R21 ;  /* 0x0000001500157308 */ /* 0x000ee40000000800 */
[----:B--2---:R-:W-:-:S06]  /*86d0*/  FADD R0, R7, R0 ;  /* 0x0000000007007221 */ /* 0x004fcc0000000000 */
[----:B------:R-:W2:Y:S01]  /*86e0*/  MUFU.EX2 R4, R4 ;  /* 0x0000000400047308 */ /* 0x000ea20000000800 */
[----:B-1----:R-:W-:Y:S01]  /*86f0*/  FADD R0, R6, R0 ;  /* 0x0000000006007221 */ /* 0x002fe20000000000 */
[----:B------:R-:W-:Y:S06]  /*8700*/  STS.U8 [R46+UR13+0x6080], R120 ;  /* 0x006080782e007988 */ /* 0x000fec000800000d */
[----:B------:R-:W1:Y:S01]  /*8710*/  MUFU.EX2 R23, R23 ;  /* 0x0000001700177308 */ /* 0x000e620000000800 */
[----:B------:R-:W-:Y:S01]  /*8720*/  STS.U8 [R46+UR13+0x6280], R117 ;  /* 0x006280752e007988 */ /* 0x000fe2000800000d */
[----:B-----5:R-:W-:-:S03]  /*8730*/  FADD R0, R22, R0 ;  /* 0x0000000016007221 */ /* 0x020fc60000000000 */
[----:B------:R-:W-:Y:S04]  /*8740*/  STS.U8 [R46+UR13+0x6480], R114 ;  /* 0x006480722e007988 */ /* 0x000fe8000800000d */
[----:B------:R-:W-:Y:S01]  /*8750*/  STS.U8 [R46+UR13+0x6680], R111 ;  /* 0x0066806f2e007988 */ /* 0x000fe2000800000d */
[----:B---3--:R-:W-:-:S03]  /*8760*/  FADD R0, R21, R0 ;  /* 0x0000000015007221 */ /* 0x008fc60000000000 */
[----:B------:R-:W-:Y:S04]  /*8770*/  STS.U8 [R46+UR13+0x6880], R107 ;  /* 0x0068806b2e007988 */ /* 0x000fe8000800000d */
[----:B------:R-:W-:Y:S04]  /*8780*/  STS.U8 [R46+UR13+0x6a80], R104 ;  /* 0x006a80682e007988 */ /* 0x000fe8000800000d */
[----:B------:R-:W-:Y:S01]  /*8790*/  STS.U8 [R46+UR13+0x6c80], R101 ;  /* 0x006c80652e007988 */ /* 0x000fe2000800000d */
[----:B------:R-:W-:-:S03]  /*87a0*/  F2FP.SATFINITE.E4M3.F32.PACK_AB_MERGE_C R6, R6, R7, RZ ;  /* 0x000000070606723e */ /* 0x000fc600048070ff */
[----:B------:R-:W-:Y:S01]  /*87b0*/  STS.U8 [R46+UR13+0x6e80], R97 ;  /* 0x006e80612e007988 */ /* 0x000fe2000800000d */
[----:B--2---:R-:W-:-:S03]  /*87c0*/  FADD R0, R4, R0 ;  /* 0x0000000004007221 */ /* 0x004fc60000000000 */
[----:B------:R-:W-:Y:S01]  /*87d0*/  STS.U8 [R46+UR13+0x7080], R94 ;  /* 0x0070805e2e007988 */ /* 0x000fe2000800000d */
[----:B-1----:R-:W-:-:S03]  /*87e0*/  F2FP.SATFINITE.E4M3.F32.PACK_AB_MERGE_C R7, R23, R4, RZ ;  /* 0x000000041707723e */ /* 0x002fc600048070ff */
[----:B------:R-:W-:Y:S01]  /*87f0*/  STS.U8 [R46+UR13+0x7280], R90 ;  /* 0x0072805a2e007988 */ /* 0x000fe2000800000d */
[----:B0-----:R-:W-:-:S03]  /*8800*/  LOP3.LUT R4, R35, 0x7f, RZ, 0xc0, !PT ;  /* 0x0000007f23047812 */ /* 0x001fc600078ec0ff */
[----:B------:R-:W-:Y:S04]  /*8810*/  STS.U8 [R46+UR13+0x7480], R87 ;  /* 0x007480572e007988 */ /* 0x000fe8000800000d */
[----:B------:R-:W-:Y:S01]  /*8820*/  STS.U8 [R46+UR13+0x7680], R83 ;  /* 0x007680532e007988 */ /* 0x000fe2000800000d */
[----:B------:R-:W-:-:S03]  /*8830*/  FADD R23, R23, R0 ;  /* 0x0000000017177221 */ /* 0x000fc60000000000 */
[----:B------:R-:W-:Y:S01]  /*8840*/  STS.U8 [R46+UR13+0x7880], R80 ;  /* 0x007880502e007988 */ /* 0x000fe2000800000d */
[----:B------:R-:W-:-:S03]  /*8850*/  LOP3.LUT R0, R4, 0x20, RZ, 0x3c, !PT ;  /* 0x0000002004007812 */ /* 0x000fc600078e3cff */
[----:B------:R-:W-:Y:S04]  /*8860*/  STS.U8 [R46+UR13+0x7a80], R76 ;  /* 0x007a804c2e007988 */ /* 0x000fe8000800000d */
[----:B------:R-:W-:Y:S04]  /*8870*/  STS.U8 [R46+UR13+0x7c80], R73 ;  /* 0x007c80492e007988 */ /* 0x000fe8000800000d */
[----:B------:R0:W-:Y:S04]  /*8880*/  STS.U8 [R46+UR13+0x7e80], R70 ;  /* 0x007e80462e007988 */ /* 0x0001e8000800000d */
[----:B------:R-:W-:Y:S01]  /*8890*/  STS.U8 [R0+UR13+0x6100], R119 ;  /* 0x0061007700007988 */ /* 0x000fe2000800000d */
[----:B0-----:R-:W-:Y:S01]  /*88a0*/  IMAD.MOV.U32 R46, RZ, RZ, R34 ;  /* 0x000000ffff2e7224 */ /* 0x001fe200078e0022 */
[----:B------:R-:W-:-:S02]  /*88b0*/  LOP3.LUT R34, R4, 0x30, RZ, 0x3c, !PT ;  /* 0x0000003004227812 */ /* 0x000fc400078e3cff */
        /* <DEDUP_REMOVED lines=16> */
[----:B------:R-:W-:Y:S04]  /*89c0*/  STS.U8 [R34+UR13+0x6380], R129 ;  /* 0x0063808122007988 */ /* 0x000fe8000800000d */
[----:B------:R-:W-:Y:S04]  /*89d0*/  STS.U8 [R34+UR13+0x6580], R128 ;  /* 0x0065808022007988 */ /* 0x000fe8000800000d */
[----:B------:R-:W-:Y:S04]  /*89e0*/  STS.U8 [R34+UR13+0x6780], R127 ;  /* 0x0067807f22007988 */ /* 0x000fe8000800000d */
[----:B------:R-:W-:Y:S01]  /*89f0*/  STS.U8 [R34+UR13+0x6980], R110 ;  /* 0x0069806e22007988 */ /* 0x000fe2000800000d */
[----:B0-----:R-:W-:-:S03]  /*8a00*/  FADD R0, -R2, -INF ;  /* 0xff80000002007421 */ /* 0x001fc60000000100 */
[----:B------:R-:W-:Y:S04]  /*8a10*/  STS.U8 [R34+UR13+0x6b80], R126 ;  /* 0x006b807e22007988 */ /* 0x000fe8000800000d */
[----:B------:R-:W-:Y:S04]  /*8a20*/  STS.U8 [R34+UR13+0x6d80], R99 ;  /* 0x006d806322007988 */ /* 0x000fe8000800000d */
[----:B------:R-:W-:Y:S04]  /*8a30*/  STS.U8 [R34+UR13+0x6f80], R125 ;  /* 0x006f807d22007988 */ /* 0x000fe8000800000d */
[----:B------:R-:W-:Y:S01]  /*8a40*/  STS.U8 [R34+UR13+0x7180], R92 ;  /* 0x0071805c22007988 */ /* 0x000fe2000800000d */
[----:B------:R-:W-:-:S03]  /*8a50*/  FMUL R0, R0, 1.4426950216293334961 ;  /* 0x3fb8aa3b00007820 */ /* 0x000fc60000400000 */
[----:B------:R-:W-:Y:S04]  /*8a60*/  STS.U8 [R34+UR13+0x7380], R124 ;  /* 0x0073807c22007988 */ /* 0x000fe8000800000d */
[----:B------:R-:W-:Y:S04]  /*8a70*/  STS.U8 [R34+UR13+0x7580], R85 ;  /* 0x0075805522007988 */ /* 0x000fe8000800000d */
[----:B------:R-:W-:Y:S04]  /*8a80*/  STS.U8 [R34+UR13+0x7780], R123 ;  /* 0x0077807b22007988 */ /* 0x000fe8000800000d */
[----:B------:R-:W-:Y:S04]  /*8a90*/  STS.U8 [R34+UR13+0x7980], R78 ;  /* 0x0079804e22007988 */ /* 0x000fe8000800000d */
[----:B------:R-:W-:Y:S04]  /*8aa0*/  STS.U8 [R34+UR13+0x7b80], R122 ;  /* 0x007b807a22007988 */ /* 0x000fe8000800000d */
[----:B------:R0:W-:Y:S01]  /*8ab0*/  STS.U8 [R34+UR13+0x7d80], R3 ;  /* 0x007d800322007988 */ /* 0x0001e2000800000d */
[----:B------:R-:W1:Y:S01]  /*8ac0*/  MUFU.EX2 R0, R0 ;  /* 0x0000000000007308 */ /* 0x000e620000000800 */
[----:B0-----:R-:W-:-:S05]  /*8ad0*/  IMAD.SHL.U32 R3, R35, 0x8, RZ ;  /* 0x0000000823037824 */ /* 0x001fca00078e00ff */
[----:B------:R-:W-:Y:S02]  /*8ae0*/  LOP3.LUT R3, R3, 0x30, RZ, 0xc0, !PT ;  /* 0x0000003003037812 */ /* 0x000fe400078ec0ff */
[----:B------:R-:W-:Y:S02]  /*8af0*/  F2FP.SATFINITE.E4M3.F32.PACK_AB_MERGE_C R20, R20, R12, RZ ;  /* 0x0000000c1414723e */ /* 0x000fe400048070ff */
[----:B------:R-:W-:Y:S02]  /*8b00*/  LEA R3, R4, R3, 0x6 ;  /* 0x0000000304037211 */ /* 0x000fe400078e30ff */
[----:B------:R-:W-:Y:S02]  /*8b10*/  F2FP.SATFINITE.E4M3.F32.PACK_AB_MERGE_C R5, R5, R8, RZ ;  /* 0x000000080505723e */ /* 0x000fe400048070ff */
[----:B------:R-:W-:Y:S02]  /*8b20*/  F2FP.SATFINITE.E4M3.F32.PACK_AB_MERGE_C R17, R131, R46, R17 ;  /* 0x0000002e8311723e */ /* 0x000fe40004807011 */
[----:B------:R-:W-:-:S02]  /*8b30*/  F2FP.SATFINITE.E4M3.F32.PACK_AB_MERGE_C R16, R43, R244, R245 ;  /* 0x000000f42b10723e */ /* 0x000fc400048070f5 */
[----:B------:R-:W-:Y:S02]  /*8b40*/  F2FP.SATFINITE.E4M3.F32.PACK_AB_MERGE_C R18, R246, R42, R18 ;  /* 0x0000002af612723e */ /* 0x000fe40004807012 */
[----:B------:R-:W-:Y:S02]  /*8b50*/  F2FP.SATFINITE.E4M3.F32.PACK_AB_MERGE_C R19, R38, R39, R19 ;  /* 0x000000272613723e */ /* 0x000fe40004807013 */
[----:B------:R-:W-:Y:S02]  /*8b60*/  F2FP.SATFINITE.E4M3.F32.PACK_AB_MERGE_C R7, R21, R22, R7 ;  /* 0x000000161507723e */ /* 0x000fe40004807007 */
[----:B------:R-:W-:Y:S02]  /*8b70*/  F2FP.SATFINITE.E4M3.F32.PACK_AB_MERGE_C R13, R249, R250, R13 ;  /* 0x000000faf90d723e */ /* 0x000fe4000480700d */
[----:B------:R-:W-:Y:S02]  /*8b80*/  F2FP.SATFINITE.E4M3.F32.PACK_AB_MERGE_C R12, R251, R252, R29 ;  /* 0x000000fcfb0c723e */ /* 0x000fe4000480701d */
[----:B------:R-:W-:-:S02]  /*8b90*/  F2FP.SATFINITE.E4M3.F32.PACK_AB_MERGE_C R14, R247, R248, R14 ;  /* 0x000000f8f70e723e */ /* 0x000fc4000480700e */
[----:B------:R-:W-:Y:S02]  /*8ba0*/  F2FP.SATFINITE.E4M3.F32.PACK_AB_MERGE_C R15, R33, R32, R15 ;  /* 0x00000020210f723e */ /* 0x000fe4000480700f */
[----:B------:R-:W-:Y:S02]  /*8bb0*/  LOP3.LUT R22, R3, 0x10, RZ, 0x3c, !PT ;  /* 0x0000001003167812 */ /* 0x000fe400078e3cff */
[----:B------:R-:W-:Y:S02]  /*8bc0*/  F2FP.SATFINITE.E4M3.F32.PACK_AB_MERGE_C R9, R41, R40, R9 ;  /* 0x000000282909723e */ /* 0x000fe40004807009 */
[----:B------:R-:W-:Y:S02]  /*8bd0*/  F2FP.SATFINITE.E4M3.F32.PACK_AB_MERGE_C R8, R37, R36, R25 ;  /* 0x000000242508723e */ /* 0x000fe40004807019 */
[----:B------:R-:W-:Y:S02]  /*8be0*/  F2FP.SATFINITE.E4M3.F32.PACK_AB_MERGE_C R10, R45, R44, R10 ;  /* 0x0000002c2d0a723e */ /* 0x000fe4000480700a */
[----:B------:R-:W-:-:S02]  /*8bf0*/  F2FP.SATFINITE.E4M3.F32.PACK_AB_MERGE_C R11, R49, R48, R11 ;  /* 0x00000030310b723e */ /* 0x000fc4000480700b */
[----:B------:R-:W-:Y:S02]  /*8c00*/  F2FP.SATFINITE.E4M3.F32.PACK_AB_MERGE_C R4, R30, R31, R20 ;  /* 0x0000001f1e04723e */ /* 0x000fe40004807014 */
[----:B------:R-:W-:Y:S01]  /*8c10*/  LOP3.LUT R21, R3, 0x20, RZ, 0x3c, !PT ;  /* 0x0000002003157812 */ /* 0x000fe200078e3cff */
[----:B------:R-:W-:Y:S01]  /*8c20*/  STS.U8 [R34+UR13+0x7f80], R68 ;  /* 0x007f804422007988 */ /* 0x000fe2000800000d */
[----:B------:R-:W-:Y:S02]  /*8c30*/  F2FP.SATFINITE.E4M3.F32.PACK_AB_MERGE_C R5, R27, R28, R5 ;  /* 0x0000001c1b05723e */ /* 0x000fe40004807005 */
[----:B------:R-:W-:Y:S02]  /*8c40*/  F2FP.SATFINITE.E4M3.F32.PACK_AB_MERGE_C R6, R24, R26, R6 ;  /* 0x0000001a1806723e */ /* 0x000fe40004807006 */
[----:B------:R-:W-:Y:S01]  /*8c50*/  LOP3.LUT R20, R3, 0x30, RZ, 0x3c, !PT ;  /* 0x0000003003147812 */ /* 0x000fe200078e3cff */
[----:B------:R1:W-:Y:S04]  /*8c60*/  STS.128 [R3+UR13+0x4000], R16 ;  /* 0x0040001003007988 */ /* 0x0003e80008000c0d */
[----:B------:R-:W-:Y:S04]  /*8c70*/  STS.128 [R22+UR13+0x4000], R12 ;  /* 0x0040000c16007988 */ /* 0x000fe80008000c0d */
[----:B------:R-:W-:Y:S04]  /*8c80*/  STS.128 [R21+UR13+0x4000], R8 ;  /* 0x0040000815007988 */ /* 0x000fe80008000c0d */
[----:B------:R0:W-:Y:S01]  /*8c90*/  STS.128 [R20+UR13+0x4000], R4 ;  /* 0x0040000414007988 */ /* 0x0001e20008000c0d */
[----:B-1----:R-:W-:-:S02]  /*8ca0*/  FADD R3, R0, R23 ;  /* 0x0000001700037221 */ /* 0x002fc40000000000 */
[----:B0-----:R-:W0:Y:S01]  /*8cb0*/  LDTM.x128 R4, tmem[UR15] ;  /* 0x0000000f000479ee */ /* 0x001e2200083c0000 */
[----:B------:R-:W-:Y:S01]  /*8cc0*/  NOP ;  /* 0x0000000000007918 */ /* 0x000fe20000000000 */
[----:B------:R-:W-:Y:S05]  /*8cd0*/  @!P2 BRA `(.L_x_9) ;  /* 0x000000080004a947 */ /* 0x000fea0003800000 */
[C---:B0-----:R-:W-:Y:S01]  /*8ce0*/  FMUL R4, R0.reuse, R4 ;  /* 0x0000000400047220 */ /* 0x041fe20000400000 */
[C---:B------:R-:W-:Y:S01]  /*8cf0*/  FMUL R5, R0.reuse, R5 ;  /* 0x0000000500057220 */ /* 0x040fe20000400000 */
        /* <DEDUP_REMOVED lines=125> */
[----:B------:R-:W-:-:S04]  /*94d0*/  FMUL R131, R0, R131 ;  /* 0x0000008300837220 */ /* 0x000fc80000400000 */
[----:B------:R1:W-:Y:S03]  /*94e0*/  STTM.x128 tmem[UR15], R4 ;  /* 0x00000004000079ed */ /* 0x0003e600083c000f */
.L_x_9:
[----:B0-----:R-:W0:Y:S02]  /*94f0*/  FENCE.VIEW.ASYNC.T ;  /* 0x00000000000073c6 */ /* 0x001e240000000200 */
[----:B0-----:R-:W-:Y:S06]  /*9500*/  BAR.SYNC.DEFER_BLOCKING 0x0 ;  /* 0x0000000000007b1d */ /* 0x001fec0000010000 */
[----:B------:R-:W0:Y:S01]  /*9510*/  LDCU UR4, c[0x0][0x3f0] ;  /* 0x00007e00ff0477ac */ /* 0x000e220008000800 */
[----:B------:R2:W-:Y:S06]  /*9520*/  MEMBAR.ALL.CTA ;  /* 0x0000000000007992 */ /* 0x0005ec0000008000 */
[----:B--2---:R-:W2:Y:S01]  /*9530*/  FENCE.VIEW.ASYNC.S ;  /* 0x00000000000073c6 */ /* 0x004ea20000000000 */
[----:B0-----:R-:W-:-:S04]  /*9540*/  UIADD3 UR4, UPT, UPT, UR4, -0x40, URZ ;  /* 0xffffffc004047890 */ /* 0x001fc8000fffe0ff */
[----:B------:R-:W-:Y:S01]  /*9550*/  UISETP.GE.AND UP1, UPT, UR4, 0x1, UPT ;  /* 0x000000010400788c */ /* 0x000fe2000bf26270 */
[----:B--2---:R-:W-:Y:S06]  /*9560*/  BAR.SYNC.DEFER_BLOCKING 0x0 ;  /* 0x0000000000007b1d */ /* 0x004fec0000010000 */
[----:B------:R-:W-:Y:S05]  /*9570*/  @!P3 BRA `(.L_x_10) ;  /* 0x000000000064b947 */ /* 0x000fea0003800000 */
[----:B------:R-:W-:Y:S02]  /*9580*/  UIADD3 UR4, UPT, UPT, UR13, 0x4000, URZ ;  /* 0x000040000d047890 */ /* 0x000fe4000fffe0ff */
[----:B------:R-:W-:Y:S02]  /*9590*/  UIADD3 UR5, UPT, UPT, UR13, 0x6000, URZ ;  /* 0x000060000d057890 */ /* 0x000fe4000fffe0ff */
[----:B------:R-:W-:Y:S02]  /*95a0*/  USHF.R.U32.HI UR4, URZ, 0x4, UR4 ;  /* 0x00000004ff047899 */ /* 0x000fe40008011604 */
[----:B------:R-:W-:Y:S02]  /*95b0*/  USHF.R.U32.HI UR5, URZ, 0x4, UR5 ;  /* 0x00000004ff057899 */ /* 0x000fe40008011605 */
[----:B------:R-:W-:Y:S02]  /*95c0*/  USGXT.U32 UR6, UR4, 0xe ;  /* 0x0000000e0406789a */ /* 0x000fe40008000000 */
[----:B------:R-:W-:Y:S01]  /*95d0*/  USGXT.U32 UR8, UR5, 0xe ;  /* 0x0000000e0508789a */ /* 0x000fe20008000000 */
[----:B------:R-:W-:Y:S01]  /*95e0*/  UMOV UR18, 0xfffffffe ;  /* 0xfffffffe00127882 */ /* 0x000fe20000000000 */
[----:B------:R-:W-:Y:S01]  /*95f0*/  UMOV UR19, 0x7fffbfdf ;  /* 0x7fffbfdf00137882 */ /* 0x000fe20000000000 */
[----:B------:R-:W-:Y:S01]  /*9600*/  UMOV UR7, URZ ;  /* 0x000000ff00077c82 */ /* 0x000fe20008000000 */
[----:B------:R-:W-:Y:S01]  /*9610*/  UMOV UR9, URZ ;  /* 0x000000ff00097c82 */ /* 0x000fe20008000000 */
[----:B------:R-:W-:-:S02]  /*9620*/  UIADD3.64 UR20, UPT, UPT, UR6, -UR18, URZ ;  /* 0x8000001206147297 */ /* 0x000fc4000fffe0ff */
[----:B------:R-:W-:Y:S01]  /*9630*/  UIADD3.64 UR18, UPT, UPT, UR8, -UR18, URZ ;  /* 0x8000001208127297 */ /* 0x000fe2000fffe0ff */
[----:B------:R-:W-:Y:S01]  /*9640*/  UMOV UR22, 0x0 ;  /* 0x0000000000167882 */ /* 0x000fe20000000000 */
[----:B------:R-:W-:Y:S01]  /*9650*/  UMOV UR23, 0x8200010 ;  /* 0x0820001000177882 */ /* 0x000fe20000000000 */
[----:B------:R-:W-:Y:S01]  /*9660*/  UMOV UR4, UR17 ;  /* 0x0000001100047c82 */ /* 0x000fe20008000000 */
[----:B------:R-:W-:Y:S01]  /*9670*/  UMOV UR5, URZ ;  /* 0x000000ff00057c82 */ /* 0x000fe20008000000 */
[----:B------:R-:W-:Y:S01]  /*9680*/  UMOV UR7, 0x80004020 ;  /* 0x8000402000077882 */ /* 0x000fe20000000000 */
[----:B------:R-:W-:Y:S01]  /*9690*/  UMOV UR9, 0x80004020 ;  /* 0x8000402000097882 */ /* 0x000fe20000000000 */
[----:B------:R-:W-:Y:S01]  /*96a0*/  UMOV UR26, 0x0 ;  /* 0x00000000001a7882 */ /* 0x000fe20000000000 */
[----:B------:R-:W-:Y:S01]  /*96b0*/  UMOV UR27, 0x8200010 ;  /* 0x08200010001b7882 */ /* 0x000fe20000000000 */
[----:B------:R-:W-:Y:S01]  /*96c0*/  UMOV UR4, UR4 ;  /* 0x0000000400047c82 */ /* 0x000fe20008000000 */
[----:B------:R0:W-:Y:S01]  /*96d0*/  UTCQMMA gdesc[UR6], gdesc[UR8], tmem[UR14], tmem[UR22], idesc[UR23], UPT ;  /* 0x00ff1608060075ea */ /* 0x0001e2000b80030e */
[----:B------:R0:W-:Y:S01]  /*96e0*/  UTCQMMA gdesc[UR20], gdesc[UR18], tmem[UR14], tmem[UR26], idesc[UR27], UPT ;  /* 0x00ff1a12140075ea */ /* 0x0001e2000b80030e */
[----:B------:R0:W-:Y:S01]  /*96f0*/  UTCBAR [UR4], URZ ;  /* 0x000000ff040073e9 */ /* 0x0001e200080000ff */
[----:B------:R-:W-:Y:S01]  /*9700*/  NOP ;  /* 0x0000000000007918 */ /* 0x000fe20000000000 */
.L_x_10:
[----:B------:R-:W-:Y:S01]  /*9710*/  FSEL R0, R3, 1, P2 ;  /* 0x3f80000003007808 */ /* 0x000fe20001000000 */
[----:B0-----:R-:W-:Y:S01]  /*9720*/  UMOV UR7, URZ ;  /* 0x000000ff00077c82 */ /* 0x001fe20008000000 */
[----:B------:R-:W-:-:S03]  /*9730*/  FSEL R2, R2, -INF , P2 ;  /* 0xff80000002027808 */ /* 0x000fc60001000000 */
[----:B------:R0:W-:Y:S01]  /*9740*/  STL [R1+0x210], R0 ;  /* 0x0002100001007387 */ /* 0x0001e20000100800 */
[----:B------:R-:W-:Y:S05]  /*9750*/  BRA.U !UP1, `(.L_x_11) ;  /* 0x00000051091c7547 */ /* 0x000fea000b800000 */
[----:B------:R-:W2:Y:S01]  /*9760*/  LDCU UR50, c[0x0][0x3c4] ;  /* 0x00007880ff3277ac */ /* 0x000ea20008000800 */
[----:B-1----:R-:W-:Y:S02]  /*9770*/  IMAD.MOV.U32 R69, RZ, RZ, R2 ;  /* 0x000000ffff457224 */ /* 0x002fe400078e0002 */
[----:B0-----:R-:W-:Y:S01]  /*9780*/  IMAD.MOV.U32 R0, RZ, RZ, RZ ;  /* 0x000000ffff007224 */ /* 0x001fe200078e00ff */
[----:B------:R-:W-:Y:S02]  /*9790*/  USHF.R.U32.HI UR26, URZ, 0x4, UR13 ;  /* 0x00000004ff1a7899 */ /* 0x000fe4000801160d */
[----:B------:R-:W-:Y:S02]  /*97a0*/  USHF.R.U32.HI UR28, URZ, 0x4, UR10 ;  /* 0x00000004ff1c7899 */ /* 0x000fe4000801160a */
[----:B------:R-:W-:Y:S02]  /*97b0*/  UIADD3 UR8, UPT, UPT, UR13, 0x4000, URZ ;  /* 0x000040000d087890 */ /* 0x000fe4000fffe0ff */
[----:B------:R-:W-:-:S02]  /*97c0*/  USGXT.U32 UR26, UR26, 0xe ;  /* 0x0000000e1a1a789a */ /* 0x000fc40008000000 */
[----:B------:R-:W-:Y:S02]  /*97d0*/  USGXT.U32 UR28, UR28, 0xe ;  /* 0x0000000e1c1c789a */ /* 0x000fe40008000000 */
[----:B------:R-:W-:Y:S02]  /*97e0*/  UIADD3 UR4, UPT, UPT, UR13, 0xa000, URZ ;  /* 0x0000a0000d047890 */ /* 0x000fe4000fffe0ff */
[----:B------:R-:W-:Y:S02]  /*97f0*/  USHF.R.U32.HI UR8, URZ, 0x4, UR8 ;  /* 0x00000004ff087899 */ /* 0x000fe40008011608 */
[----:B------:R-:W-:Y:S02]  /*9800*/  UIADD3 UR20, UP3, UPT, UR26, 0x100, URZ ;  /* 0x000001001a147890 */ /* 0x000fe4000ff7e0ff */
[----:B------:R-:W-:Y:S02]  /*9810*/  UIADD3 UR18, UP2, UPT, UR28, 0x2, URZ ;  /* 0x000000021c127890 */ /* 0x000fe4000ff5e0ff */
[----:B------:R-:W-:-:S02]  /*9820*/  USHF.R.U32.HI UR4, URZ, 0x4, UR4 ;  /* 0x00000004ff047899 */ /* 0x000fc40008011604 */
[----:B------:R-:W-:Y:S01]  /*9830*/  USGXT.U32 UR30, UR8, 0xe ;  /* 0x0000000e081e789a */ /* 0x000fe20008000000 */
[----:B------:R-:W-:Y:S01]  /*9840*/  UMOV UR6, URZ ;  /* 0x000000ff00067c82 */ /* 0x000fe20008000000 */
[----:B------:R-:W-:Y:S01]  /*9850*/  UMOV UR5, URZ ;  /* 0x000000ff00057c82 */ /* 0x000fe20008000000 */
[----:B------:R-:W-:Y:S02]  /*9860*/  UIADD3.X UR21, UPT, UPT, UR6, 0x40004040, URZ, UP3, !UPT ;  /* 0x4000404006157890 */ /* 0x000fe40009ffe4ff */
[----:B------:R-:W-:Y:S02]  /*9870*/  UIADD3.X UR19, UPT, UPT, UR5, 0x40004040, URZ, UP2, !UPT ;  /* 0x4000404005137890 */ /* 0x000fe400097fe4ff */
[----:B------:R-:W-:Y:S02]  /*9880*/  USGXT.U32 UR4, UR4, 0xe ;  /* 0x0000000e0404789a */ /* 0x000fe40008000000 */
[----:B------:R-:W-:Y:S02]  /*9890*/  UIADD3 UR44, UP2, UPT, UR20, 0x100, URZ ;  /* 0x00000100142c7890 */ /* 0x000fe4000ff5e0ff */
[----:B------:R-:W-:-:S02]  /*98a0*/  UIADD3 UR42, UP3, UPT, UR20, 0x200, URZ ;  /* 0x00000200142a7890 */ /* 0x000fc4000ff7e0ff */
[----:B------:R-:W-:Y:S01]  /*98b0*/  UIADD3 UR40, UP4, UPT, UR30, 0x2, URZ ;  /* 0x000000021e287890 */ /* 0x000fe2000ff9e0ff */
[----:B------:R-:W-:Y:S01]  /*98c0*/  UMOV UR7, URZ ;  /* 0x000000ff00077c82 */ /* 0x000fe20008000000 */
[----:B------:R-:W-:Y:S01]  /*98d0*/  UMOV UR22, 0xfffffffe ;  /* 0xfffffffe00167882 */ /* 0x000fe20000000000 */
[----:B------:R-:W-:Y:S01]  /*98e0*/  UMOV UR23, 0x7fffbfdf ;  /* 0x7fffbfdf00177882 */ /* 0x000fe20000000000 */
[----:B------:R-:W-:Y:S02]  /*98f0*/  USHF.L.U32 UR24, UR24, 0x6, URZ ;  /* 0x0000000618187899 */ /* 0x000fe400080006ff */
[----:B------:R-:W-:Y:S01]  /*9900*/  UISETP.NE.U32.AND UP1, UPT, UR11, URZ, UPT ;  /* 0x000000ff0b00728c */ /* 0x000fe2000bf25070 */
[----:B------:R-:W0:Y:S01]  /*9910*/  LDCU UR51, c[0x0][0x3c4] ;  /* 0x00007880ff3377ac */ /* 0x000e220008000800 */
[----:B------:R-:W1:Y:S01]  /*9920*/  LDCU UR52, c[0x0][0x3f0] ;  /* 0x00007e00ff3477ac */ /* 0x000e620008000800 */
[----:B------:R-:W3:Y:S01]  /*9930*/  LDCU UR53, c[0x0][0x3a8] ;  /* 0x00007500ff3577ac */ /* 0x000ee20008000800 */
[----:B------:R-:W4:Y:S01]  /*9940*/  LDCU UR54, c[0x0][0x3d4] ;  /* 0x00007a80ff3677ac */ /* 0x000f220008000800 */
[----:B------:R-:W0:Y:S01]  /*9950*/  LDCU UR55, c[0x0][0x3c4] ;  /* 0x00007880ff3777ac */ /* 0x000e220008000800 */
[----:B--2---:R-:W-:-:S02]  /*9960*/  USHF.L.U32 UR25, UR50, 0x6, URZ ;  /* 0x0000000632197899 */ /* 0x004fc400080006ff */
[----:B------:R-:W-:Y:S02]  /*9970*/  UIADD3.X UR45, UPT, UPT, UR21, URZ, URZ, UP2, !UPT ;  /* 0x000000ff152d7290 */ /* 0x000fe400097fe4ff */
[----:B------:R-:W-:Y:S02]  /*9980*/  UIADD3.X UR43, UPT, UPT, UR21, URZ, URZ, UP3, !UPT ;  /* 0x000000ff152b7290 */ /* 0x000fe40009ffe4ff */
[----:B------:R-:W-:Y:S02]  /*9990*/  UIADD3.X UR41, UPT, UPT, UR7, -0x7fffbfe0, URZ, UP4, !UPT ;  /* 0x8000402007297890 */ /* 0x000fe4000a7fe4ff */
[----:B------:R-:W-:Y:S02]  /*99a0*/  UIADD3.64 UR22, UPT, UPT, UR4, -UR22, URZ ;  /* 0x8000001604167297 */ /* 0x000fe4000fffe0ff */
[----:B------:R-:W-:Y:S02]  /*99b0*/  UIADD3.64 UR46, UPT, UPT, UR18, 0x2, URZ ;  /* 0x00000002122e7897 */ /* 0x000fe4000fffe0ff */
[----:B------:R-:W-:Y:S01]  /*99c0*/  UIADD3.64 UR48, UPT, UPT, UR18, 0x4, URZ ;  /* 0x0000000412307897 */ /* 0x000fe2000fffe0ff */
[----:B------:R-:W-:Y:S01]  /*99d0*/  UMOV UR27, 0x1 ;  /* 0x00000001001b7882 */ /* 0x000fe20000000000 */
[----:B-1----:R-:W-:-:S10]  /*99e0*/  UMOV UR8, URZ ;  /* 0x000000ff00087c82 */ /* 0x002fd40008000000 */
.L_x_16:
[----:B--2---:R-:W2:Y:S04]  /*99f0*/  LDL.64 R16, [R1+0x200] ;  /* 0x0002000001107983 */ /* 0x004ea80000100a00 */
[----:B------:R-:W5:Y:S04]  /*9a00*/  LDL.64 R14, [R1+0x1c0] ;  /* 0x0001c000010e7983 */ /* 0x000f680000100a00 */
[----:B----4-:R-:W4:Y:S04]  /*9a10*/  LDL.64 R10, [R1+0x180] ;  /* 0x00018000010a7983 */ /* 0x010f280000100a00 */
[----:B---3--:R-:W3:Y:S04]  /*9a20*/  LDL.64 R12, [R1+0x140] ;  /* 0x00014000010c7983 */ /* 0x008ee80000100a00 */
[----:B------:R-:W3:Y:S01]  /*9a30*/  LDL.64 R6, [R1+0x100] ;  /* 0x0001000001067983 */ /* 0x000ee20000100a00 */
[----:B------:R-:W-:-:S02]  /*9a40*/  USHF.R.S32.HI UR7, URZ, 0x1f, UR25 ;  /* 0x0000001fff077899 */ /* 0x000fc40008011419 */
[----:B------:R-:W-:Y:S01]  /*9a50*/  IADD3 RZ, P2, PT, R162, UR25, RZ ;  /* 0x00000019a2ff7c10 */ /* 0x000fe2000ff5e0ff */
[----:B------:R-:W3:Y:S01]  /*9a60*/  LDL.64 R20, [R1+0x1f8] ;  /* 0x0001f80001147983 */ /* 0x000ee20000100a00 */
[----:B------:R-:W-:Y:S02]  /*9a70*/  IADD3 RZ, P3, PT, R148, UR25, RZ ;  /* 0x0000001994ff7c10 */ /* 0x000fe4000ff7e0ff */
[----:B------:R-:W-:Y:S01]  /*9a80*/  IADD3.X R33, PT, PT, R163, UR7, RZ, P2, !PT ;  /* 0x00000007a3217c10 */ /* 0x000fe200097fe4ff */
[----:B------:R-:W3:Y:S01]  /*9a90*/  LDL.64 R18, [R1+0x178] ;  /* 0x0001780001127983 */ /* 0x000ee20000100a00 */
[----:B------:R-:W-:Y:S02]  /*9aa0*/  IADD3 R34, P2, PT, R132, UR25, RZ ;  /* 0x0000001984227c10 */ /* 0x000fe4000ff5e0ff */
[----:B------:R-:W-:Y:S01]  /*9ab0*/  IADD3.X R39, PT, PT, R149, UR7, RZ, P3, !PT ;  /* 0x0000000795277c10 */ /* 0x000fe20009ffe4ff */
[----:B------:R-:W3:Y:S01]  /*9ac0*/  LDL.64 R8, [R1+0x1b8] ;  /* 0x0001b80001087983 */ /* 0x000ee20000100a00 */
[----:B------:R-:W-:Y:S01]  /*9ad0*/  IADD3.X R35, PT, PT, R133, UR7, RZ, P2, !PT ;  /* 0x0000000785237c10 */ /* 0x000fe200097fe4ff */
[----:B------:R-:W-:Y:S01]  /*9ae0*/  VIADD R32, R162, UR25 ;  /* 0x00000019a2207c36 */ /* 0x000fe20008000000 */
[----:B------:R-:W-:Y:S01]  /*9af0*/  IADD3 R38, PT, PT, R148, UR25, RZ ;  /* 0x0000001994267c10 */ /* 0x000fe2000fffe0ff */
[----:B------:R-:W3:Y:S04]  /*9b00*/  LDL.64 R24, [R1+0x170] ;  /* 0x0001700001187983 */ /* 0x000ee80000100a00 */
[----:B------:R-:W3:Y:S04]  /*9b10*/  LDG.E.U8 R34, desc[UR32][R34.64] ;  /* 0x0000002022227981 */ /* 0x000ee8000c1e1100 */
[----:B------:R-:W3:Y:S04]  /*9b20*/  LDG.E.U8 R32, desc[UR32][R32.64] ;  /* 0x0000002020207981 */ /* 0x000ee8000c1e1100 */
[----:B------:R-:W3:Y:S04]  /*9b30*/  LDL.64 R22, [R1+0x130] ;  /* 0x0001300001167983 */ /* 0x000ee80000100a00 */
[----:B------:R-:W3:Y:S04]  /*9b40*/  LDG.E.U8 R38, desc[UR32][R38.64] ;  /* 0x0000002026267981 */ /* 0x000ee8000c1e1100 */
[----:B------:R-:W3:Y:S04]  /*9b50*/  LDL.64 R42, [R1+0x1e8] ;  /* 0x0001e800012a7983 */ /* 0x000ee80000100a00 */
[----:B------:R-:W3:Y:S04]  /*9b60*/  LDL.64 R26, [R1+0x1a8] ;  /* 0x0001a800011a7983 */ /* 0x000ee80000100a00 */
[----:B------:R-:W3:Y:S04]  /*9b70*/  LDL.64 R52, [R1+0x168] ;  /* 0x0001680001347983 */ /* 0x000ee80000100a00 */
[----:B------:R-:W3:Y:S04]  /*9b80*/  LDL.64 R46, [R1+0x128] ;  /* 0x00012800012e7983 */ /* 0x000ee80000100a00 */
[----:B------:R-:W3:Y:S01]  /*9b90*/  LDL.64 R50, [R1+0x1a0] ;  /* 0x0001a00001327983 */ /* 0x000ee20000100a00 */
[----:B------:R-:W-:-:S03]  /*9ba0*/  USHF.R.S32.HI UR9, URZ, 0x1f, UR25 ;  /* 0x0000001fff097899 */ /* 0x000fc60008011419 */
[----:B------:R-:W3:Y:S04]  /*9bb0*/  LDL.64 R44, [R1+0x120] ;  /* 0x00012000012c7983 */ /* 0x000ee80000100a00 */
[----:B------:R-:W3:Y:S04]  /*9bc0*/  LDL.64 R56, [R1+0x198] ;  /* 0x0001980001387983 */ /* 0x000ee80000100a00 */
[----:B------:R-:W3:Y:S04]  /*9bd0*/  LDL.64 R64, [R1+0x158] ;  /* 0x0001580001407983 */ /* 0x000ee80000100a00 */
[----:B------:R-:W3:Y:S04]  /*9be0*/  LDL.64 R62, [R1+0x118] ;  /* 0x00011800013e7983 */ /* 0x000ee80000100a00 */
[----:B------:R-:W3:Y:S04]  /*9bf0*/  LDL.64 R58, [R1+0x1d0] ;  /* 0x0001d000013a7983 */ /* 0x000ee80000100a00 */
[----:B------:R-:W3:Y:S01]  /*9c00*/  LDL.64 R60, [R1+0x150] ;  /* 0x00015000013c7983 */ /* 0x000ee20000100a00 */
[----:B------:R-:W-:-:S03]  /*9c10*/  IADD3 RZ, P4, PT, R140, UR25, RZ ;  /* 0x000000198cff7c10 */ /* 0x000fc6000ff9e0ff */
[----:B------:R-:W3:Y:S01]  /*9c20*/  LDL.64 R54, [R1+0x110] ;  /* 0x0001100001367983 */ /* 0x000ee20000100a00 */
[----:B------:R-:W-:-:S03]  /*9c30*/  VIADD R48, R146, UR25 ;  /* 0x0000001992307c36 */ /* 0x000fc60008000000 */
[----:B------:R-:W3:Y:S04]  /*9c40*/  LDL.64 R82, [R1+0x228] ;  /* 0x0002280001527983 */ /* 0x000ee80000100a00 */
[----:B------:R-:W3:Y:S04]  /*9c50*/  LDL.64 R80, [R1+0x208] ;  /* 0x0002080001507983 */ /* 0x000ee80000100a00 */
[----:B------:R-:W3:Y:S04]  /*9c60*/  LDL.64 R66, [R1+0x220] ;  /* 0x0002200001427983 */ /* 0x000ee80000100a00 */
[----:B------:R-:W3:Y:S04]  /*9c70*/  LDL.64 R78, [R1+0x188] ;  /* 0x00018800014e7983 */ /* 0x000ee80000100a00 */
[----:B------:R-:W3:Y:S04]  /*9c80*/  LDL.64 R76, [R1+0x148] ;  /* 0x00014800014c7983 */ /* 0x000ee80000100a00 */
[----:B------:R-:W3:Y:S04]  /*9c90*/  LDL.64 R74, [R1+0x218] ;  /* 0x00021800014a7983 */ /* 0x000ee80000100a00 */
[----:B------:R-:W3:Y:S04]  /*9ca0*/  LDL.64 R70, [R1+0x108] ;  /* 0x0001080001467983 */ /* 0x000ee80000100a00 */
[----:B------:R-:W3:Y:S01]  /*9cb0*/  LDL.64 R72, [R1+0xc8] ;  /* 0x0000c80001487983 */ /* 0x000ee20000100a00 */
[----:B--2---:R-:W-:-:S04]  /*9cc0*/  IADD3 R2, P3, PT, R16, UR25, RZ ;  /* 0x0000001910027c10 */ /* 0x004fc8000ff7e0ff */
[----:B------:R-:W-:Y:S02]  /*9cd0*/  IADD3.X R3, PT, PT, R17, UR7, RZ, P3, !PT ;  /* 0x0000000711037c10 */ /* 0x000fe40009ffe4ff */
[----:B-----5:R-:W-:Y:S01]  /*9ce0*/  IADD3 R4, P2, PT, R14, UR25, RZ ;  /* 0x000000190e047c10 */ /* 0x020fe2000ff5e0ff */
[----:B------:R-:W2:Y:S01]  /*9cf0*/  LDL.64 R16, [R1+0x1b0] ;  /* 0x0001b00001107983 */ /* 0x000ea20000100a00 */
[----:B----4-:R-:W-:Y:S02]  /*9d00*/  IADD3 R40, P3, PT, R10, UR25, RZ ;  /* 0x000000190a287c10 */ /* 0x010fe4000ff7e0ff */
[----:B------:R-:W-:Y:S01]  /*9d10*/  IADD3.X R5, PT, PT, R15, UR7, RZ, P2, !PT ;  /* 0x000000070f057c10 */ /* 0x000fe200097fe4ff */
[----:B------:R3:W4:Y:S01]  /*9d20*/  LDG.E.U8 R35, desc[UR32][R2.64] ;  /* 0x0000002002237981 */ /* 0x000722000c1e1100 */
[----:B------:R-:W-:-:S03]  /*9d30*/  IADD3.X R41, PT, PT, R11, UR7, RZ, P3, !PT ;  /* 0x000000070b297c10 */ /* 0x000fc60009ffe4ff */
[----:B------:R-:W5:Y:S04]  /*9d40*/  LDL.64 R10, [R1+0xf8] ;  /* 0x0000f800010a7983 */ /* 0x000f680000100a00 */
[----:B------:R-:W2:Y:S01]  /*9d50*/  LDL.64 R14, [R1+0x138] ;  /* 0x00013800010e7983 */ /* 0x000ea20000100a00 */
[----:B---3--:R-:W-:-:S03]  /*9d60*/  IADD3 R2, P2, PT, R12, UR25, RZ ;  /* 0x000000190c027c10 */ /* 0x008fc6000ff5e0ff */
[----:B------:R1:W3:Y:S01]  /*9d70*/  LDG.E.U8 R33, desc[UR32][R4.64] ;  /* 0x0000002004217981 */ /* 0x0002e2000c1e1100 */
[----:B------:R-:W-:-:S03]  /*9d80*/  IADD3.X R3, PT, PT, R13, UR7, RZ, P2, !PT ;  /* 0x000000070d037c10 */ /* 0x000fc600097fe4ff */
[----:B------:R-:W3:Y:S01]  /*9d90*/  LDL.64 R12, [R1+0x1f0] ;  /* 0x0001f000010c7983 */ /* 0x000ee20000100a00 */
[----:B------:R-:W-:-:S03]  /*9da0*/  IADD3 RZ, P2, PT, R160, UR25, RZ ;  /* 0x00000019a0ff7c10 */ /* 0x000fc6000ff5e0ff */
[----:B------:R0:W4:Y:S01]  /*9db0*/  LDG.E.U8 R37, desc[UR32][R2.64] ;  /* 0x0000002002257981 */ /* 0x000122000c1e1100 */
[----:B-1----:R-:W-:-:S03]  /*9dc0*/  IADD3 R4, P3, PT, R6, UR25, RZ ;  /* 0x0000001906047c10 */ /* 0x002fc6000ff7e0ff */
[----:B------:R-:W4:Y:S01]  /*9dd0*/  LDG.E.U8 R40, desc[UR32][R40.64] ;  /* 0x0000002028287981 */ /* 0x000f22000c1e1100 */
[----:B------:R-:W-:Y:S02]  /*9de0*/  IADD3.X R5, PT, PT, R7, UR7, RZ, P3, !PT ;  /* 0x0000000707057c10 */ /* 0x000fe40009ffe4ff */
[----:B0-----:R-:W-:Y:S02]  /*9df0*/  IADD3.X R3, PT, PT, R161, UR7, RZ, P2, !PT ;  /* 0x00000007a1037c10 */ /* 0x001fe400097fe4ff */
[----:B------:R-:W-:Y:S01]  /*9e00*/  IADD3 R6, P2, PT, R20, UR25, RZ ;  /* 0x0000001914067c10 */ /* 0x000fe2000ff5e0ff */
[----:B------:R0:W4:Y:S03]  /*9e10*/  LDG.E.U8 R41, desc[UR32][R4.64] ;  /* 0x0000002004297981 */ /* 0x000126000c1e1100 */
[----:B------:R-:W-:Y:S01]  /*9e20*/  IADD3.X R7, PT, PT, R21, UR7, RZ, P2, !PT ;  /* 0x0000000715077c10 */ /* 0x000fe200097fe4ff */
[----:B------:R-:W-:Y:S01]  /*9e30*/  VIADD R2, R160, UR25 ;  /* 0x00000019a0027c36 */ /* 0x000fe20008000000 */
[----:B------:R-:W4:Y:S01]  /*9e40*/  LDL.64 R20, [R1+0xf0] ;  /* 0x0000f00001147983 */ /* 0x000f220000100a00 */
[----:B------:R-:W-:-:S03]  /*9e50*/  IADD3 RZ, P3, PT, R146, UR25, RZ ;  /* 0x0000001992ff7c10 */ /* 0x000fc6000ff7e0ff */
[----:B------:R1:W4:Y:S01]  /*9e60*/  LDG.E.U8 R36, desc[UR32][R2.64] ;  /* 0x0000002002247981 */ /* 0x000322000c1e1100 */
[----:B0-----:R-:W-:-:S03]  /*9e70*/  IADD3 R4, P2, PT, R18, UR25, RZ ;  /* 0x0000001912047c10 */ /* 0x001fc6000ff5e0ff */
[----:B------:R5:W4:Y:S01]  /*9e80*/  LDG.E.U8 R39, desc[UR32][R6.64] ;  /* 0x0000002006277981 */ /* 0x000b22000c1e1100 */
[----:B------:R-:W-:-:S03]  /*9e90*/  IADD3.X R5, PT, PT, R19, UR7, RZ, P2, !PT ;  /* 0x0000000713057c10 */ /* 0x000fc600097fe4ff */
[----:B------:R-:W4:Y:S01]  /*9ea0*/  LDL.64 R18, [R1+0xc0] ;  /* 0x0000c00001127983 */ /* 0x000f220000100a00 */
[----:B------:R-:W-:Y:S02]  /*9eb0*/  IADD3.X R49, PT, PT, R147, UR7, RZ, P3, !PT ;  /* 0x0000000793317c10 */ /* 0x000fe40009ffe4ff */
[----:B-1----:R-:W-:Y:S01]  /*9ec0*/  IADD3 R2, P3, PT, R8, UR25, RZ ;  /* 0x0000001908027c10 */ /* 0x002fe2000ff7e0ff */
[----:B------:R-:W4:Y:S03]  /*9ed0*/  LDG.E.U8 R4, desc[UR32][R4.64] ;  /* 0x0000002004047981 */ /* 0x000f26000c1e1100 */
[----:B------:R-:W-:Y:S01]  /*9ee0*/  IADD3.X R3, PT, PT, R9, UR7, RZ, P3, !PT ;  /* 0x0000000709037c10 */ /* 0x000fe20009ffe4ff */
[----:B------:R-:W4:Y:S04]  /*9ef0*/  LDG.E.U8 R48, desc[UR32][R48.64] ;  /* 0x0000002030307981 */ /* 0x000f28000c1e1100 */
[----:B------:R-:W4:Y:S01]  /*9f00*/  LDG.E.U8 R2, desc[UR32][R2.64] ;  /* 0x0000002002027981 */ /* 0x000f22000c1e1100 */
[----:B-----5:R-:W-:-:S02]  /*9f10*/  IADD3 R6, P2, PT, R10, UR25, RZ ;  /* 0x000000190a067c10 */ /* 0x020fc4000ff5e0ff */
[----:B--2---:R-:W-:Y:S02]  /*9f20*/  IADD3 R8, P3, PT, R14, UR25, RZ ;  /* 0x000000190e087c10 */ /* 0x004fe4000ff7e0ff */
[----:B------:R-:W-:Y:S02]  /*9f30*/  IADD3.X R7, PT, PT, R11, UR7, RZ, P2, !PT ;  /* 0x000000070b077c10 */ /* 0x000fe400097fe4ff */
[----:B------:R-:W-:Y:S02]  /*9f40*/  IADD3.X R9, PT, PT, R15, UR7, RZ, P3, !PT ;  /* 0x000000070f097c10 */ /* 0x000fe40009ffe4ff */
[----:B---3--:R-:W-:-:S03]  /*9f50*/  IADD3 R14, P2, PT, R12, UR25, RZ ;  /* 0x000000190c0e7c10 */ /* 0x008fc6000ff5e0ff */
[----:B------:R0:W2:Y:S01]  /*9f60*/  LDG.E.U8 R3, desc[UR32][R8.64] ;  /* 0x0000002008037981 */ /* 0x0000a2000c1e1100 */
[----:B------:R-:W-:-:S03]  /*9f70*/  IADD3.X R15, PT, PT, R13, UR7, RZ, P2, !PT ;  /* 0x000000070d0f7c10 */ /* 0x000fc600097fe4ff */
[----:B------:R-:W3:Y:S01]  /*9f80*/  LDG.E.U8 R6, desc[UR32][R6.64] ;  /* 0x0000002006067981 */ /* 0x000ee2000c1e1100 */
[----:B------:R-:W-:-:S04]  /*9f90*/  IADD3 R12, P2, PT, R24, UR25, RZ ;  /* 0x00000019180c7c10 */ /* 0x000fc8000ff5e0ff */
[----:B------:R-:W-:Y:S02]  /*9fa0*/  IADD3.X R13, PT, PT, R25, UR7, RZ, P2, !PT ;  /* 0x00000007190d7c10 */ /* 0x000fe400097fe4ff */
[----:B------:R-:W5:Y:S01]  /*9fb0*/  LDL.64 R24, [R1+0xe8] ;  /* 0x0000e80001187983 */ /* 0x000f620000100a00 */
[----:B------:R-:W-:-:S04]  /*9fc0*/  IADD3 RZ, P3, PT, R144, UR25, RZ ;  /* 0x0000001990ff7c10 */ /* 0x000fc8000ff7e0ff */
[----:B0-----:R-:W-:Y:S02]  /*9fd0*/  IADD3.X R9, PT, PT, R145, UR7, RZ, P3, !PT ;  /* 0x0000000791097c10 */ /* 0x001fe40009ffe4ff */
[----:B------:R-:W-:Y:S01]  /*9fe0*/  IADD3 R10, P3, PT, R16, UR25, RZ ;  /* 0x00000019100a7c10 */ /* 0x000fe2000ff7e0ff */
[----:B------:R-:W-:-:S03]  /*9ff0*/  VIADD R8, R144, UR25 ;  /* 0x0000001990087c36 */ /* 0x000fc60008000000 */
[----:B------:R-:W-:Y:S02]  /*a000*/  IADD3.X R11, PT, PT, R17, UR7, RZ, P3, !PT ;  /* 0x00000007110b7c10 */ /* 0x000fe40009ffe4ff */
[----:B------:R-:W-:Y:S01]  /*a010*/  IADD3 R16, P3, PT, R22, UR25, RZ ;  /* 0x0000001916107c10 */ /* 0x000fe2000ff7e0ff */
[----:B------:R-:W2:Y:S03]  /*a020*/  LDG.E.U8 R8, desc[UR32][R8.64] ;  /* 0x0000002008087981 */ /* 0x000ea6000c1e1100 */
[----:B------:R-:W-:Y:S01]  /*a030*/  IADD3.X R17, PT, PT, R23, UR7, RZ, P3, !PT ;  /* 0x0000000717117c10 */ /* 0x000fe20009ffe4ff */
[----:B------:R-:W2:Y:S04]  /*a040*/  LDG.E.U8 R10, desc[UR32][R10.64] ;  /* 0x000000200a0a7981 */ /* 0x000ea8000c1e1100 */
[----:B------:R-:W2:Y:S04]  /*a050*/  LDL.64 R22, [R1+0x1e0] ;  /* 0x0001e00001167983 */ /* 0x000ea80000100a00 */
[----:B------:R4:W2:Y:S04]  /*a060*/  LDG.E.U8 R9, desc[UR32][R14.64] ;  /* 0x000000200e097981 */ /* 0x0008a8000c1e1100 */
[----:B------:R0:W3:Y:S04]  /*a070*/  LDG.E.U8 R11, desc[UR32][R12.64] ;  /* 0x000000200c0b7981 */ /* 0x0000e8000c1e1100 */
[----:B------:R1:W3:Y:S01]  /*a080*/  LDG.E.U8 R7, desc[UR32][R16.64] ;  /* 0x0000002010077981 */ /* 0x0002e2000c1e1100 */
[----:B----4-:R-:W-:-:S02]  /*a090*/  IADD3 R14, P2, PT, R20, UR25, RZ ;  /* 0x00000019140e7c10 */ /* 0x010fc4000ff5e0ff */
[----:B0-----:R-:W-:Y:S02]  /*a0a0*/  IADD3 R12, P3, PT, R18, UR25, RZ ;  /* 0x00000019120c7c10 */ /* 0x001fe4000ff7e0ff */
[----:B------:R-:W-:Y:S02]  /*a0b0*/  IADD3.X R15, PT, PT, R21, UR7, RZ, P2, !PT ;  /* 0x00000007150f7c10 */ /* 0x000fe400097fe4ff */
[----:B------:R-:W-:Y:S01]  /*a0c0*/  IADD3.X R13, PT, PT, R19, UR9, RZ, P3, !PT ;  /* 0x00000009130d7c10 */ /* 0x000fe20009ffe4ff */
[----:B------:R-:W4:Y:S01]  /*a0d0*/  LDL.64 R20, [R1+0x160] ;  /* 0x0001600001147983 */ /* 0x000f220000100a00 */
[----:B------:R-:W-:Y:S02]  /*a0e0*/  IADD3 RZ, P2, PT, R158, UR25, RZ ;  /* 0x000000199eff7c10 */ /* 0x000fe4000ff5e0ff */
[----:B------:R-:W-:Y:S01]  /*a0f0*/  IADD3 RZ, P3, PT, R142, UR25, RZ ;  /* 0x000000198eff7c10 */ /* 0x000fe2000ff7e0ff */
[----:B------:R0:W3:Y:S01]  /*a100*/  LDG.E.U8 R30, desc[UR32][R12.64] ;  /* 0x000000200c1e7981 */ /* 0x0000e2000c1e1100 */
[----:B-1----:R-:W-:-:S02]  /*a110*/  IADD3.X R17, PT, PT, R159, UR7, RZ, P2, !PT ;  /* 0x000000079f117c10 */ /* 0x002fc400097fe4ff */
[----:B------:R-:W-:Y:S01]  /*a120*/  IADD3 R16, PT, PT, R158, UR25, RZ ;  /* 0x000000199e107c10 */ /* 0x000fe2000fffe0ff */
[----:B------:R1:W3:Y:S04]  /*a130*/  LDG.E.U8 R31, desc[UR32][R14.64] ;  /* 0x000000200e1f7981 */ /* 0x0002e8000c1e1100 */
[----:B------:R1:W3:Y:S01]  /*a140*/  LDG.E.U8 R29, desc[UR32][R16.64] ;  /* 0x00000020101d7981 */ /* 0x0002e2000c1e1100 */
[----:B0-----:R-:W-:Y:S02]  /*a150*/  IADD3 R12, P2, PT, R42, UR25, RZ ;  /* 0x000000192a0c7c10 */ /* 0x001fe4000ff5e0ff */
[----:B-1----:R-:W-:Y:S02]  /*a160*/  IADD3.X R15, PT, PT, R143, UR7, RZ, P3, !PT ;  /* 0x000000078f0f7c10 */ /* 0x002fe40009ffe4ff */
[----:B------:R-:W-:-:S02]  /*a170*/  IADD3 R18, P3, PT, R26, UR25, RZ ;  /* 0x000000191a127c10 */ /* 0x000fc4000ff7e0ff */
[----:B------:R-:W-:Y:S01]  /*a180*/  IADD3.X R13, PT, PT, R43, UR7, RZ, P2, !PT ;  /* 0x000000072b0d7c10 */ /* 0x000fe200097fe4ff */
[----:B------:R-:W-:Y:S01]  /*a190*/  VIADD R14, R142, UR25 ;  /* 0x000000198e0e7c36 */ /* 0x000fe20008000000 */
[----:B------:R-:W3:Y:S01]  /*a1a0*/  LDL.64 R42, [R1+0xe0] ;  /* 0x0000e000012a7983 */ /* 0x000ee20000100a00 */
[----:B------:R-:W-:Y:S02]  /*a1b0*/  IADD3 R16, P2, PT, R52, UR25, RZ ;  /* 0x0000001934107c10 */ /* 0x000fe4000ff5e0ff */
[----:B------:R-:W-:Y:S01]  /*a1c0*/  IADD3.X R19, PT, PT, R27, UR7, RZ, P3, !PT ;  /* 0x000000071b137c10 */ /* 0x000fe20009ffe4ff */
[----:B------:R-:W3:Y:S01]  /*a1d0*/  LDG.E.U8 R28, desc[UR32][R14.64] ;  /* 0x000000200e1c7981 */ /* 0x000ee2000c1e1100 */
[----:B------:R-:W-:-:S03]  /*a1e0*/  IADD3.X R17, PT, PT, R53, UR7, RZ, P2, !PT ;  /* 0x0000000735117c10 */ /* 0x000fc600097fe4ff */
[----:B------:R0:W3:Y:S04]  /*a1f0*/  LDG.E.U8 R27, desc[UR32][R12.64] ;  /* 0x000000200c1b7981 */ /* 0x0000e8000c1e1100 */
[----:B------:R-:W3:Y:S04]  /*a200*/  LDG.E.U8 R26, desc[UR32][R16.64] ;  /* 0x00000020101a7981 */ /* 0x000ee8000c1e1100 */
[----:B------:R-:W3:Y:S01]  /*a210*/  LDL.64 R52, [R1+0x190] ;  /* 0x0001900001347983 */ /* 0x000ee20000100a00 */
[----:B0-----:R-:W-:-:S03]  /*a220*/  IADD3 R12, P3, PT, R46, UR25, RZ ;  /* 0x000000192e0c7c10 */ /* 0x001fc6000ff7e0ff */
[----:B------:R-:W3:Y:S01]  /*a230*/  LDG.E.U8 R18, desc[UR32][R18.64] ;  /* 0x0000002012127981 */ /* 0x000ee2000c1e1100 */
[----:B------:R-:W-:-:S03]  /*a240*/  IADD3.X R13, PT, PT, R47, UR7, RZ, P3, !PT ;  /* 0x000000072f0d7c10 */ /* 0x000fc60009ffe4ff */
[----:B------:R-:W3:Y:S01]  /*a250*/  LDL.64 R46, [R1+0x1d8] ;  /* 0x0001d800012e7983 */ /* 0x000ee20000100a00 */
[----:B------:R-:W-:Y:S02]  /*a260*/  IADD3 RZ, P3, PT, R156, UR25, RZ ;  /* 0x000000199cff7c10 */ /* 0x000fe4000ff7e0ff */
[----:B-----5:R-:W-:-:S04]  /*a270*/  IADD3 R14, P2, PT, R24, UR25, RZ ;  /* 0x00000019180e7c10 */ /* 0x020fc8000ff5e0ff */
[----:B------:R-:W-:Y:S02]  /*a280*/  IADD3.X R15, PT, PT, R25, UR7, RZ, P2, !PT ;  /* 0x00000007190f7c10 */ /* 0x000fe400097fe4ff */
[----:B------:R0:W5:Y:S04]  /*a290*/  LDG.E.U8 R25, desc[UR32][R12.64] ;  /* 0x000000200c197981 */ /* 0x000168000c1e1100 */
[----:B------:R1:W5:Y:S01]  /*a2a0*/  LDG.E.U8 R24, desc[UR32][R14.64] ;  /* 0x000000200e187981 */ /* 0x000362000c1e1100 */
[----:B0-----:R-:W-:Y:S02]  /*a2b0*/  IADD3.X R13, PT, PT, R157, UR7, RZ, P3, !PT ;  /* 0x000000079d0d7c10 */ /* 0x001fe40009ffe4ff */
[----:B-1----:R-:W-:-:S04]  /*a2c0*/  IADD3 R14, P3, PT, R50, UR25, RZ ;  /* 0x00000019320e7c10 */ /* 0x002fc8000ff7e0ff */
[----:B------:R-:W-:Y:S02]  /*a2d0*/  IADD3.X R15, PT, PT, R51, UR7, RZ, P3, !PT ;  /* 0x00000007330f7c10 */ /* 0x000fe40009ffe4ff */
[----:B------:R-:W5:Y:S01]  /*a2e0*/  LDL.64 R50, [R1+0xd8] ;  /* 0x0000d80001327983 */ /* 0x000f620000100a00 */
[----:B------:R-:W-:Y:S01]  /*a2f0*/  VIADD R12, R156, UR25 ;  /* 0x000000199c0c7c36 */ /* 0x000fe20008000000 */
[----:B--2---:R-:W-:-:S04]  /*a300*/  IADD3 R16, P2, PT, R22, UR25, RZ ;  /* 0x0000001916107c10 */ /* 0x004fc8000ff5e0ff */
[----:B------:R-:W-:Y:S02]  /*a310*/  IADD3.X R17, PT, PT, R23, UR7, RZ, P2, !PT ;  /* 0x0000000717117c10 */ /* 0x000fe400097fe4ff */
[----:B------:R4:W2:Y:S04]  /*a320*/  LDG.E.U8 R23, desc[UR32][R12.64] ;  /* 0x000000200c177981 */ /* 0x0008a8000c1e1100 */
[----:B------:R0:W2:Y:S01]  /*a330*/  LDG.E.U8 R22, desc[UR32][R16.64] ;  /* 0x0000002010167981 */ /* 0x0000a2000c1e1100 */
[----:B----4-:R-:W-:-:S04]  /*a340*/  IADD3 R12, P2, PT, R20, UR25, RZ ;  /* 0x00000019140c7c10 */ /* 0x010fc8000ff5e0ff */
[----:B------:R-:W-:Y:S02]  /*a350*/  IADD3.X R13, PT, PT, R21, UR7, RZ, P2, !PT ;  /* 0x00000007150d7c10 */ /* 0x000fe400097fe4ff */
[----:B------:R3:W4:Y:S01]  /*a360*/  LDG.E.U8 R21, desc[UR32][R14.64] ;  /* 0x000000200e157981 */ /* 0x000722000c1e1100 */
[----:B0-----:R-:W-:-:S03]  /*a370*/  IADD3 R16, P3, PT, R44, UR25, RZ ;  /* 0x000000192c107c10 */ /* 0x001fc6000ff7e0ff */
[----:B------:R-:W2:Y:S01]  /*a380*/  LDG.E.U8 R12, desc[UR32][R12.64] ;  /* 0x000000200c0c7981 */ /* 0x000ea2000c1e1100 */
[----:B------:R-:W-:Y:S02]  /*a390*/  IADD3.X R17, PT, PT, R45, UR7, RZ, P3, !PT ;  /* 0x000000072d117c10 */ /* 0x000fe40009ffe4ff */
[----:B------:R-:W-:-:S03]  /*a3a0*/  IADD3 RZ, P3, PT, R154, UR25, RZ ;  /* 0x000000199aff7c10 */ /* 0x000fc6000ff7e0ff */
[----:B------:R0:W2:Y:S01]  /*a3b0*/  LDG.E.U8 R20, desc[UR32][R16.64] ;  /* 0x0000002010147981 */ /* 0x0000a2000c1e1100 */
[----:B---3--:R-:W-:-:S04]  /*a3c0*/  IADD3 R14, P2, PT, R42, UR25, RZ ;  /* 0x000000192a0e7c10 */ /* 0x008fc8000ff5e0ff */
[----:B------:R-:W-:Y:S02]  /*a3d0*/  IADD3.X R15, PT, PT, R43, UR7, RZ, P2, !PT ;  /* 0x000000072b0f7c10 */ /* 0x000fe400097fe4ff */
[----:B------:R-:W-:Y:S02]  /*a3e0*/  IADD3.X R43, PT, PT, R155, UR7, RZ, P3, !PT ;  /* 0x000000079b2b7c10 */ /* 0x000fe40009ffe4ff */
[----:B------:R-:W-:Y:S01]  /*a3f0*/  IADD3 R44, P3, PT, R56, UR25, RZ ;  /* 0x00000019382c7c10 */ /* 0x000fe2000ff7e0ff */
[----:B------:R1:W3:Y:S01]  /*a400*/  LDG.E.U8 R19, desc[UR32][R14.64] ;  /* 0x000000200e137981 */ /* 0x0002e2000c1e1100 */
[----:B0-----:R-:W-:Y:S01]  /*a410*/  IADD3.X R17, PT, PT, R141, UR7, RZ, P4, !PT ;  /* 0x000000078d117c10 */ /* 0x001fe2000a7fe4ff */
[----:B------:R-:W-:Y:S01]  /*a420*/  VIADD R16, R140, UR25 ;  /* 0x000000198c107c36 */ /* 0x000fe20008000000 */
[----:B------:R-:W-:Y:S02]  /*a430*/  IADD3.X R45, PT, PT, R57, UR7, RZ, P3, !PT ;  /* 0x00000007392d7c10 */ /* 0x000fe40009ffe4ff */
[----:B------:R-:W-:Y:S01]  /*a440*/  IADD3 R42, PT, PT, R154, UR25, RZ ;  /* 0x000000199a2a7c10 */ /* 0x000fe2000fffe0ff */
[----:B------:R-:W2:Y:S04]  /*a450*/  LDL.64 R56, [R1+0xd0] ;  /* 0x0000d00001387983 */ /* 0x000ea80000100a00 */
[----:B------:R-:W2:Y:S01]  /*a460*/  LDG.E.U8 R17, desc[UR32][R16.64] ;  /* 0x0000002010117981 */ /* 0x000ea2000c1e1100 */
[----:B-1----:R-:W-:-:S04]  /*a470*/  IADD3 R14, P2, PT, R46, UR25, RZ ;  /* 0x000000192e0e7c10 */ /* 0x002fc8000ff5e0ff */
[----:B------:R-:W-:Y:S01]  /*a480*/  IADD3.X R15, PT, PT, R47, UR7, RZ, P2, !PT ;  /* 0x000000072f0f7c10 */ /* 0x000fe200097fe4ff */
[----:B------:R0:W2:Y:S01]  /*a490*/  LDG.E.U8 R16, desc[UR32][R42.64] ;  /* 0x000000202a107981 */ /* 0x0000a2000c1e1100 */
[----:B------:R-:W-:-:S04]  /*a4a0*/  IADD3 R46, P2, PT, R64, UR25, RZ ;  /* 0x00000019402e7c10 */ /* 0x000fc8000ff5e0ff */
[----:B------:R-:W3:Y:S01]  /*a4b0*/  LDG.E.U8 R15, desc[UR32][R14.64] ;  /* 0x000000200e0f7981 */ /* 0x000ee2000c1e1100 */
[----:B------:R-:W-:-:S03]  /*a4c0*/  IADD3.X R47, PT, PT, R65, UR7, RZ, P2, !PT ;  /* 0x00000007412f7c10 */ /* 0x000fc600097fe4ff */
[----:B------:R-:W3:Y:S01]  /*a4d0*/  LDL.64 R64, [R1+0x1c8] ;  /* 0x0001c80001407983 */ /* 0x000ee20000100a00 */
[----:B0-----:R-:W-:-:S03]  /*a4e0*/  IADD3 R42, P3, PT, R62, UR25, RZ ;  /* 0x000000193e2a7c10 */ /* 0x001fc6000ff7e0ff */
[----:B------:R-:W3:Y:S04]  /*a4f0*/  LDG.E.U8 R5, desc[UR32][R46.64] ;  /* 0x000000202e057981 */ /* 0x000ee8000c1e1100 */
[----:B------:R5:W3:Y:S01]  /*a500*/  LDG.E.U8 R14, desc[UR32][R44.64] ;  /* 0x000000202c0e7981 */ /* 0x000ae2000c1e1100 */
[----:B------:R-:W-:-:S03]  /*a510*/  IADD3.X R43, PT, PT, R63, UR7, RZ, P3, !PT ;  /* 0x000000073f2b7c10 */ /* 0x000fc60009ffe4ff */
[----:B------:R-:W3:Y:S01]  /*a520*/  LDL.64 R62, [R1+0x240] ;  /* 0x00024000013e7983 */ /* 0x000ee20000100a00 */
[----:B------:R-:W-:Y:S02]  /*a530*/  IADD3 RZ, P3, PT, R152, UR25, RZ ;  /* 0x0000001998ff7c10 */ /* 0x000fe4000ff7e0ff */
[----:B------:R-:W-:Y:S01]  /*a540*/  IADD3 RZ, P4, PT, R138, UR25, RZ ;  /* 0x000000198aff7c10 */ /* 0x000fe2000ff9e0ff */
[----:B------:R-:W4:Y:S01]  /*a550*/  LDG.E.U8 R13, desc[UR32][R42.64] ;  /* 0x000000202a0d7981 */ /* 0x000f22000c1e1100 */
[----:B-----5:R-:W-:-:S04]  /*a560*/  IADD3 R44, P2, PT, R50, UR25, RZ ;  /* 0x00000019322c7c10 */ /* 0x020fc8000ff5e0ff */
[----:B------:R-:W-:Y:S02]  /*a570*/  IADD3.X R45, PT, PT, R51, UR7, RZ, P2, !PT ;  /* 0x00000007332d7c10 */ /* 0x000fe400097fe4ff */
[----:B------:R-:W-:-:S03]  /*a580*/  IADD3 R46, P2, PT, R58, UR25, RZ ;  /* 0x000000193a2e7c10 */ /* 0x000fc6000ff5e0ff */
[----:B------:R0:W5:Y:S01]  /*a590*/  LDG.E.U8 R49, desc[UR32][R44.64] ;  /* 0x000000202c317981 */ /* 0x000162000c1e1100 */
[----:B------:R-:W-:-:S03]  /*a5a0*/  IADD3.X R47, PT, PT, R59, UR7, RZ, P2, !PT ;  /* 0x000000073b2f7c10 */ /* 0x000fc600097fe4ff */
[----:B------:R-:W4:Y:S01]  /*a5b0*/  LDL.64 R58, [R1+0x238] ;  /* 0x00023800013a7983 */ /* 0x000f220000100a00 */
[----:B0-----:R-:W-:Y:S01]  /*a5c0*/  VIADD R44, R152, UR25 ;  /* 0x00000019982c7c36 */ /* 0x001fe20008000000 */
[----:B------:R-:W-:-:S05]  /*a5d0*/  IADD3.X R45, PT, PT, R153, UR7, RZ, P3, !PT ;  /* 0x00000007992d7c10 */ /* 0x000fca0009ffe4ff */
[----:B------:R0:W5:Y:S02]  /*a5e0*/  LDG.E.U8 R51, desc[UR32][R44.64] ;  /* 0x000000202c337981 */ /* 0x000164000c1e1100 */
[----:B0-----:R-:W-:-:S04]  /*a5f0*/  IADD3 R44, P2, PT, R60, UR25, RZ ;  /* 0x000000193c2c7c10 */ /* 0x001fc8000ff5e0ff */
[----:B------:R-:W-:Y:S02]  /*a600*/  IADD3.X R45, PT, PT, R61, UR7, RZ, P2, !PT ;  /* 0x000000073d2d7c10 */ /* 0x000fe400097fe4ff */
[----:B------:R-:W5:Y:S01]  /*a610*/  LDL.64 R60, [R1+0x230] ;  /* 0x00023000013c7983 */ /* 0x000f620000100a00 */
[----:B------:R-:W-:Y:S01]  /*a620*/  VIADD R42, R138, UR25 ;  /* 0x000000198a2a7c36 */ /* 0x000fe20008000000 */
[----:B------:R-:W-:-:S05]  /*a630*/  IADD3.X R43, PT, PT, R139, UR7, RZ, P4, !PT ;  /* 0x000000078b2b7c10 */ /* 0x000fca000a7fe4ff */
[----:B------:R0:W5:Y:S02]  /*a640*/  LDG.E.U8 R50, desc[UR32][R42.64] ;  /* 0x000000202a327981 */ /* 0x000164000c1e1100 */
[----:B0-----:R-:W-:Y:S02]  /*a650*/  IADD3 R42, P3, PT, R52, UR25, RZ ;  /* 0x00000019342a7c10 */ /* 0x001fe4000ff7e0ff */
[----:B------:R0:W5:Y:S02]  /*a660*/  LDG.E.U8 R52, desc[UR32][R46.64] ;  /* 0x000000202e347981 */ /* 0x000164000c1e1100 */
[----:B------:R-:W-:-:S05]  /*a670*/  IADD3.X R43, PT, PT, R53, UR7, RZ, P3, !PT ;  /* 0x00000007352b7c10 */ /* 0x000fca0009ffe4ff */
[----:B------:R2:W5:Y:S01]  /*a680*/  LDG.E.U8 R53, desc[UR32][R42.64] ;  /* 0x000000202a357981 */ /* 0x000562000c1e1100 */
[----:B0-----:R-:W-:-:S03]  /*a690*/  IADD3 R46, P3, PT, R54, UR25, RZ ;  /* 0x00000019362e7c10 */ /* 0x001fc6000ff7e0ff */
[----:B------:R0:W5:Y:S01]  /*a6a0*/  LDG.E.U8 R54, desc[UR32][R44.64] ;  /* 0x000000202c367981 */ /* 0x000162000c1e1100 */
[----:B------:R-:W-:Y:S01]  /*a6b0*/  USHF.L.U32 UR9, UR55, 0x1, URZ ;  /* 0x0000000137097899 */ /* 0x000fe200080006ff */
[----:B--2---:R-:W-:Y:S01]  /*a6c0*/  IADD3 R42, P2, PT, R56, UR25, RZ ;  /* 0x00000019382a7c10 */ /* 0x004fe2000ff5e0ff */
[----:B0-----:R-:W-:-:S03]  /*a6d0*/  VIADD R44, R132, UR50 ;  /* 0x00000032842c7c36 */ /* 0x001fc60008000000 */
[----:B------:R-:W-:Y:S02]  /*a6e0*/  IADD3.X R43, PT, PT, R57, UR7, RZ, P2, !PT ;  /* 0x00000007392b7c10 */ /* 0x000fe400097fe4ff */
[----:B------:R-:W-:-:S03]  /*a6f0*/  IADD3 R44, P2, PT, R44, UR25, RZ ;  /* 0x000000192c2c7c10 */ /* 0x000fc6000ff5e0ff */
[----:B------:R0:W2:Y:S01]  /*a700*/  LDG.E.U8 R56, desc[UR32][R42.64] ;  /* 0x000000202a387981 */ /* 0x0000a2000c1e1100 */
[----:B------:R-:W-:Y:S02]  /*a710*/  IADD3.X R47, PT, PT, R55, UR7, RZ, P3, !PT ;  /* 0x00000007372f7c10 */ /* 0x000fe40009ffe4ff */
[----:B---3--:R-:W-:-:S03]  /*a720*/  IADD3.X R45, PT, PT, R63, UR7, RZ, P2, !PT ;  /* 0x000000073f2d7c10 */ /* 0x008fc600097fe4ff */
[----:B------:R1:W3:Y:S01]  /*a730*/  LDG.E.U8 R55, desc[UR32][R46.64] ;  /* 0x000000202e377981 */ /* 0x0002e2000c1e1100 */
[----:B0-----:R-:W-:Y:S01]  /*a740*/  IADD3 R42, PT, PT, R132, UR9, RZ ;  /* 0x00000009842a7c10 */ /* 0x001fe2000fffe0ff */
[----:B------:R-:W-:Y:S01]  /*a750*/  UIMAD UR9, UR55, 0x3, URZ ;  /* 0x00000003370978a4 */ /* 0x000fe2000f8e02ff */
[----:B------:R-:W-:Y:S01]  /*a760*/  IADD3 RZ, P3, PT, R136, UR25, RZ ;  /* 0x0000001988ff7c10 */ /* 0x000fe2000ff7e0ff */
[----:B------:R0:W2:Y:S01]  /*a770*/  LDG.E.U8 R57, desc[UR32][R44.64] ;  /* 0x000000202c397981 */ /* 0x0000a2000c1e1100 */
[----:B------:R-:W-:Y:S01]  /*a780*/  IADD3 R42, P2, PT, R42, UR25, RZ ;  /* 0x000000192a2a7c10 */ /* 0x000fe2000ff5e0ff */
[----:B-1----:R-:W-:Y:S01]  /*a790*/  VIADD R46, R136, UR25 ;  /* 0x00000019882e7c36 */ /* 0x002fe20008000000 */
[----:B------:R-:W-:Y:S01]  /*a7a0*/  IADD3.X R47, PT, PT, R137, UR7, RZ, P3, !PT ;  /* 0x00000007892f7c10 */ /* 0x000fe20009ffe4ff */
[----:B0-----:R-:W-:Y:S01]  /*a7b0*/  VIADD R44, R132, UR9 ;  /* 0x00000009842c7c36 */ /* 0x001fe20008000000 */
[----:B------:R-:W-:Y:S01]  /*a7c0*/  USHF.L.U32 UR9, UR55, 0x2, URZ ;  /* 0x0000000237097899 */ /* 0x000fe200080006ff */
[----:B------:R-:W-:-:S04]  /*a7d0*/  IADD3 RZ, P3, PT, R150, UR25, RZ ;  /* 0x0000001996ff7c10 */ /* 0x000fc8000ff7e0ff */
[----:B------:R-:W-:Y:S02]  /*a7e0*/  IADD3.X R45, PT, PT, R151, UR7, RZ, P3, !PT ;  /* 0x00000007972d7c10 */ /* 0x000fe40009ffe4ff */
[----:B------:R-:W-:Y:S02]  /*a7f0*/  IADD3 RZ, P4, PT, R134, UR25, RZ ;  /* 0x0000001986ff7c10 */ /* 0x000fe4000ff9e0ff */
[----:B----4-:R-:W-:Y:S01]  /*a800*/  IADD3.X R43, PT, PT, R59, UR7, RZ, P2, !PT ;  /* 0x000000073b2b7c10 */ /* 0x010fe200097fe4ff */
[----:B------:R0:W4:Y:S04]  /*a810*/  LDG.E.U8 R58, desc[UR32][R46.64] ;  /* 0x000000202e3a7981 */ /* 0x000128000c1e1100 */
[----:B------:R1:W3:Y:S01]  /*a820*/  LDG.E.U8 R59, desc[UR32][R42.64] ;  /* 0x000000202a3b7981 */ /* 0x0002e2000c1e1100 */
[----:B0-----:R-:W-:Y:S01]  /*a830*/  IADD3 R46, P2, PT, R44, UR25, RZ ;  /* 0x000000192c2e7c10 */ /* 0x001fe2000ff5e0ff */
[----:B-1----:R-:W-:Y:S01]  /*a840*/  VIADD R42, R132, UR9 ;  /* 0x00000009842a7c36 */ /* 0x002fe20008000000 */
[----:B------:R-:W-:Y:S01]  /*a850*/  UIMAD UR9, UR55, 0x5, URZ ;  /* 0x00000005370978a4 */ /* 0x000fe2000f8e02ff */
[----:B------:R-:W-:-:S05]  /*a860*/  IADD3 R44, PT, PT, R150, UR25, RZ ;  /* 0x00000019962c7c10 */ /* 0x000fca000fffe0ff */
[----:B------:R-:W-:Y:S01]  /*a870*/  VIADD R62, R132, UR9 ;  /* 0x00000009843e7c36 */ /* 0x000fe20008000000 */
[----:B-----5:R-:W-:Y:S02]  /*a880*/  IADD3.X R47, PT, PT, R61, UR7, RZ, P2, !PT ;  /* 0x000000073d2f7c10 */ /* 0x020fe400097fe4ff */
[----:B------:R-:W-:Y:S01]  /*a890*/  IADD3 R42, P2, PT, R42, UR25, RZ ;  /* 0x000000192a2a7c10 */ /* 0x000fe2000ff5e0ff */
[----:B------:R0:W5:Y:S03]  /*a8a0*/  LDG.E.U8 R61, desc[UR32][R44.64] ;  /* 0x000000202c3d7981 */ /* 0x000166000c1e1100 */
[----:B------:R-:W-:Y:S01]  /*a8b0*/  IADD3.X R43, PT, PT, R83, UR7, RZ, P2, !PT ;  /* 0x00000007532b7c10 */ /* 0x000fe200097fe4ff */
[----:B------:R1:W4:Y:S01]  /*a8c0*/  LDG.E.U8 R60, desc[UR32][R46.64] ;  /* 0x000000202e3c7981 */ /* 0x000322000c1e1100 */
[----:B------:R-:W-:Y:S01]  /*a8d0*/  UIMAD UR9, UR51, 0x6, URZ ;  /* 0x00000006330978a4 */ /* 0x000fe2000f8e02ff */
[----:B0-----:R-:W-:-:S02]  /*a8e0*/  IADD3 R44, P2, PT, R62, UR25, RZ ;  /* 0x000000193e2c7c10 */ /* 0x001fc4000ff5e0ff */
[----:B------:R0:W5:Y:S01]  /*a8f0*/  LDG.E.U8 R62, desc[UR32][R42.64] ;  /* 0x000000202a3e7981 */ /* 0x000162000c1e1100 */
[----:B-1----:R-:W-:Y:S02]  /*a900*/  IADD3 R46, P3, PT, R80, UR25, RZ ;  /* 0x00000019502e7c10 */ /* 0x002fe4000ff7e0ff */
[----:B------:R-:W-:Y:S02]  /*a910*/  IADD3.X R45, PT, PT, R67, UR7, RZ, P2, !PT ;  /* 0x00000007432d7c10 */ /* 0x000fe400097fe4ff */
[----:B------:R-:W-:Y:S02]  /*a920*/  IADD3.X R47, PT, PT, R81, UR7, RZ, P3, !PT ;  /* 0x00000007512f7c10 */ /* 0x000fe40009ffe4ff */
[----:B0-----:R-:W-:-:S03]  /*a930*/  IADD3 R42, P3, PT, R64, UR25, RZ ;  /* 0x00000019402a7c10 */ /* 0x001fc6000ff7e0ff */
[----:B------:R0:W5:Y:S01]  /*a940*/  LDG.E.U8 R63, desc[UR32][R46.64] ;  /* 0x000000202e3f7981 */ /* 0x000162000c1e1100 */
[----:B------:R-:W-:Y:S01]  /*a950*/  VIADD R66, R132, UR9 ;  /* 0x0000000984427c36 */ /* 0x000fe20008000000 */
[----:B------:R-:W-:Y:S02]  /*a960*/  IADD3.X R43, PT, PT, R65, UR7, RZ, P3, !PT ;  /* 0x00000007412b7c10 */ /* 0x000fe40009ffe4ff */
[----:B------:R1:W5:Y:S04]  /*a970*/  LDG.E.U8 R64, desc[UR32][R44.64] ;  /* 0x000000202c407981 */ /* 0x000368000c1e1100 */
[----:B------:R1:W5:Y:S01]  /*a980*/  LDG.E.U8 R65, desc[UR32][R42.64] ;  /* 0x000000202a417981 */ /* 0x000362000c1e1100 */
[----:B0-----:R-:W-:Y:S02]  /*a990*/  IADD3 R46, P2, PT, R78, UR25, RZ ;  /* 0x000000194e2e7c10 */ /* 0x001fe4000ff5e0ff */
[----:B-1----:R-:W-:-:S02]  /*a9a0*/  IADD3 R44, P3, PT, R76, UR25, RZ ;  /* 0x000000194c2c7c10 */ /* 0x002fc4000ff7e0ff */
[----:B------:R-:W-:Y:S02]  /*a9b0*/  IADD3.X R47, PT, PT, R79, UR7, RZ, P2, !PT ;  /* 0x000000074f2f7c10 */ /* 0x000fe400097fe4ff */
[----:B------:R-:W-:Y:S02]  /*a9c0*/  IADD3 R42, P2, PT, R66, UR25, RZ ;  /* 0x00000019422a7c10 */ /* 0x000fe4000ff5e0ff */
[----:B------:R-:W-:Y:S01]  /*a9d0*/  IADD3.X R45, PT, PT, R77, UR7, RZ, P3, !PT ;  /* 0x000000074d2d7c10 */ /* 0x000fe20009ffe4ff */
[----:B------:R0:W5:Y:S01]  /*a9e0*/  LDG.E.U8 R66, desc[UR32][R46.64] ;  /* 0x000000202e427981 */ /* 0x000162000c1e1100 */
[----:B------:R-:W-:-:S03]  /*a9f0*/  IADD3.X R43, PT, PT, R75, UR7, RZ, P2, !PT ;  /* 0x000000074b2b7c10 */ /* 0x000fc600097fe4ff */
[----:B------:R1:W5:Y:S04]  /*aa00*/  LDG.E.U8 R67, desc[UR32][R44.64] ;  /* 0x000000202c437981 */ /* 0x000368000c1e1100 */
[----:B------:R2:W5:Y:S01]  /*aa10*/  LDG.E.U8 R68, desc[UR32][R42.64] ;  /* 0x000000202a447981 */ /* 0x000562000c1e1100 */
[----:B0-----:R-:W-:Y:S02]  /*aa20*/  IADD3 R46, P3, PT, R70, UR25, RZ ;  /* 0x00000019462e7c10 */ /* 0x001fe4000ff7e0ff */
[----:B-1----:R-:W-:Y:S02]  /*aa30*/  IADD3 R44, P2, PT, R72, UR25, RZ ;  /* 0x00000019482c7c10 */ /* 0x002fe4000ff5e0ff */
[----:B------:R-:W-:Y:S01]  /*aa40*/  IADD3.X R47, PT, PT, R71, UR7, RZ, P3, !PT ;  /* 0x00000007472f7c10 */ /* 0x000fe20009ffe4ff */
[----:B--2---:R-:W-:Y:S01]  /*aa50*/  VIADD R42, R134, UR25 ;  /* 0x00000019862a7c36 */ /* 0x004fe20008000000 */
[----:B------:R-:W-:-:S02]  /*aa60*/  IADD3.X R45, PT, PT, R73, UR7, RZ, P2, !PT ;  /* 0x00000007492d7c10 */ /* 0x000fc400097fe4ff */
[----:B------:R-:W-:Y:S01]  /*aa70*/  IADD3.X R43, PT, PT, R135, UR7, RZ, P4, !PT ;  /* 0x00000007872b7c10 */ /* 0x000fe2000a7fe4ff */
[----:B------:R-:W2:Y:S04]  /*aa80*/  LDG.E.U8 R46, desc[UR32][R46.64] ;  /* 0x000000202e2e7981 */ /* 0x000ea8000c1e1100 */
[----:B------:R-:W2:Y:S04]  /*aa90*/  LDG.E.U8 R44, desc[UR32][R44.64] ;  /* 0x000000202c2c7981 */ /* 0x000ea8000c1e1100 */
[----:B------:R-:W2:Y:S01]  /*aaa0*/  LDG.E.U8 R42, desc[UR32][R42.64] ;  /* 0x000000202a2a7981 */ /* 0x000ea2000c1e1100 */
[----:B------:R-:W0:Y:S01]  /*aab0*/  S2R R70, SR_TID.X ;  /* 0x0000000000467919 */ /* 0x000e220000002100 */
[----:B------:R-:W1:Y:S01]  /*aac0*/  S2R R72, SR_TID.X ;  /* 0x0000000000487919 */ /* 0x000e620000002100 */
[----:B------:R-:W-:Y:S01]  /*aad0*/  UMOV UR10, 0x1 ;  /* 0x00000001000a7882 */ /* 0x000fe20000000000 */
[----:B0-----:R-:W-:-:S05]  /*aae0*/  LOP3.LUT R70, R70, 0x7f, RZ, 0xc0, !PT ;  /* 0x0000007f46467812 */ /* 0x001fca00078ec0ff */
[----:B------:R-:W-:Y:S01]  /*aaf0*/  STS.U8 [R70+UR13+0x9800], R32 ;  /* 0x0098002046007988 */ /* 0x000fe2000800000d */
[----:B------:R-:W-:-:S03]  /*ab00*/  LOP3.LUT R73, R70, 0x10, RZ, 0x3c, !PT ;  /* 0x0000001046497812 */ /* 0x000fc600078e3cff */
        /* <DEDUP_REMOVED lines=9> */
[----:B-1----:R-:W-:-:S02]  /*aba0*/  LOP3.LUT R70, R72, 0x7f, RZ, 0xc0, !PT ;  /* 0x0000007f48467812 */ /* 0x002fc400078ec0ff */
[----:B------:R-:W-:Y:S01]  /*abb0*/  LOP3.LUT R72, R72, 0x7f, RZ, 0xc0, !PT ;  /* 0x0000007f48487812 */ /* 0x000fe200078ec0ff */
[----:B------:R-:W-:Y:S01]  /*abc0*/  STS.U8 [R73+UR13+0x8080], R57 ;  /* 0x0080803949007988 */ /* 0x000fe2000800000d */
[----:B------:R-:W-:Y:S02]  /*abd0*/  LOP3.LUT R71, R70, 0x20, RZ, 0x3c, !PT ;  /* 0x0000002046477812 */ /* 0x000fe400078e3cff */
[----:B------:R-:W-:Y:S01]  /*abe0*/  LOP3.LUT R72, R72, 0x30, RZ, 0x3c, !PT ;  /* 0x0000003048487812 */ /* 0x000fe200078e3cff */
[----:B------:R-:W-:Y:S04]  /*abf0*/  STS.U8 [R73+UR13+0x8480], R39 ;  /* 0x0084802749007988 */ /* 0x000fe8000800000d */
[----:B------:R0:W-:Y:S04]  /*ac00*/  STS.U8 [R73+UR13+0x8880], R2 ;  /* 0x0088800249007988 */ /* 0x0001e8000800000d */
[----:B------:R-:W-:Y:S04]  /*ac10*/  STS.U8 [R73+UR13+0x8c80], R4 ;  /* 0x008c800449007988 */ /* 0x000fe8000800000d */
[----:B------:R1:W-:Y:S04]  /*ac20*/  STS.U8 [R73+UR13+0x9080], R3 ;  /* 0x0090800349007988 */ /* 0x0003e8000800000d */
        /* <DEDUP_REMOVED lines=8> */
[----:B0-----:R-:W-:-:S02]  /*acb0*/  LOP3.LUT R2, R70, 0x40, RZ, 0x3c, !PT ;  /* 0x0000004046027812 */ /* 0x001fc400078e3cff */
[----:B-1----:R-:W-:Y:S01]  /*acc0*/  LOP3.LUT R3, R70, 0x50, RZ, 0x3c, !PT ;  /* 0x0000005046037812 */ /* 0x002fe200078e3cff */
[----:B------:R-:W-:-:S04]  /*acd0*/  @!UP0 UIADD3 UR10, UPT, UPT, -UR10, 0x100000, URZ ;  /* 0x001000000a0a8890 */ /* 0x000fc8000fffe1ff */
[----:B------:R-:W-:Y:S02]  /*ace0*/  @!UP0 USHF.L.U32 UR11, UR10, 0xb, URZ ;  /* 0x0000000b0a0b8899 */ /* 0x000fe400080006ff */
[----:B------:R-:W-:Y:S01]  /*acf0*/  @!UP0 USHF.L.U32 UR10, UR10, 0x1, URZ ;  /* 0x000000010a0a8899 */ /* 0x000fe200080006ff */
[----:B------:R-:W-:Y:S01]  /*ad00*/  VOTEU.ALL UP2, P1 ;  /* 0x0000000000ff7886 */ /* 0x000fe20000840000 */
[----:B---3--:R-:W-:Y:S04]  /*ad10*/  STS.U8 [R71+UR13+0x8100], R59 ;  /* 0x0081003b47007988 */ /* 0x008fe8000800000d */
[----:B------:R-:W-:Y:S04]  /*ad20*/  STS.U8 [R72+UR13+0x9980], R29 ;  /* 0x0099801d48007988 */ /* 0x000fe8000800000d */
[----:B------:R-:W-:Y:S04]  /*ad30*/  STS.U8 [R72+UR13+0x9d80], R28 ;  /* 0x009d801c48007988 */ /* 0x000fe8000800000d */
[----:B----4-:R-:W-:Y:S04]  /*ad40*/  STS.U8 [R72+UR13+0x8180], R60 ;  /* 0x0081803c48007988 */ /* 0x010fe8000800000d */
[----:B------:R-:W-:Y:S04]  /*ad50*/  STS.U8 [R72+UR13+0x8580], R27 ;  /* 0x0085801b48007988 */ /* 0x000fe8000800000d */
[----:B------:R-:W-:Y:S04]  /*ad60*/  STS.U8 [R72+UR13+0x8980], R18 ;  /* 0x0089801248007988 */ /* 0x000fe8000800000d */
[----:B------:R-:W-:Y:S04]  /*ad70*/  STS.U8 [R72+UR13+0x8d80], R26 ;  /* 0x008d801a48007988 */ /* 0x000fe8000800000d */
[----:B------:R-:W-:Y:S04]  /*ad80*/  STS.U8 [R72+UR13+0x9180], R25 ;  /* 0x0091801948007988 */ /* 0x000fe8000800000d */
[----:B------:R-:W-:Y:S04]  /*ad90*/  STS.U8 [R72+UR13+0x9580], R24 ;  /* 0x0095801848007988 */ /* 0x000fe8000800000d */
[----:B------:R-:W-:Y:S04]  /*ada0*/  STS.U8 [R2+UR13+0x9a00], R23 ;  /* 0x009a001702007988 */ /* 0x000fe8000800000d */
[----:B-----5:R-:W-:Y:S04]  /*adb0*/  STS.U8 [R2+UR13+0x8200], R62 ;  /* 0x0082003e02007988 */ /* 0x020fe8000800000d */
        /* <DEDUP_REMOVED lines=8> */
[----:B0-----:R-:W-:-:S03]  /*ae40*/  LOP3.LUT R2, R70, 0x60, RZ, 0x3c, !PT ;  /* 0x0000006046027812 */ /* 0x001fc600078e3cff */
[----:B------:R-:W-:Y:S04]  /*ae50*/  STS.U8 [R3+UR13+0x8680], R15 ;  /* 0x0086800f03007988 */ /* 0x000fe8000800000d */
[----:B------:R-:W-:Y:S04]  /*ae60*/  STS.U8 [R3+UR13+0x8a80], R14 ;  /* 0x008a800e03007988 */ /* 0x000fe8000800000d */
[----:B------:R-:W-:Y:S04]  /*ae70*/  STS.U8 [R3+UR13+0x8e80], R5 ;  /* 0x008e800503007988 */ /* 0x000fe8000800000d */
[----:B------:R-:W-:Y:S04]  /*ae80*/  STS.U8 [R3+UR13+0x9280], R13 ;  /* 0x0092800d03007988 */ /* 0x000fe8000800000d */
[----:B------:R-:W-:Y:S04]  /*ae90*/  STS.U8 [R3+UR13+0x9680], R49 ;  /* 0x0096803103007988 */ /* 0x000fe8000800000d */
[----:B------:R0:W-:Y:S04]  /*aea0*/  STS.U8 [R3+UR13+0x9e80], R50 ;  /* 0x009e803203007988 */ /* 0x0001e8000800000d */
[----:B------:R1:W-:Y:S01]  /*aeb0*/  STS.U8 [R2+UR13+0x9b00], R51 ;  /* 0x009b003302007988 */ /* 0x0003e2000800000d */
[----:B0-----:R-:W-:-:S03]  /*aec0*/  LOP3.LUT R3, R70, 0x70, RZ, 0x3c, !PT ;  /* 0x0000007046037812 */ /* 0x001fc600078e3cff */
        /* <DEDUP_REMOVED lines=12> */
[----:B--2---:R1:W-:Y:S04]  /*af90*/  STS.U8 [R3+UR13+0x9380], R46 ;  /* 0x0093802e03007988 */ /* 0x0043e8000800000d */
[----:B------:R1:W-:Y:S04]  /*afa0*/  STS.U8 [R3+UR13+0x9780], R44 ;  /* 0x0097802c03007988 */ /* 0x0003e8000800000d */
[----:B------:R1:W-:Y:S01]  /*afb0*/  STS.U8 [R3+UR13+0x9f80], R42 ;  /* 0x009f802a03007988 */ /* 0x0003e2000800000d */
[----:B------:R0:W-:Y:S06]  /*afc0*/  MEMBAR.ALL.CTA ;  /* 0x0000000000007992 */ /* 0x0001ec0000008000 */
[----:B0-----:R-:W-:Y:S04]  /*afd0*/  FENCE.VIEW.ASYNC.S ;  /* 0x00000000000073c6 */ /* 0x001fe80000000000 */
[----:B------:R-:W0:Y:S02]  /*afe0*/  FENCE.VIEW.ASYNC.S ;  /* 0x00000000000073c6 */ /* 0x000e240000000000 */
[----:B0-----:R1:W0:Y:S02]  /*aff0*/  @!UP2 SYNCS.EXCH.64 URZ, [UR13+0xc010], UR10 ;  /* 0x00c0100a0dffa5b2 */ /* 0x0012240008000100 */
[----:B0-----:R-:W-:Y:S06]  /*b000*/  BAR.SYNC.DEFER_BLOCKING 0x0 ;  /* 0x0000000000007b1d */ /* 0x001fec0000010000 */
[----:B-1----:R-:W-:Y:S05]  /*b010*/  BRA.U UP1, `(.L_x_12) ;  /* 0x0000000101507547 */ /* 0x002fea000b800000 */
[----:B------:R-:W-:Y:S01]  /*b020*/  UIADD3 UR10, UPT, UPT, UR13, 0xc010, URZ ;  /* 0x0000c0100d0a7890 */ /* 0x000fe2000fffe0ff */
[----:B------:R-:W-:Y:S01]  /*b030*/  UMOV UR34, UR26 ;  /* 0x0000001a00227c82 */ /* 0x000fe20008000000 */
[----:B------:R-:W-:Y:S01]  /*b040*/  UMOV UR35, 0x40004040 ;  /* 0x4000404000237882 */ /* 0x000fe20000000000 */
[----:B------:R-:W-:Y:S01]  /*b050*/  UMOV UR29, 0x40004040 ;  /* 0x40004040001d7882 */ /* 0x000fe20000000000 */
[----:B------:R-:W-:Y:S01]  /*b060*/  UMOV UR36, 0x0 ;  /* 0x0000000000247882 */ /* 0x000fe20000000000 */
[----:B------:R-:W-:Y:S01]  /*b070*/  UMOV UR37, 0x8108010 ;  /* 0x0810801000257882 */ /* 0x000fe20000000000 */
[----:B------:R-:W-:Y:S01]  /*b080*/  UMOV UR38, 0x0 ;  /* 0x0000000000267882 */ /* 0x000fe20000000000 */
[----:B------:R-:W-:Y:S01]  /*b090*/  UMOV UR39, 0x8108010 ;  /* 0x0810801000277882 */ /* 0x000fe20000000000 */
[----:B------:R-:W-:Y:S01]  /*b0a0*/  UMOV UR58, 0x0 ;  /* 0x00000000003a7882 */ /* 0x000fe20000000000 */
[----:B------:R-:W-:Y:S01]  /*b0b0*/  UMOV UR59, 0x8108010 ;  /* 0x08108010003b7882 */ /* 0x000fe20000000000 */
[----:B------:R0:W-:Y:S01]  /*b0c0*/  UTCQMMA gdesc[UR34], gdesc[UR28], tmem[UR16], tmem[UR36], idesc[UR37], !UPT ;  /* 0x00ff241c220075ea */ /* 0x0001e2000f800310 */
[----:B------:R-:W-:Y:S01]  /*b0d0*/  UMOV UR11, URZ ;  /* 0x000000ff000b7c82 */ /* 0x000fe20008000000 */
        /* <DEDUP_REMOVED lines=8> */
.L_x_12:
[----:B------:R-:W1:Y:S02]  /*b160*/  SYNCS.PHASECHK.TRANS64.TRYWAIT P2, [UR13+0xc010], RZ ;  /* 0x00c010ffff0075a7 */ /* 0x000e64000804110d */
[----:B-1----:R-:W-:Y:S05]  /*b170*/  @!P2 BRA `(.L_x_13) ;  /* 0x000000840000a947 */ /* 0x002fea0003800000 */
.L_x_22:
[----:B------:R-:W2:Y:S04]  /*b180*/  LDL.64 R76, [R1+0xb8] ;  /* 0x0000b800014c7983 */ /* 0x000ea80000100a00 */
[----:B------:R-:W3:Y:S01]  /*b190*/  LDL.64 R78, [R1+0x98] ;  /* 0x00009800014e7983 */ /* 0x000ee20000100a00 */
[----:B------:R-:W-:Y:S01]  /*b1a0*/  BAR.SYNC.DEFER_BLOCKING 0x0 ;  /* 0x0000000000007b1d */ /* 0x000fe20000010000 */
[----:B------:R-:W-:-:S05]  /*b1b0*/  SHF.L.U32 R0, R0, 0x1f, RZ ;  /* 0x0000001f00007819 */ /* 0x000fca00000006ff */
[----:B------:R-:W1:Y:S01]  /*b1c0*/  LDTM.x64 R4, tmem[UR15+0x80] ;  /* 0x0000800f000479ee */ /* 0x000e620008340000 */
[----:B------:R-:W1:Y:S01]  /*b1d0*/  @!P1 SYNCS.CCTL.IV [UR13+0xc010] ;  /* 0x00c01000ff0099b1 */ /* 0x000e62000800000d */
[----:B------:R-:W-:Y:S01]  /*b1e0*/  NOP ;  /* 0x0000000000007918 */ /* 0x000fe20000000000 */
[----:B-1----:R-:W1:Y:S01]  /*b1f0*/  SYNCS.PHASECHK.TRANS64.TRYWAIT P2, [UR17], R0 ;  /* 0x00000000ff0075a7 */ /* 0x002e620008041111 */
[----:B------:R-:W-:Y:S01]  /*b200*/  FMUL R68, R4, UR53 ;  /* 0x0000003504447c20 */ /* 0x000fe20008400000 */
[----:B------:R-:W-:Y:S01]  /*b210*/  FMUL R70, R5, UR53 ;  /* 0x0000003505467c20 */ /* 0x000fe20008400000 */
[----:B------:R-:W-:Y:S01]  /*b220*/  FMUL R72, R6, UR53 ;  /* 0x0000003506487c20 */ /* 0x000fe20008400000 */
[----:B------:R-:W-:Y:S01]  /*b230*/  FMUL R3, R7, UR53 ;  /* 0x0000003507037c20 */ /* 0x000fe20008400000 */
[----:B------:R-:W-:-:S03]  /*b240*/  FMUL R2, R8, UR53 ;  /* 0x0000003508027c20 */ /* 0x000fc60008400000 */
[----:B------:R-:W-:Y:S01]  /*b250*/  FMNMX3 R68, R68, R70, R72, !PT ;  /* 0x0000004644447276 */ /* 0x000fe20007800048 */
[----:B------:R-:W-:Y:S01]  /*b260*/  FMUL R70, R9, UR53 ;  /* 0x0000003509467c20 */ /* 0x000fe20008400000 */
[----:B------:R-:W-:Y:S02]  /*b270*/  FMUL R72, R10, UR53 ;  /* 0x000000350a487c20 */ /* 0x000fe40008400000 */
[----:B------:R-:W-:Y:S01]  /*b280*/  FMNMX3 R68, R68, R3, R2, !PT ;  /* 0x0000000344447276 */ /* 0x000fe20007800002 */
[----:B------:R-:W-:Y:S01]  /*b290*/  USHF.R.S32.HI UR7, URZ, 0x1f, UR24 ;  /* 0x0000001fff077899 */ /* 0x000fe20008011418 */
[----:B------:R-:W-:Y:S02]  /*b2a0*/  FMUL R3, R11, UR53 ;  /* 0x000000350b037c20 */ /* 0x000fe40008400000 */
[----:B------:R-:W-:Y:S01]  /*b2b0*/  FMNMX3 R68, R68, R70, R72, !PT ;  /* 0x0000004644447276 */ /* 0x000fe20007800048 */
[----:B------:R-:W-:Y:S01]  /*b2c0*/  FMUL R70, R12, UR53 ;  /* 0x000000350c467c20 */ /* 0x000fe20008400000 */
[----:B------:R-:W-:-:S04]  /*b2d0*/  FMUL R72, R14, UR53 ;  /* 0x000000350e487c20 */ /* 0x000fc80008400000 */
[----:B------:R-:W-:Y:S01]  /*b2e0*/  FMNMX3 R68, R68, R3, R70, !PT ;  /* 0x0000000344447276 */ /* 0x000fe20007800046 */
[----:B------:R-:W-:Y:S01]  /*b2f0*/  FMUL R70, R13, UR53 ;  /* 0x000000350d467c20 */ /* 0x000fe20008400000 */
[----:B--2---:R-:W-:Y:S02]  /*b300*/  IADD3 R2, P3, PT, R76, UR24, RZ ;  /* 0x000000184c027c10 */ /* 0x004fe4000ff7e0ff */
[----:B---3--:R-:W-:Y:S02]  /*b310*/  IADD3 R74, P4, PT, R78, UR24, RZ ;  /* 0x000000184e4a7c10 */ /* 0x008fe4000ff9e0ff */
[----:B------:R-:W-:Y:S01]  /*b320*/  IADD3.X R3, PT, PT, R77, UR7, RZ, P3, !PT ;  /* 0x000000074d037c10 */ /* 0x000fe20009ffe4ff */
[----:B-1----:R-:W-:Y:S10]  /*b330*/  @!P2 BRA `(.L_x_14) ;  /* 0x00000080009ca947 */ /* 0x002ff40003800000 */
.L_x_23:
[----:B------:R-:W2:Y:S04]  /*b340*/  LDL.64 R82, [R1+0x78] ;  /* 0x0000780001527983 */ /* 0x000ea80000100a00 */
[----:B------:R-:W3:Y:S04]  /*b350*/  LDL.64 R80, [R1+0x58] ;  /* 0x0000580001507983 */ /* 0x000ee80000100a00 */
[----:B------:R-:W4:Y:S04]  /*b360*/  LDL.64 R76, [R1+0x18] ;  /* 0x00001800014c7983 */ /* 0x000f280000100a00 */
[----:B------:R-:W5:Y:S04]  /*b370*/  LDL.64 R84, [R1+0x98] ;  /* 0x0000980001547983 */ /* 0x000f680000100a00 */
[----:B------:R-:W4:Y:S01]  /*b380*/  LDL.64 R78, [R1+0x38] ;  /* 0x00003800014e7983 */ /* 0x000f220000100a00 */
[----:B------:R-:W-:-:S03]  /*b390*/  FMNMX3 R0, R68, R70, R72, !PT ;  /* 0x0000004644007276 */ /* 0x000fc60007800048 */
[----:B------:R3:W4:Y:S04]  /*b3a0*/  LDG.E.U8 R68, desc[UR32][R2.64] ;  /* 0x0000002002447981 */ /* 0x000728000c1e1100 */
[----:B------:R-:W4:Y:S04]  /*b3b0*/  LDL.64 R86, [R1+0xb0] ;  /* 0x0000b00001567983 */ /* 0x000f280000100a00 */
        /* <DEDUP_REMOVED lines=10> */
[----:B------:R-:W4:Y:S01]  /*b460*/  LDL.64 R122, [R1+0x20] ;  /* 0x00002000017a7983 */ /* 0x000f220000100a00 */
[----:B--2---:R-:W-:-:S04]  /*b470*/  IADD3 R72, P2, PT, R82, UR24, RZ ;  /* 0x0000001852487c10 */ /* 0x004fc8000ff5e0ff */
[----:B------:R-:W-:Y:S02]  /*b480*/  IADD3.X R73, PT, PT, R83, UR7, RZ, P2, !PT ;  /* 0x0000000753497c10 */ /* 0x000fe400097fe4ff */
[----:B---3--:R-:W-:Y:S01]  /*b490*/  IADD3 R2, P3, PT, R80, UR24, RZ ;  /* 0x0000001850027c10 */ /* 0x008fe2000ff7e0ff */
[----:B------:R-:W2:Y:S03]  /*b4a0*/  LDL.64 R82, [R1+0x50] ;  /* 0x0000500001527983 */ /* 0x000ea60000100a00 */
[----:B------:R-:W-:Y:S01]  /*b4b0*/  IADD3.X R3, PT, PT, R81, UR7, RZ, P3, !PT ;  /* 0x0000000751037c10 */ /* 0x000fe20009ffe4ff */
[----:B------:R4:W3:Y:S01]  /*b4c0*/  LDG.E.U8 R108, desc[UR32][R72.64] ;  /* 0x00000020486c7981 */ /* 0x0008e2000c1e1100 */
[----:B-----5:R-:W-:-:S03]  /*b4d0*/  IADD3.X R75, PT, PT, R85, UR7, RZ, P4, !PT ;  /* 0x00000007554b7c10 */ /* 0x020fc6000a7fe4ff */
[----:B------:R-:W5:Y:S04]  /*b4e0*/  LDL.64 R84, [R1+0x70] ;  /* 0x0000700001547983 */ /* 0x000f680000100a00 */
[----:B------:R1:W2:Y:S01]  /*b4f0*/  LDG.E.U8 R109, desc[UR32][R74.64] ;  /* 0x000000204a6d7981 */ /* 0x0002a2000c1e1100 */
[----:B----4-:R-:W-:-:S03]  /*b500*/  IADD3 R72, P3, PT, R76, UR24, RZ ;  /* 0x000000184c487c10 */ /* 0x010fc6000ff7e0ff */
[----:B------:R-:W4:Y:S01]  /*b510*/  LDL.64 R80, [R1+0x30] ;  /* 0x0000300001507983 */ /* 0x000f220000100a00 */
[----:B------:R-:W-:-:S03]  /*b520*/  IADD3.X R73, PT, PT, R77, UR7, RZ, P3, !PT ;  /* 0x000000074d497c10 */ /* 0x000fc60009ffe4ff */
[----:B------:R-:W2:Y:S01]  /*b530*/  LDL.64 R76, [R1+0x90] ;  /* 0x00009000014c7983 */ /* 0x000ea20000100a00 */
[----:B-1----:R-:W-:-:S03]  /*b540*/  IADD3 R74, P2, PT, R78, UR24, RZ ;  /* 0x000000184e4a7c10 */ /* 0x002fc6000ff5e0ff */
[----:B------:R1:W3:Y:S01]  /*b550*/  LDG.E.U8 R101, desc[UR32][R2.64] ;  /* 0x0000002002657981 */ /* 0x0002e2000c1e1100 */
[----:B------:R-:W-:-:S03]  /*b560*/  IADD3.X R75, PT, PT, R79, UR7, RZ, P2, !PT ;  /* 0x000000074f4b7c10 */ /* 0x000fc600097fe4ff */
[----:B------:R-:W3:Y:S04]  /*b570*/  LDL.64 R78, [R1+0x10] ;  /* 0x00001000014e7983 */ /* 0x000ee80000100a00 */
[----:B------:R0:W3:Y:S01]  /*b580*/  LDG.E.U8 R100, desc[UR32][R74.64] ;  /* 0x000000204a647981 */ /* 0x0000e2000c1e1100 */
[----:B-1----:R-:W-:-:S03]  /*b590*/  IADD3 R2, P2, PT, R242, UR24, RZ ;  /* 0x00000018f2027c10 */ /* 0x002fc6000ff5e0ff */
[----:B------:R1:W3:Y:S01]  /*b5a0*/  LDG.E.U8 R99, desc[UR32][R72.64] ;  /* 0x0000002048637981 */ /* 0x0002e2000c1e1100 */
[----:B------:R-:W-:Y:S02]  /*b5b0*/  IADD3.X R3, PT, PT, R243, UR7, RZ, P2, !PT ;  /* 0x00000007f3037c10 */ /* 0x000fe400097fe4ff */
[----:B0-----:R-:W-:-:S03]  /*b5c0*/  IADD3 R74, P3, PT, R234, UR24, RZ ;  /* 0x00000018ea4a7c10 */ /* 0x001fc6000ff7e0ff */
[----:B------:R0:W3:Y:S01]  /*b5d0*/  LDG.E.U8 R70, desc[UR32][R2.64] ;  /* 0x0000002002467981 */ /* 0x0000e2000c1e1100 */
[----:B-1----:R-:W-:Y:S02]  /*b5e0*/  IADD3 R72, P2, PT, R226, UR24, RZ ;  /* 0x00000018e2487c10 */ /* 0x002fe4000ff5e0ff */
[----:B------:R-:W-:Y:S02]  /*b5f0*/  IADD3.X R75, PT, PT, R235, UR7, RZ, P3, !PT ;  /* 0x00000007eb4b7c10 */ /* 0x000fe40009ffe4ff */
[----:B------:R-:W-:Y:S02]  /*b600*/  IADD3.X R73, PT, PT, R227, UR7, RZ, P2, !PT ;  /* 0x00000007e3497c10 */ /* 0x000fe400097fe4ff */
[----:B0-----:R-:W-:Y:S01]  /*b610*/  IADD3 R2, P3, PT, R218, UR24, RZ ;  /* 0x00000018da027c10 */ /* 0x001fe2000ff7e0ff */
[----:B------:R0:W3:Y:S03]  /*b620*/  LDG.E.U8 R98, desc[UR32][R74.64] ;  /* 0x000000204a627981 */ /* 0x0000e6000c1e1100 */
[----:B------:R-:W-:Y:S01]  /*b630*/  IADD3.X R3, PT, PT, R219, UR7, RZ, P3, !PT ;  /* 0x00000007db037c10 */ /* 0x000fe20009ffe4ff */
[----:B------:R1:W3:Y:S04]  /*b640*/  LDG.E.U8 R97, desc[UR32][R72.64] ;  /* 0x0000002048617981 */ /* 0x0002e8000c1e1100 */
[----:B------:R1:W3:Y:S01]  /*b650*/  LDG.E.U8 R96, desc[UR32][R2.64] ;  /* 0x0000002002607981 */ /* 0x0002e2000c1e1100 */
[----:B0-----:R-:W-:-:S02]  /*b660*/  IADD3 R74, P2, PT, R210, UR24, RZ ;  /* 0x00000018d24a7c10 */ /* 0x001fc4000ff5e0ff */
[----:B-1----:R-:W-:Y:S02]  /*b670*/  IADD3 R72, P3, PT, R202, UR24, RZ ;  /* 0x00000018ca487c10 */ /* 0x002fe4000ff7e0ff */
[----:B------:R-:W-:Y:S02]  /*b680*/  IADD3.X R75, PT, PT, R211, UR7, RZ, P2, !PT ;  /* 0x00000007d34b7c10 */ /* 0x000fe400097fe4ff */
[----:B------:R-:W-:Y:S02]  /*b690*/  IADD3 R2, P2, PT, R194, UR24, RZ ;  /* 0x00000018c2027c10 */ /* 0x000fe4000ff5e0ff */
[----:B------:R-:W-:Y:S01]  /*b6a0*/  IADD3.X R73, PT, PT, R203, UR7, RZ, P3, !PT ;  /* 0x00000007cb497c10 */ /* 0x000fe20009ffe4ff */
[----:B------:R0:W3:Y:S01]  /*b6b0*/  LDG.E.U8 R95, desc[UR32][R74.64] ;  /* 0x000000204a5f7981 */ /* 0x0000e2000c1e1100 */
[----:B------:R-:W-:-:S03]  /*b6c0*/  IADD3.X R3, PT, PT, R195, UR7, RZ, P2, !PT ;  /* 0x00000007c3037c10 */ /* 0x000fc600097fe4ff */
[----:B------:R1:W3:Y:S04]  /*b6d0*/  LDG.E.U8 R94, desc[UR32][R72.64] ;  /* 0x00000020485e7981 */ /* 0x0002e8000c1e1100 */
[----:B------:R1:W3:Y:S01]  /*b6e0*/  LDG.E.U8 R93, desc[UR32][R2.64] ;  /* 0x00000020025d7981 */ /* 0x0002e2000c1e1100 */
[----:B0-----:R-:W-:Y:S02]  /*b6f0*/  IADD3 R74, P3, PT, R186, UR24, RZ ;  /* 0x00000018ba4a7c10 */ /* 0x001fe4000ff7e0ff */
[----:B-1----:R-:W-:Y:S02]  /*b700*/  IADD3 R72, P2, PT, R178, UR24, RZ ;  /* 0x00000018b2487c10 */ /* 0x002fe4000ff5e0ff */
[----:B------:R-:W-:Y:S02]  /*b710*/  IADD3.X R75, PT, PT, R187, UR7, RZ, P3, !PT ;  /* 0x00000007bb4b7c10 */ /* 0x000fe40009ffe4ff */
[----:B------:R-:W-:-:S02]  /*b720*/  IADD3 R2, P3, PT, R170, UR24, RZ ;  /* 0x00000018aa027c10 */ /* 0x000fc4000ff7e0ff */
[----:B------:R-:W-:Y:S01]  /*b730*/  IADD3.X R73, PT, PT, R179, UR7, RZ, P2, !PT ;  /* 0x00000007b3497c10 */ /* 0x000fe200097fe4ff */
[----:B------:R0:W3:Y:S01]  /*b740*/  LDG.E.U8 R92, desc[UR32][R74.64] ;  /* 0x000000204a5c7981 */ /* 0x0000e2000c1e1100 */
[----:B------:R-:W-:-:S03]  /*b750*/  IADD3.X R3, PT, PT, R171, UR7, RZ, P3, !PT ;  /* 0x00000007ab037c10 */ /* 0x000fc60009ffe4ff */
[----:B------:R-:W3:Y:S04]  /*b760*/  LDG.E.U8 R91, desc[UR32][R72.64] ;  /* 0x00000020485b7981 */ /* 0x000ee8000c1e1100 */
[----:B------:R5:W3:Y:S01]  /*b770*/  LDG.E.U8 R90, desc[UR32][R2.64] ;  /* 0x00000020025a7981 */ /* 0x000ae2000c1e1100 */
[----:B0-----:R-:W-:-:S04]  /*b780*/  IADD3 R74, P2, PT, R86, UR24, RZ ;  /* 0x00000018564a7c10 */ /* 0x001fc8000ff5e0ff */
[----:B------:R-:W-:-:S05]  /*b790*/  IADD3.X R75, PT, PT, R87, UR7, RZ, P2, !PT ;  /* 0x00000007574b7c10 */ /* 0x000fca00097fe4ff */
[----:B------:R4:W3:Y:S01]  /*b7a0*/  LDG.E.U8 R89, desc[UR32][R74.64] ;  /* 0x000000204a597981 */ /* 0x0008e2000c1e1100 */
[----:B-----5:R-:W-:-:S04]  /*b7b0*/  IADD3 R2, P2, PT, R84, UR24, RZ ;  /* 0x0000001854027c10 */ /* 0x020fc8000ff5e0ff */
[----:B------:R-:W-:Y:S02]  /*b7c0*/  IADD3.X R3, PT, PT, R85, UR7, RZ, P2, !PT ;  /* 0x0000000755037c10 */ /* 0x000fe400097fe4ff */
[----:B--2---:R-:W-:-:S03]  /*b7d0*/  IADD3 R72, P3, PT, R76, UR24, RZ ;  /* 0x000000184c487c10 */ /* 0x004fc6000ff7e0ff */
[----:B------:R0:W2:Y:S01]  /*b7e0*/  LDG.E.U8 R87, desc[UR32][R2.64] ;  /* 0x0000002002577981 */ /* 0x0000a2000c1e1100 */
[----:B------:R-:W-:Y:S02]  /*b7f0*/  IADD3.X R73, PT, PT, R77, UR7, RZ, P3, !PT ;  /* 0x000000074d497c10 */ /* 0x000fe40009ffe4ff */
[----:B------:R-:W-:-:S03]  /*b800*/  IADD3 R76, P3, PT, R82, UR24, RZ ;  /* 0x00000018524c7c10 */ /* 0x000fc6000ff7e0ff */
[----:B------:R3:W5:Y:S01]  /*b810*/  LDG.E.U8 R88, desc[UR32][R72.64] ;  /* 0x0000002048587981 */ /* 0x000762000c1e1100 */
[----:B------:R-:W-:Y:S02]  /*b820*/  IADD3.X R77, PT, PT, R83, UR7, RZ, P3, !PT ;  /* 0x00000007534d7c10 */ /* 0x000fe40009ffe4ff */
[----:B----4-:R-:W-:Y:S02]  /*b830*/  IADD3 R74, P2, PT, R80, UR24, RZ ;  /* 0x00000018504a7c10 */ /* 0x010fe4000ff5e0ff */
[----:B0-----:R-:W-:Y:S01]  /*b840*/  IADD3 R2, P3, PT, R240, UR24, RZ ;  /* 0x00000018f0027c10 */ /* 0x001fe2000ff7e0ff */
[----:B------:R-:W4:Y:S01]  /*b850*/  LDG.E.U8 R86, desc[UR32][R76.64] ;  /* 0x000000204c567981 */ /* 0x000f22000c1e1100 */
[----:B---3--:R-:W-:-:S04]  /*b860*/  IADD3 R72, P4, PT, R78, UR24, RZ ;  /* 0x000000184e487c10 */ /* 0x008fc8000ff9e0ff */
[----:B------:R-:W-:Y:S02]  /*b870*/  IADD3.X R73, PT, PT, R79, UR7, RZ, P4, !PT ;  /* 0x000000074f497c10 */ /* 0x000fe4000a7fe4ff */
[----:B------:R-:W-:Y:S02]  /*b880*/  IADD3.X R75, PT, PT, R81, UR7, RZ, P2, !PT ;  /* 0x00000007514b7c10 */ /* 0x000fe400097fe4ff */
[----:B------:R-:W-:Y:S01]  /*b890*/  IADD3.X R3, PT, PT, R241, UR7, RZ, P3, !PT ;  /* 0x00000007f1037c10 */ /* 0x000fe20009ffe4ff */
[----:B------:R0:W3:Y:S04]  /*b8a0*/  LDG.E.U8 R84, desc[UR32][R72.64] ;  /* 0x0000002048547981 */ /* 0x0000e8000c1e1100 */
[----:B------:R1:W2:Y:S04]  /*b8b0*/  LDG.E.U8 R85, desc[UR32][R74.64] ;  /* 0x000000204a557981 */ /* 0x0002a8000c1e1100 */
[----:B------:R1:W2:Y:S01]  /*b8c0*/  LDG.E.U8 R83, desc[UR32][R2.64] ;  /* 0x0000002002537981 */ /* 0x0002a2000c1e1100 */
[----:B0-----:R-:W-:Y:S01]  /*b8d0*/  FMUL R72, R15, UR53 ;  /* 0x000000350f487c20 */ /* 0x001fe20008400000 */
[----:B------:R-:W-:Y:S01]  /*b8e0*/  FMUL R73, R16, UR53 ;  /* 0x0000003510497c20 */ /* 0x000fe20008400000 */
[----:B-1----:R-:W-:Y:S01]  /*b8f0*/  FMUL R74, R17, UR53 ;  /* 0x00000035114a7c20 */ /* 0x002fe20008400000 */
[----:B------:R-:W-:-:S03]  /*b900*/  FMUL R75, R18, UR53 ;  /* 0x00000035124b7c20 */ /* 0x000fc60008400000 */
[----:B------:R-:W-:Y:S02]  /*b910*/  FMNMX3 R72, R0, R72, R73, !PT ;  /* 0x0000004800487276 */ /* 0x000fe40007800049 */
[----:B------:R-:W-:Y:S01]  /*b920*/  IADD3 R2, P2, PT, R232, UR24, RZ ;  /* 0x00000018e8027c10 */ /* 0x000fe2000ff5e0ff */
[----:B------:R-:W-:Y:S01]  /*b930*/  FMUL R73, R19, UR53 ;  /* 0x0000003513497c20 */ /* 0x000fe20008400000 */
[----:B------:R-:W-:Y:S01]  /*b940*/  FMUL R0, R20, UR53 ;  /* 0x0000003514007c20 */ /* 0x000fe20008400000 */
[----:B------:R-:W-:Y:S02]  /*b950*/  FMNMX3 R74, R72, R74, R75, !PT ;  /* 0x0000004a484a7276 */ /* 0x000fe4000780004b */
[----:B------:R-:W-:Y:S02]  /*b960*/  IADD3.X R3, PT, PT, R233, UR7, RZ, P2, !PT ;  /* 0x00000007e9037c10 */ /* 0x000fe400097fe4ff */
[----:B------:R-:W-:Y:S02]  /*b970*/  IADD3 R72, P2, PT, R224, UR24, RZ ;  /* 0x00000018e0487c10 */ /* 0x000fe4000ff5e0ff */
[----:B------:R-:W-:Y:S01]  /*b980*/  FMNMX3 R0, R74, R73, R0, !PT ;  /* 0x000000494a007276 */ /* 0x000fe20007800000 */
[----:B------:R0:W2:Y:S01]  /*b990*/  LDG.E.U8 R82, desc[UR32][R2.64] ;  /* 0x0000002002527981 */ /* 0x0000a2000c1e1100 */
[----:B------:R-:W-:Y:S01]  /*b9a0*/  FMUL R74, R22, UR53 ;  /* 0x00000035164a7c20 */ /* 0x000fe20008400000 */
[----:B------:R-:W-:Y:S01]  /*b9b0*/  IADD3.X R73, PT, PT, R225, UR7, RZ, P2, !PT ;  /* 0x00000007e1497c10 */ /* 0x000fe200097fe4ff */
[----:B0-----:R-:W-:Y:S01]  /*b9c0*/  FMUL R3, R21, UR53 ;  /* 0x0000003515037c20 */ /* 0x001fe20008400000 */
[----:B------:R-:W-:-:S03]  /*b9d0*/  IADD3 R2, P3, PT, R208, UR24, RZ ;  /* 0x00000018d0027c10 */ /* 0x000fc6000ff7e0ff */
[----:B------:R0:W2:Y:S01]  /*b9e0*/  LDG.E.U8 R81, desc[UR32][R72.64] ;  /* 0x0000002048517981 */ /* 0x0000a2000c1e1100 */
[----:B------:R-:W-:Y:S02]  /*b9f0*/  FMNMX3 R0, R0, R3, R74, !PT ;  /* 0x0000000300007276 */ /* 0x000fe4000780004a */
[----:B------:R-:W-:Y:S02]  /*ba00*/  IADD3.X R3, PT, PT, R209, UR7, RZ, P3, !PT ;  /* 0x00000007d1037c10 */ /* 0x000fe40009ffe4ff */
[----:B------:R-:W-:Y:S01]  /*ba10*/  IADD3 R78, P2, PT, R216, UR24, RZ ;  /* 0x00000018d84e7c10 */ /* 0x000fe2000ff5e0ff */
[----:B0-----:R-:W-:Y:S01]  /*ba20*/  FMUL R72, R23, UR53 ;  /* 0x0000003517487c20 */ /* 0x001fe20008400000 */
[----:B------:R-:W-:Y:S01]  /*ba30*/  FMUL R73, R24, UR53 ;  /* 0x0000003518497c20 */ /* 0x000fe20008400000 */
[----:B------:R0:W2:Y:S01]  /*ba40*/  LDG.E.U8 R80, desc[UR32][R2.64] ;  /* 0x0000002002507981 */ /* 0x0000a2000c1e1100 */
[----:B------:R-:W-:Y:S01]  /*ba50*/  IADD3.X R79, PT, PT, R217, UR7, RZ, P2, !PT ;  /* 0x00000007d94f7c10 */ /* 0x000fe200097fe4ff */
[----:B------:R-:W-:Y:S01]  /*ba60*/  FMUL R75, R25, UR53 ;  /* 0x00000035194b7c20 */ /* 0x000fe20008400000 */
[----:B------:R-:W-:Y:S01]  /*ba70*/  FMUL R76, R26, UR53 ;  /* 0x000000351a4c7c20 */ /* 0x000fe20008400000 */
[----:B------:R-:W-:-:S02]  /*ba80*/  FMUL R74, R28, UR53 ;  /* 0x000000351c4a7c20 */ /* 0x000fc40008400000 */
[----:B------:R-:W2:Y:S01]  /*ba90*/  LDG.E.U8 R78, desc[UR32][R78.64] ;  /* 0x000000204e4e7981 */ /* 0x000ea2000c1e1100 */
[----:B0-----:R-:W-:Y:S02]  /*baa0*/  FMNMX3 R3, R0, R72, R73, !PT ;  /* 0x0000004800037276 */ /* 0x001fe40007800049 */
[----:B------:R-:W-:Y:S02]  /*bab0*/  IADD3 R72, P2, PT, R200, UR24, RZ ;  /* 0x00000018c8487c10 */ /* 0x000fe4000ff5e0ff */
[----:B------:R-:W-:Y:S02]  /*bac0*/  IADD3 R2, P3, PT, R192, UR24, RZ ;  /* 0x00000018c0027c10 */ /* 0x000fe4000ff7e0ff */
[----:B------:R-:W-:Y:S01]  /*bad0*/  IADD3.X R73, PT, PT, R201, UR7, RZ, P2, !PT ;  /* 0x00000007c9497c10 */ /* 0x000fe200097fe4ff */
[----:B------:R-:W-:Y:S01]  /*bae0*/  FMUL R0, R27, UR53 ;  /* 0x000000351b007c20 */ /* 0x000fe20008400000 */
[----:B------:R-:W-:Y:S02]  /*baf0*/  FMNMX3 R75, R3, R75, R76, !PT ;  /* 0x0000004b034b7276 */ /* 0x000fe4000780004c */
[----:B------:R-:W-:Y:S01]  /*bb00*/  IADD3.X R3, PT, PT, R193, UR7, RZ, P3, !PT ;  /* 0x00000007c1037c10 */ /* 0x000fe20009ffe4ff */
[----:B------:R0:W2:Y:S01]  /*bb10*/  LDG.E.U8 R79, desc[UR32][R72.64] ;  /* 0x00000020484f7981 */ /* 0x0000a2000c1e1100 */
[----:B------:R-:W-:Y:S01]  /*bb20*/  FMNMX3 R74, R75, R0, R74, !PT ;  /* 0x000000004b4a7276 */ /* 0x000fe2000780004a */
[----:B------:R-:W-:-:S03]  /*bb30*/  FMUL R0, R31, UR53 ;  /* 0x000000351f007c20 */ /* 0x000fc60008400000 */
[----:B------:R1:W2:Y:S01]  /*bb40*/  LDG.E.U8 R3, desc[UR32][R2.64] ;  /* 0x0000002002037981 */ /* 0x0002a2000c1e1100 */
[----:B0-----:R-:W-:Y:S01]  /*bb50*/  FMUL R72, R29, UR53 ;  /* 0x000000351d487c20 */ /* 0x001fe20008400000 */
[----:B------:R-:W-:Y:S01]  /*bb60*/  FMUL R73, R30, UR53 ;  /* 0x000000351e497c20 */ /* 0x000fe20008400000 */
[----:B-1----:R-:W-:-:S04]  /*bb70*/  FMUL R2, R32, UR53 ;  /* 0x0000003520027c20 */ /* 0x002fc80008400000 */
[----:B------:R-:W-:Y:S01]  /*bb80*/  FMNMX3 R73, R74, R72, R73, !PT ;  /* 0x000000484a497276 */ /* 0x000fe20007800049 */
[----:B------:R-:W-:Y:S01]  /*bb90*/  FMUL R74, R33, UR53 ;  /* 0x00000035214a7c20 */ /* 0x000fe20008400000 */
[----:B------:R-:W-:Y:S01]  /*bba0*/  FMUL R75, R34, UR53 ;  /* 0x00000035224b7c20 */ /* 0x000fe20008400000 */
[----:B------:R-:W-:Y:S02]  /*bbb0*/  IADD3 R72, P2, PT, R184, UR24, RZ ;  /* 0x00000018b8487c10 */ /* 0x000fe4000ff5e0ff */
[----:B------:R-:W-:Y:S01]  /*bbc0*/  FMNMX3 R76, R73, R0, R2, !PT ;  /* 0x00000000494c7276 */ /* 0x000fe20007800002 */
[----:B------:R-:W-:Y:S01]  /*bbd0*/  FMUL R0, R35, UR53 ;  /* 0x0000003523007c20 */ /* 0x000fe20008400000 */
[----:B------:R-:W-:Y:S01]  /*bbe0*/  FMUL R2, R36, UR53 ;  /* 0x0000003524027c20 */ /* 0x000fe20008400000 */
[----:B------:R-:W-:Y:S02]  /*bbf0*/  IADD3.X R73, PT, PT, R185, UR7, RZ, P2, !PT ;  /* 0x00000007b9497c10 */ /* 0x000fe400097fe4ff */
[----:B------:R-:W-:-:S02]  /*bc00*/  FMNMX3 R74, R76, R74, R75, !PT ;  /* 0x0000004a4c4a7276 */ /* 0x000fc4000780004b */
[----:B------:R-:W-:Y:S01]  /*bc10*/  IADD3 R102, P2, PT, R176, UR24, RZ ;  /* 0x00000018b0667c10 */ /* 0x000fe2000ff5e0ff */
[----:B------:R-:W-:Y:S01]  /*bc20*/  FMUL R75, R38, UR53 ;  /* 0x00000035264b7c20 */ /* 0x000fe20008400000 */
[----:B------:R-:W-:Y:S01]  /*bc30*/  FMNMX3 R0, R74, R0, R2, !PT ;  /* 0x000000004a007276 */ /* 0x000fe20007800002 */
[----:B------:R-:W-:Y:S01]  /*bc40*/  FMUL R2, R37, UR53 ;  /* 0x0000003525027c20 */ /* 0x000fe20008400000 */
[----:B------:R-:W-:Y:S01]  /*bc50*/  IADD3.X R103, PT, PT, R177, UR7, RZ, P2, !PT ;  /* 0x00000007b1677c10 */ /* 0x000fe200097fe4ff */
[----:B------:R0:W2:Y:S01]  /*bc60*/  LDG.E.U8 R77, desc[UR32][R72.64] ;  /* 0x00000020484d7981 */ /* 0x0000a2000c1e1100 */
[----:B------:R-:W-:Y:S02]  /*bc70*/  IADD3 R74, P2, PT, R104, UR24, RZ ;  /* 0x00000018684a7c10 */ /* 0x000fe4000ff5e0ff */
[----:B------:R-:W-:Y:S01]  /*bc80*/  FMNMX3 R0, R0, R2, R75, !PT ;  /* 0x0000000200007276 */ /* 0x000fe2000780004b */
[----:B------:R1:W2:Y:S01]  /*bc90*/  LDG.E.U8 R76, desc[UR32][R102.64] ;  /* 0x00000020664c7981 */ /* 0x0002a2000c1e1100 */
[----:B------:R-:W-:-:S02]  /*bca0*/  IADD3.X R75, PT, PT, R105, UR7, RZ, P2, !PT ;  /* 0x00000007694b7c10 */ /* 0x000fc400097fe4ff */
[----:B0-----:R-:W-:Y:S01]  /*bcb0*/  IADD3 R72, P3, PT, R168, UR24, RZ ;  /* 0x00000018a8487c10 */ /* 0x001fe2000ff7e0ff */
[----:B------:R-:W-:Y:S01]  /*bcc0*/  FMUL R2, R39, UR53 ;  /* 0x0000003527027c20 */ /* 0x000fe20008400000 */
[----:B------:R-:W-:Y:S02]  /*bcd0*/  IADD3 R104, P2, PT, R116, UR24, RZ ;  /* 0x0000001874687c10 */ /* 0x000fe4000ff5e0ff */
[----:B------:R0:W2:Y:S01]  /*bce0*/  LDG.E.U8 R75, desc[UR32][R74.64] ;  /* 0x000000204a4b7981 */ /* 0x0000a2000c1e1100 */
[----:B------:R-:W-:Y:S01]  /*bcf0*/  IADD3.X R73, PT, PT, R169, UR7, RZ, P3, !PT ;  /* 0x00000007a9497c10 */ /* 0x000fe20009ffe4ff */
[----:B-1----:R-:W-:Y:S01]  /*bd00*/  FMUL R102, R40, UR53 ;  /* 0x0000003528667c20 */ /* 0x002fe20008400000 */
[----:B------:R-:W-:Y:S01]  /*bd10*/  FMUL R103, R42, UR53 ;  /* 0x000000352a677c20 */ /* 0x000fe20008400000 */
[----:B------:R-:W-:-:S03]  /*bd20*/  IADD3.X R105, PT, PT, R117, UR7, RZ, P2, !PT ;  /* 0x0000000775697c10 */ /* 0x000fc600097fe4ff */
[----:B------:R1:W2:Y:S01]  /*bd30*/  LDG.E.U8 R73, desc[UR32][R72.64] ;  /* 0x0000002048497981 */ /* 0x0002a2000c1e1100 */
[----:B0-----:R-:W-:Y:S01]  /*bd40*/  FMUL R74, R41, UR53 ;  /* 0x00000035294a7c20 */ /* 0x001fe20008400000 */
[----:B-1----:R-:W-:Y:S02]  /*bd50*/  FMNMX3 R72, R0, R2, R102, !PT ;  /* 0x0000000200487276 */ /* 0x002fe40007800066 */
[----:B------:R-:W-:Y:S01]  /*bd60*/  IADD3 R102, P3, PT, R106, UR24, RZ ;  /* 0x000000186a667c10 */ /* 0x000fe2000ff7e0ff */
[----:B------:R-:W-:Y:S01]  /*bd70*/  FMUL R0, R43, UR53 ;  /* 0x000000352b007c20 */ /* 0x000fe20008400000 */
[----:B------:R-:W-:Y:S01]  /*bd80*/  FMUL R2, R44, UR53 ;  /* 0x000000352c027c20 */ /* 0x000fe20008400000 */
[----:B------:R-:W-:Y:S02]  /*bd90*/  FMNMX3 R72, R72, R74, R103, !PT ;  /* 0x0000004a48487276 */ /* 0x000fe40007800067 */
[----:B------:R-:W-:Y:S01]  /*bda0*/  IADD3.X R103, PT, PT, R107, UR7, RZ, P3, !PT ;  /* 0x000000076b677c10 */ /* 0x000fe20009ffe4ff */
[----:B------:R0:W2:Y:S01]  /*bdb0*/  LDG.E.U8 R74, desc[UR32][R104.64] ;  /* 0x00000020684a7981 */ /* 0x0000a2000c1e1100 */
[----:B------:R-:W-:Y:S01]  /*bdc0*/  FMNMX3 R72, R72, R0, R2, !PT ;  /* 0x0000000048487276 */ /* 0x000fe20007800002 */
[----:B------:R-:W-:-:S02]  /*bdd0*/  FMUL R2, R47, UR53 ;  /* 0x000000352f027c20 */ /* 0x000fc40008400000 */
        /* <DEDUP_REMOVED lines=14> */
[----:B------:R0:W2:Y:S01]  /*bec0*/  LDG.E.U8 R72, desc[UR32][R104.64] ;  /* 0x0000002068487981 */ /* 0x0000a2000c1e1100 */
[----:B------:R-:W-:Y:S01]  /*bed0*/  FMNMX3 R2, R106, R2, R103, !PT ;  /* 0x000000026a027276 */ /* 0x000fe20007800067 */
[----:B------:R-:W-:Y:S01]  /*bee0*/  FMUL R107, R53, UR53 ;  /* 0x00000035356b7c20 */ /* 0x000fe20008400000 */
[----:B------:R-:W-:Y:S01]  /*bef0*/  IADD3.X R103, PT, PT, R111, UR7, RZ, P2, !PT ;  /* 0x000000076f677c10 */ /* 0x000fe200097fe4ff */
[----:B------:R-:W-:Y:S01]  /*bf00*/  FMUL R111, R54, UR53 ;  /* 0x00000035366f7c20 */ /* 0x000fe20008400000 */
[----:B------:R-:W-:-:S03]  /*bf10*/  IADD3 R106, P3, PT, R238, UR24, RZ ;  /* 0x00000018ee6a7c10 */ /* 0x000fc6000ff7e0ff */
[----:B------:R1:W2:Y:S01]  /*bf20*/  LDG.E.U8 R110, desc[UR32][R102.64] ;  /* 0x00000020666e7981 */ /* 0x0002a2000c1e1100 */
[----:B0-----:R-:W-:Y:S02]  /*bf30*/  IADD3 R104, P2, PT, R112, UR24, RZ ;  /* 0x0000001870687c10 */ /* 0x001fe4000ff5e0ff */
[----:B------:R-:W-:Y:S02]  /*bf40*/  FMNMX3 R2, R2, R107, R111, !PT ;  /* 0x0000006b02027276 */ /* 0x000fe4000780006f */
[----:B------:R-:W-:Y:S02]  /*bf50*/  IADD3.X R105, PT, PT, R113, UR7, RZ, P2, !PT ;  /* 0x0000000771697c10 */ /* 0x000fe400097fe4ff */
[----:B------:R-:W-:Y:S01]  /*bf60*/  IADD3.X R107, PT, PT, R239, UR7, RZ, P3, !PT ;  /* 0x00000007ef6b7c10 */ /* 0x000fe20009ffe4ff */
[----:B-1----:R-:W-:Y:S01]  /*bf70*/  FMUL R102, R55, UR53 ;  /* 0x0000003537667c20 */ /* 0x002fe20008400000 */
[----:B------:R-:W-:Y:S01]  /*bf80*/  FMUL R103, R56, UR53 ;  /* 0x0000003538677c20 */ /* 0x000fe20008400000 */
[----:B------:R0:W2:Y:S01]  /*bf90*/  LDG.E.U8 R111, desc[UR32][R104.64] ;  /* 0x00000020686f7981 */ /* 0x0000a2000c1e1100 */
[----:B------:R-:W-:-:S03]  /*bfa0*/  FMUL R113, R58, UR53 ;  /* 0x000000353a717c20 */ /* 0x000fc60008400000 */
[----:B------:R1:W2:Y:S01]  /*bfb0*/  LDG.E.U8 R112, desc[UR32][R106.64] ;  /* 0x000000206a707981 */ /* 0x0002a2000c1e1100 */
[----:B0-----:R-:W-:Y:S02]  /*bfc0*/  FMNMX3 R105, R2, R102, R103, !PT ;  /* 0x0000006602697276 */ /* 0x001fe40007800067 */
[----:B------:R-:W-:Y:S01]  /*bfd0*/  IADD3 R102, P2, PT, R230, UR24, RZ ;  /* 0x00000018e6667c10 */ /* 0x000fe2000ff5e0ff */
[----:B-1----:R-:W-:Y:S01]  /*bfe0*/  FMUL R107, R57, UR53 ;  /* 0x00000035396b7c20 */ /* 0x002fe20008400000 */
[----:B------:R-:W-:Y:S01]  /*bff0*/  IADD3 R104, P3, PT, R222, UR24, RZ ;  /* 0x00000018de687c10 */ /* 0x000fe2000ff7e0ff */
[----:B------:R-:W-:Y:S01]  /*c000*/  FMUL R2, R60, UR53 ;  /* 0x000000353c027c20 */ /* 0x000fe20008400000 */
[----:B------:R-:W-:Y:S01]  /*c010*/  IADD3.X R103, PT, PT, R231, UR7, RZ, P2, !PT ;  /* 0x00000007e7677c10 */ /* 0x000fe200097fe4ff */
        /* <DEDUP_REMOVED lines=9> */
[----:B-1----:R-:W-:-:S03]  /*c0b0*/  FMUL R104, R63, UR53 ;  /* 0x000000353f687c20 */ /* 0x002fc60008400000 */
[----:B------:R-:W-:Y:S01]  /*c0c0*/  FMNMX3 R106, R2, R102, R106, !PT ;  /* 0x00000066026a7276 */ /* 0x000fe2000780006a */
[----:B------:R-:W-:Y:S01]  /*c0d0*/  FMUL R2, R65, UR53 ;  /* 0x0000003541027c20 */ /* 0x000fe20008400000 */
[----:B------:R-:W-:Y:S01]  /*c0e0*/  FMUL R105, R66, UR53 ;  /* 0x0000003542697c20 */ /* 0x000fe20008400000 */
[----:B------:R-:W-:Y:S02]  /*c0f0*/  IADD3 R102, P2, PT, R214, UR24, RZ ;  /* 0x00000018d6667c10 */ /* 0x000fe4000ff5e0ff */
[----:B------:R-:W-:Y:S02]  /*c100*/  FMNMX3 R106, R106, R104, R103, !PT ;  /* 0x000000686a6a7276 */ /* 0x000fe40007800067 */
[----:B------:R-:W-:Y:S02]  /*c110*/  IADD3.X R103, PT, PT, R215, UR7, RZ, P2, !PT ;  /* 0x00000007d7677c10 */ /* 0x000fe400097fe4ff */
[----:B------:R-:W-:Y:S02]  /*c120*/  FMNMX3 R2, R106, R2, R105, !PT ;  /* 0x000000026a027276 */ /* 0x000fe40007800069 */
[----:B------:R-:W-:Y:S01]  /*c130*/  IADD3 R106, P2, PT, R198, UR24, RZ ;  /* 0x00000018c66a7c10 */ /* 0x000fe2000ff5e0ff */
[----:B------:R0:W2:Y:S01]  /*c140*/  LDG.E.U8 R115, desc[UR32][R102.64] ;  /* 0x0000002066737981 */ /* 0x0000a2000c1e1100 */
[----:B------:R-:W-:-:S02]  /*c150*/  IADD3 R104, P3, PT, R206, UR24, RZ ;  /* 0x00000018ce687c10 */ /* 0x000fc4000ff7e0ff */
[----:B------:R-:W-:Y:S02]  /*c160*/  IADD3.X R107, PT, PT, R199, UR7, RZ, P2, !PT ;  /* 0x00000007c76b7c10 */ /* 0x000fe400097fe4ff */
[----:B------:R-:W-:-:S03]  /*c170*/  IADD3.X R105, PT, PT, R207, UR7, RZ, P3, !PT ;  /* 0x00000007cf697c10 */ /* 0x000fc60009ffe4ff */
[----:B------:R-:W2:Y:S01]  /*c180*/  LDG.E.U8 R106, desc[UR32][R106.64] ;  /* 0x000000206a6a7981 */ /* 0x000ea2000c1e1100 */
[----:B0-----:R-:W-:-:S03]  /*c190*/  IADD3 R102, P2, PT, R190, UR24, RZ ;  /* 0x00000018be667c10 */ /* 0x001fc6000ff5e0ff */
[----:B------:R0:W2:Y:S01]  /*c1a0*/  LDG.E.U8 R116, desc[UR32][R104.64] ;  /* 0x0000002068747981 */ /* 0x0000a2000c1e1100 */
[----:B------:R-:W-:-:S05]  /*c1b0*/  IADD3.X R103, PT, PT, R191, UR7, RZ, P2, !PT ;  /* 0x00000007bf677c10 */ /* 0x000fca00097fe4ff */
[----:B------:R1:W2:Y:S01]  /*c1c0*/  LDG.E.U8 R107, desc[UR32][R102.64] ;  /* 0x00000020666b7981 */ /* 0x0002a2000c1e1100 */
[----:B0-----:R-:W-:-:S04]  /*c1d0*/  IADD3 R104, P3, PT, R182, UR24, RZ ;  /* 0x00000018b6687c10 */ /* 0x001fc8000ff7e0ff */
[----:B------:R-:W-:Y:S02]  /*c1e0*/  IADD3.X R105, PT, PT, R183, UR7, RZ, P3, !PT ;  /* 0x00000007b7697c10 */ /* 0x000fe40009ffe4ff */
[----:B-1----:R-:W-:-:S03]  /*c1f0*/  IADD3 R102, P2, PT, R174, UR24, RZ ;  /* 0x00000018ae667c10 */ /* 0x002fc6000ff5e0ff */
[----:B------:R-:W2:Y:S01]  /*c200*/  LDG.E.U8 R104, desc[UR32][R104.64] ;  /* 0x0000002068687981 */ /* 0x000ea2000c1e1100 */
[----:B------:R-:W-:-:S05]  /*c210*/  IADD3.X R103, PT, PT, R175, UR7, RZ, P2, !PT ;  /* 0x00000007af677c10 */ /* 0x000fca00097fe4ff */
[----:B------:R0:W2:Y:S02]  /*c220*/  LDG.E.U8 R105, desc[UR32][R102.64] ;  /* 0x0000002066697981 */ /* 0x0000a4000c1e1100 */
[----:B0-----:R-:W-:-:S04]  /*c230*/  IADD3 R102, P2, PT, R166, UR24, RZ ;  /* 0x00000018a6667c10 */ /* 0x001fc8000ff5e0ff */
[----:B------:R-:W-:-:S05]  /*c240*/  IADD3.X R103, PT, PT, R167, UR7, RZ, P2, !PT ;  /* 0x00000007a7677c10 */ /* 0x000fca00097fe4ff */
[----:B------:R0:W2:Y:S02]  /*c250*/  LDG.E.U8 R117, desc[UR32][R102.64] ;  /* 0x0000002066757981 */ /* 0x0000a4000c1e1100 */
[----:B0-----:R-:W-:-:S05]  /*c260*/  FMUL R102, R67, UR53 ;  /* 0x0000003543667c20 */ /* 0x001fca0008400000 */
[----:B------:R-:W-:Y:S02]  /*c270*/  FMNMX3 R2, R2, R102, R69, !PT ;  /* 0x0000006602027276 */ /* 0x000fe40007800045 */
[----:B------:R-:W-:-:S04]  /*c280*/  IADD3 R102, P2, PT, R120, UR24, RZ ;  /* 0x0000001878667c10 */ /* 0x000fc8000ff5e0ff */
[----:B------:R-:W-:Y:S02]  /*c290*/  IADD3.X R103, PT, PT, R121, UR7, RZ, P2, !PT ;  /* 0x0000000779677c10 */ /* 0x000fe400097fe4ff */
[----:B------:R-:W2:Y:S01]  /*c2a0*/  LDL.64 R120, [R1] ;  /* 0x0000000001787983 */ /* 0x000ea20000100a00 */
[----:B------:R-:W-:-:S03]  /*c2b0*/  FFMA R4, R4, UR53, -R2 ;  /* 0x0000003504047c23 */ /* 0x000fc60008000802 */
[----:B------:R0:W3:Y:S01]  /*c2c0*/  LDG.E.U8 R102, desc[UR32][R102.64] ;  /* 0x0000002066667981 */ /* 0x0000e2000c1e1100 */
[----:B------:R-:W-:-:S04]  /*c2d0*/  FMUL R4, R4, 1.4426950216293334961 ;  /* 0x3fb8aa3b04047820 */ /* 0x000fc80000400000 */
[----:B------:R1:W-:Y:S01]  /*c2e0*/  MUFU.EX2 R246, R4 ;  /* 0x0000000400f67308 */ /* 0x0003e20000000800 */
[----:B0-----:R-:W-:Y:S01]  /*c2f0*/  FFMA R103, R5, UR53, -R2 ;  /* 0x0000003505677c23 */ /* 0x001fe20008000802 */
[----:B-1----:R-:W-:-:S03]  /*c300*/  IADD3 R4, P2, PT, R118, UR24, RZ ;  /* 0x0000001876047c10 */ /* 0x002fc6000ff5e0ff */
[----:B------:R-:W-:Y:S01]  /*c310*/  FMUL R103, R103, 1.4426950216293334961 ;  /* 0x3fb8aa3b67677820 */ /* 0x000fe20000400000 */
[----:B------:R-:W-:Y:S01]  /*c320*/  IADD3.X R5, PT, PT, R119, UR7, RZ, P2, !PT ;  /* 0x0000000777057c10 */ /* 0x000fe200097fe4ff */
[--C-:B------:R-:W-:Y:S02]  /*c330*/  FFMA R118, R6, UR53, -R2.reuse ;  /* 0x0000003506767c23 */ /* 0x100fe40008000802 */
[----:B------:R0:W1:Y:S02]  /*c340*/  MUFU.EX2 R131, R103 ;  /* 0x0000006700837308 */ /* 0x0000640000000800 */
[----:B------:R4:W3:Y:S01]  /*c350*/  LDG.E.U8 R6, desc[UR32][R4.64] ;  /* 0x0000002004067981 */ /* 0x0008e2000c1e1100 */
[----:B------:R-:W-:Y:S01]  /*c360*/  FMUL R118, R118, 1.4426950216293334961 ;  /* 0x3fb8aa3b76767820 */ /* 0x000fe20000400000 */
[----:B0-----:R-:W-:Y:S01]  /*c370*/  FFMA R103, R7, UR53, -R2 ;  /* 0x0000003507677c23 */ /* 0x001fe20008000802 */
[----:B----4-:R-:W-:-:S03]  /*c380*/  IADD3 R4, P2, PT, R126, UR24, RZ ;  /* 0x000000187e047c10 */ /* 0x010fc6000ff5e0ff */
[----:B------:R-:W-:Y:S01]  /*c390*/  FMUL R103, R103, 1.4426950216293334961 ;  /* 0x3fb8aa3b67677820 */ /* 0x000fe20000400000 */
[----:B------:R0:W4:Y:S01]  /*c3a0*/  MUFU.EX2 R7, R118 ;  /* 0x0000007600077308 */ /* 0x0001220000000800 */
[----:B------:R-:W-:Y:S01]  /*c3b0*/  IADD3.X R5, PT, PT, R127, UR7, RZ, P2, !PT ;  /* 0x000000077f057c10 */ /* 0x000fe200097fe4ff */
[--C-:B------:R-:W-:Y:S01]  /*c3c0*/  FFMA R9, R9, UR53, -R2.reuse ;  /* 0x0000003509097c23 */ /* 0x100fe20008000802 */
[----:B0-----:R-:W-:-:S05]  /*c3d0*/  FFMA R118, R8, UR53, -R2 ;  /* 0x0000003508767c23 */ /* 0x001fca0008000802 */
[----:B------:R0:W1:Y:S01]  /*c3e0*/  MUFU.EX2 R8, R103 ;  /* 0x0000006700087308 */ /* 0x0000620000000800 */
[----:B------:R-:W-:Y:S01]  /*c3f0*/  FMUL R9, R9, 1.4426950216293334961 ;  /* 0x3fb8aa3b09097820 */ /* 0x000fe20000400000 */
[----:B0-----:R0:W3:Y:S06]  /*c400*/  LDG.E.U8 R103, desc[UR32][R4.64] ;  /* 0x0000002004677981 */ /* 0x0010ec000c1e1100 */
[----:B------:R1:W-:Y:S01]  /*c410*/  MUFU.EX2 R129, R9 ;  /* 0x0000000900817308 */ /* 0x0003e20000000800 */
[----:B0-----:R-:W-:-:S04]  /*c420*/  IADD3 R4, P2, PT, R124, UR24, RZ ;  /* 0x000000187c047c10 */ /* 0x001fc8000ff5e0ff */
[----:B------:R-:W-:Y:S01]  /*c430*/  IADD3.X R5, PT, PT, R125, UR7, RZ, P2, !PT ;  /* 0x000000077d057c10 */ /* 0x000fe200097fe4ff */
[----:B------:R-:W-:-:S04]  /*c440*/  FMUL R118, R118, 1.4426950216293334961 ;  /* 0x3fb8aa3b76767820 */ /* 0x000fc80000400000 */
[----:B-1----:R0:W3:Y:S01]  /*c450*/  LDG.E.U8 R9, desc[UR32][R4.64] ;  /* 0x0000002004097981 */ /* 0x0020e2000c1e1100 */
[----:B------:R1:W2:Y:S01]  /*c460*/  MUFU.EX2 R130, R118 ;  /* 0x0000007600827308 */ /* 0x0002a20000000800 */
[----:B0-----:R-:W-:-:S04]  /*c470*/  IADD3 R4, P2, PT, R122, UR24, RZ ;  /* 0x000000187a047c10 */ /* 0x001fc8000ff5e0ff */
[----:B------:R-:W-:Y:S01]  /*c480*/  IADD3.X R5, PT, PT, R123, UR7, RZ, P2, !PT ;  /* 0x000000077b057c10 */ /* 0x000fe200097fe4ff */
[--C-:B-1----:R-:W-:Y:S01]  /*c490*/  FFMA R118, R12, UR53, -R2.reuse ;  /* 0x000000350c767c23 */ /* 0x102fe20008000802 */
[----:B------:R-:W-:-:S03]  /*c4a0*/  FFMA R13, R13, UR53, -R2 ;  /* 0x000000350d0d7c23 */ /* 0x000fc60008000802 */
[----:B------:R2:W3:Y:S01]  /*c4b0*/  LDG.E.U8 R12, desc[UR32][R4.64] ;  /* 0x00000020040c7981 */ /* 0x0004e2000c1e1100 */
[----:B------:R-:W-:-:S04]  /*c4c0*/  FMUL R13, R13, 1.4426950216293334961 ;  /* 0x3fb8aa3b0d0d7820 */ /* 0x000fc80000400000 */
[----:B------:R-:W-:Y:S01]  /*c4d0*/  MUFU.EX2 R127, R13 ;  /* 0x0000000d007f7308 */ /* 0x000fe20000000800 */
[----:B------:R-:W-:-:S07]  /*c4e0*/  FMUL R118, R118, 1.4426950216293334961 ;  /* 0x3fb8aa3b76767820 */ /* 0x000fce0000400000 */
[----:B------:R0:W-:Y:S02]  /*c4f0*/  MUFU.EX2 R128, R118 ;  /* 0x0000007600807308 */ /* 0x0001e40000000800 */
[--C-:B0-----:R-:W-:Y:S01]  /*c500*/  FFMA R118, R16, UR53, -R2.reuse ;  /* 0x0000003510767c23 */ /* 0x101fe20008000802 */
[--C-:B------:R-:W-:Y:S01]  /*c510*/  FFMA R251, R17, UR53, -R2.reuse ;  /* 0x0000003511fb7c23 */ /* 0x100fe20008000802 */
[--C-:B------:R-:W-:Y:S02]  /*c520*/  FFMA R18, R18, UR53, -R2.reuse ;  /* 0x0000003512127c23 */ /* 0x100fe40008000802 */
[----:B------:R-:W-:Y:S01]  /*c530*/  FMUL R118, R118, 1.4426950216293334961 ;  /* 0x3fb8aa3b76767820 */ /* 0x000fe20000400000 */
[--C-:B------:R-:W-:Y:S01]  /*c540*/  FFMA R20, R20, UR53, -R2.reuse ;  /* 0x0000003514147c23 */ /* 0x100fe20008000802 */
[----:B------:R-:W-:Y:S02]  /*c550*/  FMUL R18, R18, 1.4426950216293334961 ;  /* 0x3fb8aa3b12127820 */ /* 0x000fe40000400000 */
[----:B------:R0:W-:Y:S02]  /*c560*/  MUFU.EX2 R126, R118 ;  /* 0x00000076007e7308 */ /* 0x0001e40000000800 */
[----:B0-----:R-:W-:-:S06]  /*c570*/  FFMA R118, R19, UR53, -R2 ;  /* 0x0000003513767c23 */ /* 0x001fcc0008000802 */
[----:B------:R0:W-:Y:S02]  /*c580*/  MUFU.EX2 R19, R18 ;  /* 0x0000001200137308 */ /* 0x0001e40000000800 */
[----:B0-----:R-:W-:Y:S01]  /*c590*/  FMUL R18, R20, 1.4426950216293334961 ;  /* 0x3fb8aa3b14127820 */ /* 0x001fe20000400000 */
[--C-:B------:R-:W-:Y:S01]  /*c5a0*/  FFMA R20, R21, UR53, -R2.reuse ;  /* 0x0000003515147c23 */ /* 0x100fe20008000802 */
[--C-:B------:R-:W-:Y:S01]  /*c5b0*/  FFMA R30, R30, UR53, -R2.reuse ;  /* 0x000000351e1e7c23 */ /* 0x100fe20008000802 */
[--C-:B------:R-:W-:Y:S01]  /*c5c0*/  FFMA R26, R26, UR53, -R2.reuse ;  /* 0x000000351a1a7c23 */ /* 0x100fe20008000802 */
[----:B------:R-:W-:-:S03]  /*c5d0*/  FFMA R27, R27, UR53, -R2 ;  /* 0x000000351b1b7c23 */ /* 0x000fc60008000802 */
[----:B------:R-:W-:Y:S01]  /*c5e0*/  FMUL R26, R26, 1.4426950216293334961 ;  /* 0x3fb8aa3b1a1a7820 */ /* 0x000fe20000400000 */
[----:B------:R-:W-:-:S03]  /*c5f0*/  FMUL R27, R27, 1.4426950216293334961 ;  /* 0x3fb8aa3b1b1b7820 */ /* 0x000fc60000400000 */
[----:B------:R0:W-:Y:S02]  /*c600*/  MUFU.EX2 R122, R26 ;  /* 0x0000001a007a7308 */ /* 0x0001e40000000800 */
[----:B0-----:R-:W-:-:S06]  /*c610*/  FFMA R26, R28, UR53, -R2 ;  /* 0x000000351c1a7c23 */ /* 0x001fcc0008000802 */
[----:B------:R0:W-:Y:S02]  /*c620*/  MUFU.EX2 R28, R27 ;  /* 0x0000001b001c7308 */ /* 0x0001e40000000800 */
[--C-:B0-----:R-:W-:Y:S01]  /*c630*/  FFMA R27, R29, UR53, -R2.reuse ;  /* 0x000000351d1b7c23 */ /* 0x101fe20008000802 */
[----:B------:R-:W-:Y:S01]  /*c640*/  FFMA R29, R32, UR53, -R2 ;  /* 0x00000035201d7c23 */ /* 0x000fe20008000802 */
[----:B--2---:R-:W-:-:S04]  /*c650*/  IADD3 R4, P2, PT, R120, UR24, RZ ;  /* 0x0000001878047c10 */ /* 0x004fc8000ff5e0ff */
[----:B------:R-:W-:-:S05]  /*c660*/  IADD3.X R5, PT, PT, R121, UR7, RZ, P2, !PT ;  /* 0x0000000779057c10 */ /* 0x000fca00097fe4ff */
[----:B------:R0:W2:Y:S02]  /*c670*/  LDG.E.U8 R13, desc[UR32][R4.64] ;  /* 0x00000020040d7981 */ /* 0x0000a4000c1e1100 */
[----:B0-----:R-:W-:-:S04]  /*c680*/  IADD3 R4, P2, PT, R236, UR24, RZ ;  /* 0x00000018ec047c10 */ /* 0x001fc8000ff5e0ff */
[----:B------:R-:W-:-:S05]  /*c690*/  IADD3.X R5, PT, PT, R237, UR7, RZ, P2, !PT ;  /* 0x00000007ed057c10 */ /* 0x000fca00097fe4ff */
[----:B------:R0:W2:Y:S02]  /*c6a0*/  LDG.E.U8 R16, desc[UR32][R4.64] ;  /* 0x0000002004107981 */ /* 0x0000a4000c1e1100 */
[----:B0-----:R-:W-:-:S04]  /*c6b0*/  IADD3 R4, P2, PT, R228, UR24, RZ ;  /* 0x00000018e4047c10 */ /* 0x001fc8000ff5e0ff */
[----:B------:R-:W-:-:S05]  /*c6c0*/  IADD3.X R5, PT, PT, R229, UR7, RZ, P2, !PT ;  /* 0x00000007e5057c10 */ /* 0x000fca00097fe4ff */
[----:B------:R0:W2:Y:S02]  /*c6d0*/  LDG.E.U8 R17, desc[UR32][R4.64] ;  /* 0x0000002004117981 */ /* 0x0000a4000c1e1100 */
[----:B0-----:R-:W-:-:S04]  /*c6e0*/  IADD3 R4, P2, PT, R220, UR24, RZ ;  /* 0x00000018dc047c10 */ /* 0x001fc8000ff5e0ff */
[----:B------:R-:W-:-:S05]  /*c6f0*/  IADD3.X R5, PT, PT, R221, UR7, RZ, P2, !PT ;  /* 0x00000007dd057c10 */ /* 0x000fca00097fe4ff */
[----:B------:R0:W2:Y:S01]  /*c700*/  LDG.E.U8 R119, desc[UR32][R4.64] ;  /* 0x0000002004777981 */ /* 0x0000a2000c1e1100 */
[----:B------:R-:W-:Y:S01]  /*c710*/  FFMA R120, R23, UR53, -R2 ;  /* 0x0000003517787c23 */ /* 0x000fe20008000802 */
[----:B0-----:R-:W-:-:S04]  /*c720*/  IADD3 R4, P2, PT, R212, UR24, RZ ;  /* 0x00000018d4047c10 */ /* 0x001fc8000ff5e0ff */
[----:B------:R-:W-:Y:S01]  /*c730*/  IADD3.X R5, PT, PT, R213, UR7, RZ, P2, !PT ;  /* 0x00000007d5057c10 */ /* 0x000fe200097fe4ff */
[----:B------:R-:W-:-:S04]  /*c740*/  FMUL R120, R120, 1.4426950216293334961 ;  /* 0x3fb8aa3b78787820 */ /* 0x000fc80000400000 */
[----:B------:R0:W2:Y:S01]  /*c750*/  LDG.E.U8 R21, desc[UR32][R4.64] ;  /* 0x0000002004157981 */ /* 0x0000a2000c1e1100 */
[----:B------:R-:W-:Y:S01]  /*c760*/  FFMA R23, R24, UR53, -R2 ;  /* 0x0000003518177c23 */ /* 0x000fe20008000802 */
[----:B0-----:R-:W-:-:S04]  /*c770*/  IADD3 R4, P2, PT, R204, UR24, RZ ;  /* 0x00000018cc047c10 */ /* 0x001fc8000ff5e0ff */
[----:B------:R-:W-:Y:S01]  /*c780*/  IADD3.X R5, PT, PT, R205, UR7, RZ, P2, !PT ;  /* 0x00000007cd057c10 */ /* 0x000fe200097fe4ff */
[----:B------:R0:W-:Y:S04]  /*c790*/  MUFU.EX2 R24, R120 ;  /* 0x0000007800187308 */ /* 0x0001e80000000800 */
[----:B0-----:R0:W2:Y:S02]  /*c7a0*/  LDG.E.U8 R120, desc[UR32][R4.64] ;  /* 0x0000002004787981 */ /* 0x0010a4000c1e1100 */
        /* <DEDUP_REMOVED lines=9> */
[----:B0-----:R-:W-:Y:S01]  /*c840*/  FMUL R4, R30, 1.4426950216293334961 ;  /* 0x3fb8aa3b1e047820 */ /* 0x001fe20000400000 */
[----:B------:R-:W-:-:S03]  /*c850*/  FFMA R30, R31, UR53, -R2 ;  /* 0x000000351f1e7c23 */ /* 0x000fc60008000802 */
[----:B------:R0:W-:Y:S02]  /*c860*/  MUFU.EX2 R31, R4 ;  /* 0x00000004001f7308 */ /* 0x0001e40000000800 */
[----:B0-----:R-:W-:-:S04]  /*c870*/  IADD3 R4, P2, PT, R172, UR24, RZ ;  /* 0x00000018ac047c10 */ /* 0x001fc8000ff5e0ff */
[----:B------:R-:W-:Y:S01]  /*c880*/  IADD3.X R5, PT, PT, R173, UR7, RZ, P2, !PT ;  /* 0x00000007ad057c10 */ /* 0x000fe200097fe4ff */
[----:B------:R-:W-:-:S04]  /*c890*/  FMUL R30, R30, 1.4426950216293334961 ;  /* 0x3fb8aa3b1e1e7820 */ /* 0x000fc80000400000 */
[----:B------:R0:W2:Y:S01]  /*c8a0*/  LDG.E.U8 R125, desc[UR32][R4.64] ;  /* 0x00000020047d7981 */ /* 0x0000a2000c1e1100 */
[----:B------:R1:W-:Y:S01]  /*c8b0*/  MUFU.EX2 R32, R30 ;  /* 0x0000001e00207308 */ /* 0x0003e20000000800 */
[----:B0-----:R-:W-:-:S04]  /*c8c0*/  IADD3 R4, P2, PT, R164, UR24, RZ ;  /* 0x00000018a4047c10 */ /* 0x001fc8000ff5e0ff */
[----:B------:R-:W-:Y:S01]  /*c8d0*/  IADD3.X R5, PT, PT, R165, UR7, RZ, P2, !PT ;  /* 0x00000007a5057c10 */ /* 0x000fe200097fe4ff */
[----:B-1----:R-:W-:-:S04]  /*c8e0*/  FFMA R30, R33, UR53, -R2 ;  /* 0x00000035211e7c23 */ /* 0x002fc80008000802 */
[----:B------:R0:W2:Y:S01]  /*c8f0*/  LDG.E.U8 R33, desc[UR32][R4.64] ;  /* 0x0000002004217981 */ /* 0x0000a2000c1e1100 */
[--C-:B------:R-:W-:Y:S01]  /*c900*/  FFMA R10, R10, UR53, -R2.reuse ;  /* 0x000000350a0a7c23 */ /* 0x100fe20008000802 */
[----:B------:R-:W-:-:S03]  /*c910*/  FFMA R11, R11, UR53, -R2 ;  /* 0x000000350b0b7c23 */ /* 0x000fc60008000802 */
[----:B------:R-:W-:Y:S01]  /*c920*/  FMUL R10, R10, 1.4426950216293334961 ;  /* 0x3fb8aa3b0a0a7820 */ /* 0x000fe20000400000 */
[----:B------:R-:W-:Y:S01]  /*c930*/  FMUL R11, R11, 1.4426950216293334961 ;  /* 0x3fb8aa3b0b0b7820 */ /* 0x000fe20000400000 */
[----:B0-----:R-:W-:-:S04]  /*c940*/  FADD R4, R246, R131 ;  /* 0x00000083f6047221 */ /* 0x001fc80000000000 */
[----:B------:R-:W0:Y:S01]  /*c950*/  MUFU.EX2 R10, R10 ;  /* 0x0000000a000a7308 */ /* 0x000e220000000800 */
[----:B----4-:R-:W-:Y:S01]  /*c960*/  FADD R4, R7, R4 ;  /* 0x0000000407047221 */ /* 0x010fe20000000000 */
[----:B------:R-:W-:-:S03]  /*c970*/  FFMA R14, R14, UR53, -R2 ;  /* 0x000000350e0e7c23 */ /* 0x000fc60008000802 */
[----:B------:R-:W-:-:S03]  /*c980*/  FADD R4, R8, R4 ;  /* 0x0000000408047221 */ /* 0x000fc60000000000 */
[----:B------:R-:W1:Y:S01]  /*c990*/  MUFU.EX2 R11, R11 ;  /* 0x0000000b000b7308 */ /* 0x000e620000000800 */
[----:B------:R-:W-:Y:S01]  /*c9a0*/  FMUL R14, R14, 1.4426950216293334961 ;  /* 0x3fb8aa3b0e0e7820 */ /* 0x000fe20000400000 */
[----:B------:R-:W-:Y:S01]  /*c9b0*/  FFMA R15, R15, UR53, -R2 ;  /* 0x000000350f0f7c23 */ /* 0x000fe20008000802 */
[----:B------:R-:W-:Y:S01]  /*c9c0*/  FADD R5, R130, R4 ;  /* 0x0000000482057221 */ /* 0x000fe20000000000 */
[----:B------:R-:W-:Y:S02]  /*c9d0*/  F2FP.SATFINITE.E4M3.F32.PACK_AB_MERGE_C R248, R8, R7, RZ ;  /* 0x0000000708f8723e */ /* 0x000fe400048070ff */
[----:B------:R-:W-:Y:S01]  /*c9e0*/  FMUL R15, R15, 1.4426950216293334961 ;  /* 0x3fb8aa3b0f0f7820 */ /* 0x000fe20000400000 */
[----:B------:R-:W-:Y:S01]  /*c9f0*/  FADD R7, R129, R5 ;  /* 0x0000000581077221 */ /* 0x000fe20000000000 */
[----:B------:R-:W4:Y:S03]  /*ca00*/  MUFU.EX2 R14, R14 ;  /* 0x0000000e000e7308 */ /* 0x000f260000000800 */
[----:B0-----:R-:W-:Y:S01]  /*ca10*/  FADD R7, R10, R7 ;  /* 0x000000070a077221 */ /* 0x001fe20000000000 */
[----:B------:R-:W-:-:S04]  /*ca20*/  FMUL R251, R251, 1.4426950216293334961 ;  /* 0x3fb8aa3bfbfb7820 */ /* 0x000fc80000400000 */
[----:B------:R-:W0:Y:S01]  /*ca30*/  MUFU.EX2 R15, R15 ;  /* 0x0000000f000f7308 */ /* 0x000e220000000800 */
[----:B-1----:R-:W-:-:S04]  /*ca40*/  FADD R7, R11, R7 ;  /* 0x000000070b077221 */ /* 0x002fc80000000000 */
[----:B------:R-:W-:Y:S01]  /*ca50*/  FADD R7, R128, R7 ;  /* 0x0000000780077221 */ /* 0x000fe20000000000 */
[----:B------:R-:W-:Y:S02]  /*ca60*/  FMUL R118, R118, 1.4426950216293334961 ;  /* 0x3fb8aa3b76767820 */ /* 0x000fe40000400000 */
[----:B------:R-:W1:Y:S01]  /*ca70*/  MUFU.EX2 R251, R251 ;  /* 0x000000fb00fb7308 */ /* 0x000e620000000800 */
[----:B------:R-:W-:-:S04]  /*ca80*/  FADD R7, R127, R7 ;  /* 0x000000077f077221 */ /* 0x000fc80000000000 */
[----:B----4-:R-:W-:Y:S01]  /*ca90*/  FADD R7, R14, R7 ;  /* 0x000000070e077221 */ /* 0x010fe20000000000 */
[----:B------:R-:W-:Y:S02]  /*caa0*/  FMUL R20, R20, 1.4426950216293334961 ;  /* 0x3fb8aa3b14147820 */ /* 0x000fe40000400000 */
[----:B------:R-:W4:Y:S01]  /*cab0*/  MUFU.EX2 R118, R118 ;  /* 0x0000007600767308 */ /* 0x000f220000000800 */
[----:B0-----:R-:W-:Y:S01]  /*cac0*/  FADD R7, R15, R7 ;  /* 0x000000070f077221 */ /* 0x001fe20000000000 */
[----:B------:R-:W-:-:S03]  /*cad0*/  FFMA R22, R22, UR53, -R2 ;  /* 0x0000003516167c23 */ /* 0x000fc60008000802 */
[----:B------:R-:W-:Y:S01]  /*cae0*/  FADD R8, R126, R7 ;  /* 0x000000077e087221 */ /* 0x000fe20000000000 */
[----:B------:R-:W-:Y:S02]  /*caf0*/  FMUL R22, R22, 1.4426950216293334961 ;  /* 0x3fb8aa3b16167820 */ /* 0x000fe40000400000 */
[----:B------:R-:W0:Y:S01]  /*cb00*/  MUFU.EX2 R18, R18 ;  /* 0x0000001200127308 */ /* 0x000e220000000800 */
[----:B------:R-:W-:Y:S01]  /*cb10*/  F2FP.SATFINITE.E4M3.F32.PACK_AB_MERGE_C R250, R15, R14, RZ ;  /* 0x0000000e0ffa723e */ /* 0x000fe200048070ff */
[----:B-1----:R-:W-:-:S06]  /*cb20*/  FADD R14, R251, R8 ;  /* 0x00000008fb0e7221 */ /* 0x002fcc0000000000 */
[----:B------:R-:W1:Y:S01]  /*cb30*/  MUFU.EX2 R20, R20 ;  /* 0x0000001400147308 */ /* 0x000e620000000800 */
[----:B------:R-:W-:Y:S01]  /*cb40*/  FADD R14, R19, R14 ;  /* 0x0000000e130e7221 */ /* 0x000fe20000000000 */
[----:B------:R-:W-:Y:S01]  /*cb50*/  FMUL R23, R23, 1.4426950216293334961 ;  /* 0x3fb8aa3b17177820 */ /* 0x000fe20000400000 */
[----:B------:R-:W-:-:S05]  /*cb60*/  FFMA R25, R25, UR53, -R2 ;  /* 0x0000003519197c23 */ /* 0x000fca0008000802 */
[----:B------:R-:W3:Y:S01]  /*cb70*/  MUFU.EX2 R22, R22 ;  /* 0x0000001600167308 */ /* 0x000ee20000000800 */
[----:B----4-:R-:W-:Y:S01]  /*cb80*/  FADD R14, R118, R14 ;  /* 0x0000000e760e7221 */ /* 0x010fe20000000000 */
[----:B------:R-:W-:-:S03]  /*cb90*/  FMUL R25, R25, 1.4426950216293334961 ;  /* 0x3fb8aa3b19197820 */ /* 0x000fc60000400000 */
[----:B0-----:R-:W-:-:S03]  /*cba0*/  FADD R15, R18, R14 ;  /* 0x0000000e120f7221 */ /* 0x001fc60000000000 */
[----:B------:R-:W0:Y:S01]  /*cbb0*/  MUFU.EX2 R23, R23 ;  /* 0x0000001700177308 */ /* 0x000e220000000800 */
[----:B------:R-:W-:Y:S01]  /*cbc0*/  F2FP.SATFINITE.E4M3.F32.PACK_AB_MERGE_C R118, R118, R19, RZ ;  /* 0x000000137676723e */ /* 0x000fe200048070ff */
[----:B-1----:R-:W-:-:S06]  /*cbd0*/  FADD R19, R20, R15 ;  /* 0x0000000f14137221 */ /* 0x002fcc0000000000 */
[----:B------:R-:W1:Y:S01]  /*cbe0*/  MUFU.EX2 R25, R25 ;  /* 0x0000001900197308 */ /* 0x000e620000000800 */
[----:B---3--:R-:W-:Y:S01]  /*cbf0*/  FADD R19, R22, R19 ;  /* 0x0000001316137221 */ /* 0x008fe20000000000 */
[----:B------:R-:W-:Y:S01]  /*cc00*/  FMUL R26, R26, 1.4426950216293334961 ;  /* 0x3fb8aa3b1a1a7820 */ /* 0x000fe20000400000 */
[----:B------:R-:W-:Y:S01]  /*cc10*/  FFMA R36, R36, UR53, -R2 ;  /* 0x0000003524247c23 */ /* 0x000fe20008000802 */
[----:B------:R-:W-:Y:S01]  /*cc20*/  FMUL R27, R27, 1.4426950216293334961 ;  /* 0x3fb8aa3b1b1b7820 */ /* 0x000fe20000400000 */
[C---:B------:R-:W-:Y:S01]  /*cc30*/  FADD R19, R24.reuse, R19 ;  /* 0x0000001318137221 */ /* 0x040fe20000000000 */
[----:B------:R-:W-:Y:S01]  /*cc40*/  F2FP.SATFINITE.E4M3.F32.PACK_AB_MERGE_C R24, R24, R22, RZ ;  /* 0x000000161818723e */ /* 0x000fe200048070ff */
[----:B------:R-:W-:Y:S01]  /*cc50*/  FMUL R36, R36, 1.4426950216293334961 ;  /* 0x3fb8aa3b24247820 */ /* 0x000fe20000400000 */
[----:B------:R-:W3:Y:S01]  /*cc60*/  MUFU.EX2 R26, R26 ;  /* 0x0000001a001a7308 */ /* 0x000ee20000000800 */
[----:B0-----:R-:W-:Y:S01]  /*cc70*/  FADD R22, R23, R19 ;  /* 0x0000001317167221 */ /* 0x001fe20000000000 */
[----:B------:R-:W-:-:S06]  /*cc80*/  FMUL R29, R29, 1.4426950216293334961 ;  /* 0x3fb8aa3b1d1d7820 */ /* 0x000fcc0000400000 */
[----:B------:R-:W0:Y:S08]  /*cc90*/  MUFU.EX2 R27, R27 ;  /* 0x0000001b001b7308 */ /* 0x000e300000000800 */
[----:B------:R1:W-:Y:S02]  /*cca0*/  MUFU.EX2 R4, R36 ;  /* 0x0000002400047308 */ /* 0x0003e40000000800 */
[----:B-1----:R-:W-:-:S04]  /*ccb0*/  FADD R36, R25, R22 ;  /* 0x0000001619247221 */ /* 0x002fc80000000000 */
[----:B------:R-:W-:Y:S01]  /*ccc0*/  FADD R36, R122, R36 ;  /* 0x000000247a247221 */ /* 0x000fe20000000000 */
[----:B------:R-:W-:Y:S01]  /*ccd0*/  FMUL R30, R30, 1.4426950216293334961 ;  /* 0x3fb8aa3b1e1e7820 */ /* 0x000fe20000400000 */
[----:B------:R-:W-:Y:S02]  /*cce0*/  FFMA R34, R34, UR53, -R2 ;  /* 0x0000003522227c23 */ /* 0x000fe40008000802 */
[C---:B------:R-:W-:Y:S01]  /*ccf0*/  FADD R36, R28.reuse, R36 ;  /* 0x000000241c247221 */ /* 0x040fe20000000000 */
[----:B------:R-:W1:Y:S01]  /*cd00*/  MUFU.EX2 R29, R29 ;  /* 0x0000001d001d7308 */ /* 0x000e620000000800 */
[----:B------:R-:W-:Y:S01]  /*cd10*/  F2FP.SATFINITE.E4M3.F32.PACK_AB_MERGE_C R122, R28, R122, RZ ;  /* 0x0000007a1c7a723e */ /* 0x000fe200048070ff */
[----:B------:R-:W-:Y:S01]  /*cd20*/  FMUL R34, R34, 1.4426950216293334961 ;  /* 0x3fb8aa3b22227820 */ /* 0x000fe20000400000 */
[----:B---3--:R-:W-:Y:S01]  /*cd30*/  FADD R28, R26, R36 ;  /* 0x000000241a1c7221 */ /* 0x008fe20000000000 */
[----:B------:R-:W-:-:S03]  /*cd40*/  FFMA R35, R35, UR53, -R2 ;  /* 0x0000003523237c23 */ /* 0x000fc60008000802 */
[----:B0-----:R-:W-:Y:S01]  /*cd50*/  FADD R28, R27, R28 ;  /* 0x0000001c1b1c7221 */ /* 0x001fe20000000000 */
[----:B------:R-:W0:Y:S01]  /*cd60*/  MUFU.EX2 R30, R30 ;  /* 0x0000001e001e7308 */ /* 0x000e220000000800 */
[----:B------:R-:W-:Y:S01]  /*cd70*/  FMUL R35, R35, 1.4426950216293334961 ;  /* 0x3fb8aa3b23237820 */ /* 0x000fe20000400000 */
[----:B------:R-:W-:Y:S01]  /*cd80*/  FFMA R37, R37, UR53, -R2 ;  /* 0x0000003525257c23 */ /* 0x000fe20008000802 */
[----:B------:R-:W-:-:S05]  /*cd90*/  FADD R28, R31, R28 ;  /* 0x0000001c1f1c7221 */ /* 0x000fca0000000000 */
[----:B------:R-:W3:Y:S01]  /*cda0*/  MUFU.EX2 R34, R34 ;  /* 0x0000002200227308 */ /* 0x000ee20000000800 */
[----:B------:R-:W-:Y:S01]  /*cdb0*/  FADD R28, R32, R28 ;  /* 0x0000001c201c7221 */ /* 0x000fe20000000000 */
[----:B------:R-:W-:Y:S01]  /*cdc0*/  FMUL R5, R37, 1.4426950216293334961 ;  /* 0x3fb8aa3b25057820 */ /* 0x000fe20000400000 */
[----:B------:R-:W-:Y:S01]  /*cdd0*/  FFMA R38, R38, UR53, -R2 ;  /* 0x0000003526267c23 */ /* 0x000fe20008000802 */
[----:B------:R-:W-:-:S04]  /*cde0*/  F2FP.SATFINITE.E4M3.F32.PACK_AB_MERGE_C R32, R32, R31, RZ ;  /* 0x0000001f2020723e */ /* 0x000fc800048070ff */
[----:B------:R-:W4:Y:S01]  /*cdf0*/  MUFU.EX2 R35, R35 ;  /* 0x0000002300237308 */ /* 0x000f220000000800 */
[----:B------:R-:W-:Y:S01]  /*ce00*/  F2FP.SATFINITE.E4M3.F32.PACK_AB_MERGE_C R249, R11, R10, RZ ;  /* 0x0000000a0bf9723e */ /* 0x000fe200048070ff */
[----:B-1----:R-:W-:Y:S01]  /*ce10*/  FADD R31, R29, R28 ;  /* 0x0000001c1d1f7221 */ /* 0x002fe20000000000 */
[----:B------:R-:W-:Y:S01]  /*ce20*/  FMUL R10, R38, 1.4426950216293334961 ;  /* 0x3fb8aa3b260a7820 */ /* 0x000fe20000400000 */
[--C-:B------:R-:W-:Y:S02]  /*ce30*/  FFMA R39, R39, UR53, -R2.reuse ;  /* 0x0000003527277c23 */ /* 0x100fe40008000802 */
[----:B0-----:R-:W-:Y:S02]  /*ce40*/  FADD R38, R30, R31 ;  /* 0x0000001f1e267221 */ /* 0x001fe40000000000 */
[----:B------:R-:W0:Y:S01]  /*ce50*/  MUFU.EX2 R5, R5 ;  /* 0x0000000500057308 */ /* 0x000e220000000800 */
[----:B------:R-:W-:Y:S01]  /*ce60*/  FMUL R11, R39, 1.4426950216293334961 ;  /* 0x3fb8aa3b270b7820 */ /* 0x000fe20000400000 */
[----:B------:R-:W-:Y:S01]  /*ce70*/  FFMA R40, R40, UR53, -R2 ;  /* 0x0000003528287c23 */ /* 0x000fe20008000802 */
[----:B---3--:R-:W-:Y:S01]  /*ce80*/  FADD R38, R34, R38 ;  /* 0x0000002622267221 */ /* 0x008fe20000000000 */
[----:B------:R-:W-:-:S04]  /*ce90*/  FFMA R41, R41, UR53, -R2 ;  /* 0x0000003529297c23 */ /* 0x000fc80008000802 */
[----:B------:R-:W1:Y:S01]  /*cea0*/  MUFU.EX2 R10, R10 ;  /* 0x0000000a000a7308 */ /* 0x000e620000000800 */
[----:B------:R-:W-:Y:S01]  /*ceb0*/  FMUL R40, R40, 1.4426950216293334961 ;  /* 0x3fb8aa3b28287820 */ /* 0x000fe20000400000 */
[----:B----4-:R-:W-:Y:S01]  /*cec0*/  FADD R38, R35, R38 ;  /* 0x0000002623267221 */ /* 0x010fe20000000000 */
[----:B------:R-:W-:Y:S01]  /*ced0*/  FMUL R8, R41, 1.4426950216293334961 ;  /* 0x3fb8aa3b29087820 */ /* 0x000fe20000400000 */
[----:B------:R-:W-:-:S04]  /*cee0*/  FFMA R42, R42, UR53, -R2 ;  /* 0x000000352a2a7c23 */ /* 0x000fc80008000802 */
[----:B------:R-:W3:Y:S01]  /*cef0*/  MUFU.EX2 R11, R11 ;  /* 0x0000000b000b7308 */ /* 0x000ee20000000800 */
[----:B------:R-:W-:Y:S01]  /*cf00*/  FADD R38, R4, R38 ;  /* 0x0000002604267221 */ /* 0x000fe20000000000 */
[----:B------:R-:W-:Y:S01]  /*cf10*/  FFMA R43, R43, UR53, -R2 ;  /* 0x000000352b2b7c23 */ /* 0x000fe20008000802 */
[----:B------:R-:W-:-:S05]  /*cf20*/  FMUL R42, R42, 1.4426950216293334961 ;  /* 0x3fb8aa3b2a2a7820 */ /* 0x000fca0000400000 */
[----:B------:R-:W4:Y:S01]  /*cf30*/  MUFU.EX2 R7, R40 ;  /* 0x0000002800077308 */ /* 0x000f220000000800 */
[----:B0-----:R-:W-:Y:S01]  /*cf40*/  FADD R38, R5, R38 ;  /* 0x0000002605267221 */ /* 0x001fe20000000000 */
[----:B------:R-:W-:Y:S01]  /*cf50*/  FMUL R15, R43, 1.4426950216293334961 ;  /* 0x3fb8aa3b2b0f7820 */ /* 0x000fe20000400000 */
[----:B------:R-:W-:-:S05]  /*cf60*/  FFMA R44, R44, UR53, -R2 ;  /* 0x000000352c2c7c23 */ /* 0x000fca0008000802 */
[----:B------:R-:W0:Y:S01]  /*cf70*/  MUFU.EX2 R8, R8 ;  /* 0x0000000800087308 */ /* 0x000e220000000800 */
[----:B-1----:R-:W-:Y:S01]  /*cf80*/  FADD R38, R10, R38 ;  /* 0x000000260a267221 */ /* 0x002fe20000000000 */
[----:B------:R-:W-:Y:S01]  /*cf90*/  FFMA R45, R45, UR53, -R2 ;  /* 0x000000352d2d7c23 */ /* 0x000fe20008000802 */
[----:B------:R-:W-:-:S05]  /*cfa0*/  FMUL R44, R44, 1.4426950216293334961 ;  /* 0x3fb8aa3b2c2c7820 */ /* 0x000fca0000400000 */
[----:B------:R-:W1:Y:S01]  /*cfb0*/  MUFU.EX2 R14, R42 ;  /* 0x0000002a000e7308 */ /* 0x000e620000000800 */
[----:B---3--:R-:W-:Y:S01]  /*cfc0*/  FADD R38, R11, R38 ;  /* 0x000000260b267221 */ /* 0x008fe20000000000 */
[----:B------:R-:W-:Y:S01]  /*cfd0*/  FMUL R22, R45, 1.4426950216293334961 ;  /* 0x3fb8aa3b2d167820 */ /* 0x000fe20000400000 */
[----:B------:R-:W-:-:S05]  /*cfe0*/  FFMA R46, R46, UR53, -R2 ;  /* 0x000000352e2e7c23 */ /* 0x000fca0008000802 */
[----:B------:R-:W3:Y:S01]  /*cff0*/  MUFU.EX2 R15, R15 ;  /* 0x0000000f000f7308 */ /* 0x000ee20000000800 */
[----:B----4-:R-:W-:Y:S01]  /*d000*/  FADD R38, R7, R38 ;  /* 0x0000002607267221 */ /* 0x010fe20000000000 */
        /* <DEDUP_REMOVED lines=15> */
[----:B------:R-:W-:Y:S01]  /*d100*/  F2FP.SATFINITE.E4M3.F32.PACK_AB_MERGE_C R34, R35, R34, RZ ;  /* 0x000000222322723e */ /* 0x000fe200048070ff */
[----:B----4-:R-:W-:Y:S01]  /*d110*/  FADD R39, R19, R39 ;  /* 0x0000002713277221 */ /* 0x010fe20000000000 */
[----:B------:R-:W-:Y:S01]  /*d120*/  FMUL R35, R50, 1.4426950216293334961 ;  /* 0x3fb8aa3b32237820 */ /* 0x000fe20000400000 */
[----:B------:R-:W-:-:S04]  /*d130*/  FFMA R51, R51, UR53, -R2 ;  /* 0x0000003533337c23 */ /* 0x000fc80008000802 */
[----:B------:R-:W4:Y:S01]  /*d140*/  MUFU.EX2 R28, R48 ;  /* 0x00000030001c7308 */ /* 0x000f220000000800 */
[----:B0-----:R-:W-:Y:S01]  /*d150*/  FADD R39, R22, R39 ;  /* 0x0000002716277221 */ /* 0x001fe20000000000 */
[----:B------:R-:W-:Y:S01]  /*d160*/  FMUL R41, R51, 1.4426950216293334961 ;  /* 0x3fb8aa3b33297820 */ /* 0x000fe20000400000 */
[--C-:B------:R-:W-:Y:S01]  /*d170*/  FFMA R52, R52, UR53, -R2.reuse ;  /* 0x0000003534347c23 */ /* 0x100fe20008000802 */
[----:B------:R-:W0:Y:S04]  /*d180*/  S2R R247, SR_TID.X ;  /* 0x0000000000f77919 */ /* 0x000e280000002100 */
[----:B------:R-:W4:Y:S01]  /*d190*/  MUFU.EX2 R31, R31 ;  /* 0x0000001f001f7308 */ /* 0x000f220000000800 */
[----:B-1----:R-:W-:Y:S01]  /*d1a0*/  FADD R39, R36, R39 ;  /* 0x0000002724277221 */ /* 0x002fe20000000000 */
[----:B------:R-:W-:Y:S01]  /*d1b0*/  FFMA R53, R53, UR53, -R2 ;  /* 0x0000003535357c23 */ /* 0x000fe20008000802 */
[----:B------:R-:W-:-:S05]  /*d1c0*/  FMUL R52, R52, 1.4426950216293334961 ;  /* 0x3fb8aa3b34347820 */ /* 0x000fca0000400000 */
[----:B------:R-:W1:Y:S01]  /*d1d0*/  MUFU.EX2 R35, R35 ;  /* 0x0000002300237308 */ /* 0x000e620000000800 */
[----:B------:R-:W-:Y:S01]  /*d1e0*/  F2FP.SATFINITE.E4M3.F32.PACK_AB_MERGE_C R11, R11, R10, RZ ;  /* 0x0000000a0b0b723e */ /* 0x000fe200048070ff */
[----:B---3--:R-:W-:Y:S01]  /*d1f0*/  FADD R39, R37, R39 ;  /* 0x0000002725277221 */ /* 0x008fe20000000000 */
[----:B------:R-:W-:Y:S01]  /*d200*/  FMUL R10, R53, 1.4426950216293334961 ;  /* 0x3fb8aa3b350a7820 */ /* 0x000fe20000400000 */
[----:B------:R-:W-:-:S04]  /*d210*/  FFMA R54, R54, UR53, -R2 ;  /* 0x0000003536367c23 */ /* 0x000fc80008000802 */
[----:B------:R-:W3:Y:S01]  /*d220*/  MUFU.EX2 R41, R41 ;  /* 0x0000002900297308 */ /* 0x000ee20000000800 */
[----:B------:R-:W-:Y:S01]  /*d230*/  F2FP.SATFINITE.E4M3.F32.PACK_AB_MERGE_C R38, R15, R14, RZ ;  /* 0x0000000e0f26723e */ /* 0x000fe200048070ff */
[----:B----4-:R-:W-:Y:S01]  /*d240*/  FADD R39, R28, R39 ;  /* 0x000000271c277221 */ /* 0x010fe20000000000 */
[----:B------:R-:W-:Y:S01]  /*d250*/  FMUL R14, R54, 1.4426950216293334961 ;  /* 0x3fb8aa3b360e7820 */ /* 0x000fe20000400000 */
[----:B------:R-:W-:-:S04]  /*d260*/  FFMA R55, R55, UR53, -R2 ;  /* 0x0000003537377c23 */ /* 0x000fc80008000802 */
[----:B------:R-:W4:Y:S01]  /*d270*/  MUFU.EX2 R244, R52 ;  /* 0x0000003400f47308 */ /* 0x000f220000000800 */
[----:B------:R-:W-:Y:S01]  /*d280*/  FADD R40, R31, R39 ;  /* 0x000000271f287221 */ /* 0x000fe20000000000 */
        /* <DEDUP_REMOVED lines=12> */
[----:B------:R-:W-:Y:S01]  /*d350*/  FMUL R43, R58, 1.4426950216293334961 ;  /* 0x3fb8aa3b3a2b7820 */ /* 0x000fe20000400000 */
[----:B------:R-:W-:-:S05]  /*d360*/  FFMA R59, R59, UR53, -R2 ;  /* 0x000000353b3b7c23 */ /* 0x000fca0008000802 */
[----:B------:R-:W4:Y:S01]  /*d370*/  MUFU.EX2 R245, R56 ;  /* 0x0000003800f57308 */ /* 0x000f220000000800 */
[----:B0-----:R-:W-:Y:S01]  /*d380*/  FADD R40, R10, R40 ;  /* 0x000000280a287221 */ /* 0x001fe20000000000 */
[----:B------:R-:W-:Y:S01]  /*d390*/  FMUL R42, R59, 1.4426950216293334961 ;  /* 0x3fb8aa3b3b2a7820 */ /* 0x000fe20000400000 */
[----:B------:R-:W-:-:S05]  /*d3a0*/  LOP3.LUT R45, R247, 0x7f, RZ, 0xc0, !PT ;  /* 0x0000007ff72d7812 */ /* 0x000fca00078ec0ff */
[----:B------:R-:W0:Y:S01]  /*d3b0*/  MUFU.EX2 R39, R39 ;  /* 0x0000002700277308 */ /* 0x000e220000000800 */
[----:B-1----:R-:W-:Y:S01]  /*d3c0*/  FADD R40, R14, R40 ;  /* 0x000000280e287221 */ /* 0x002fe20000000000 */
[----:B------:R-:W-:Y:S06]  /*d3d0*/  STS.U8 [R45+UR13+0xa000], R68 ;  /* 0x00a000442d007988 */ /* 0x000fec000800000d */
[----:B------:R-:W1:Y:S01]  /*d3e0*/  MUFU.EX2 R43, R43 ;  /* 0x0000002b002b7308 */ /* 0x000e620000000800 */
[----:B---3--:R-:W-:Y:S01]  /*d3f0*/  FADD R44, R15, R40 ;  /* 0x000000280f2c7221 */ /* 0x008fe20000000000 */
[----:B------:R-:W-:Y:S06]  /*d400*/  STS.U8 [R45+UR13+0xa200], R109 ;  /* 0x00a2006d2d007988 */ /* 0x000fec000800000d */
[----:B------:R-:W3:Y:S01]  /*d410*/  MUFU.EX2 R42, R42 ;  /* 0x0000002a002a7308 */ /* 0x000ee20000000800 */
[----:B------:R-:W-:Y:S01]  /*d420*/  STS.U8 [R45+UR13+0xa400], R108 ;  /* 0x00a4006c2d007988 */ /* 0x000fe2000800000d */
[----:B----4-:R-:W-:-:S03]  /*d430*/  FADD R44, R245, R44 ;  /* 0x0000002cf52c7221 */ /* 0x010fc60000000000 */
[----:B------:R-:W-:Y:S04]  /*d440*/  STS.U8 [R45+UR13+0xa600], R101 ;  /* 0x00a600652d007988 */ /* 0x000fe8000800000d */
[----:B------:R-:W-:Y:S01]  /*d450*/  STS.U8 [R45+UR13+0xa800], R100 ;  /* 0x00a800642d007988 */ /* 0x000fe2000800000d */
[----:B0-----:R-:W-:-:S03]  /*d460*/  FADD R44, R39, R44 ;  /* 0x0000002c272c7221 */ /* 0x001fc60000000000 */
[----:B------:R-:W-:Y:S04]  /*d470*/  STS.U8 [R45+UR13+0xaa00], R99 ;  /* 0x00aa00632d007988 */ /* 0x000fe8000800000d */
[----:B------:R-:W-:Y:S04]  /*d480*/  STS.U8 [R45+UR13+0xac00], R70 ;  /* 0x00ac00462d007988 */ /* 0x000fe8000800000d */
[----:B------:R-:W-:Y:S01]  /*d490*/  STS.U8 [R45+UR13+0xae00], R98 ;  /* 0x00ae00622d007988 */ /* 0x000fe2000800000d */
[----:B------:R-:W-:-:S03]  /*d4a0*/  F2FP.SATFINITE.E4M3.F32.PACK_AB_MERGE_C R41, R41, R35, RZ ;  /* 0x000000232929723e */ /* 0x000fc600048070ff */
[----:B------:R-:W-:Y:S01]  /*d4b0*/  STS.U8 [R45+UR13+0xb000], R97 ;  /* 0x00b000612d007988 */ /* 0x000fe2000800000d */
[----:B------:R-:W-:-:S03]  /*d4c0*/  LOP3.LUT R252, R45, 0x10, RZ, 0x3c, !PT ;  /* 0x000000102dfc7812 */ /* 0x000fc600078e3cff */
[----:B------:R-:W-:Y:S01]  /*d4d0*/  STS.U8 [R45+UR13+0xb200], R96 ;  /* 0x00b200602d007988 */ /* 0x000fe2000800000d */
[----:B-1----:R-:W-:-:S03]  /*d4e0*/  FADD R35, R43, R44 ;  /* 0x0000002c2b237221 */ /* 0x002fc60000000000 */
[----:B------:R-:W-:Y:S04]  /*d4f0*/  STS.U8 [R45+UR13+0xb400], R95 ;  /* 0x00b4005f2d007988 */ /* 0x000fe8000800000d */
[----:B------:R-:W-:Y:S01]  /*d500*/  STS.U8 [R45+UR13+0xb600], R94 ;  /* 0x00b6005e2d007988 */ /* 0x000fe2000800000d */
[----:B------:R-:W-:-:S03]  /*d510*/  F2FP.SATFINITE.E4M3.F32.PACK_AB_MERGE_C R40, R37, R36, RZ ;  /* 0x000000242528723e */ /* 0x000fc600048070ff */
[----:B------:R-:W-:Y:S01]  /*d520*/  STS.U8 [R45+UR13+0xb800], R93 ;  /* 0x00b8005d2d007988 */ /* 0x000fe2000800000d */
[----:B---3--:R-:W-:-:S03]  /*d530*/  F2FP.SATFINITE.E4M3.F32.PACK_AB_MERGE_C R37, R42, R43, RZ ;  /* 0x0000002b2a25723e */ /* 0x008fc600048070ff */
[----:B------:R-:W-:Y:S01]  /*d540*/  STS.U8 [R45+UR13+0xba00], R92 ;  /* 0x00ba005c2d007988 */ /* 0x000fe2000800000d */
[----:B------:R-:W-:-:S03]  /*d550*/  FADD R35, R42, R35 ;  /* 0x000000232a237221 */ /* 0x000fc60000000000 */
[----:B------:R-:W-:Y:S01]  /*d560*/  STS.U8 [R45+UR13+0xbc00], R91 ;  /* 0x00bc005b2d007988 */ /* 0x000fe2000800000d */
[----:B------:R-:W-:-:S03]  /*d570*/  IMAD.SHL.U32 R42, R247, 0x8, RZ ;  /* 0x00000008f72a7824 */ /* 0x000fc600078e00ff */
[----:B------:R0:W-:Y:S04]  /*d580*/  STS.U8 [R45+UR13+0xbe00], R90 ;  /* 0x00be005a2d007988 */ /* 0x0001e8000800000d */
[----:B------:R-:W-:Y:S04]  /*d590*/  STS.U8 [R252+UR13+0xa080], R89 ;  /* 0x00a08059fc007988 */ /* 0x000fe8000800000d */
[----:B-----5:R-:W-:Y:S01]  /*d5a0*/  STS.U8 [R252+UR13+0xa280], R88 ;  /* 0x00a28058fc007988 */ /* 0x020fe2000800000d */
[----:B------:R-:W-:-:S03]  /*d5b0*/  F2FP.SATFINITE.E4M3.F32.PACK_AB_MERGE_C R36, R15, R14, RZ ;  /* 0x0000000e0f24723e */ /* 0x000fc600048070ff */
[----:B------:R-:W-:Y:S01]  /*d5c0*/  STS.U8 [R252+UR13+0xa480], R87 ;  /* 0x00a48057fc007988 */ /* 0x000fe2000800000d */
[----:B------:R-:W-:-:S03]  /*d5d0*/  LOP3.LUT R42, R42, 0x30, RZ, 0xc0, !PT ;  /* 0x000000302a2a7812 */ /* 0x000fc600078ec0ff */
[----:B------:R-:W-:Y:S01]  /*d5e0*/  STS.U8 [R252+UR13+0xa680], R86 ;  /* 0x00a68056fc007988 */ /* 0x000fe2000800000d */
[----:B------:R-:W-:-:S03]  /*d5f0*/  LOP3.LUT R14, R247, 0x7f, RZ, 0xc0, !PT ;  /* 0x0000007ff70e7812 */ /* 0x000fc600078ec0ff */
[----:B------:R-:W-:Y:S01]  /*d600*/  STS.U8 [R252+UR13+0xa880], R85 ;  /* 0x00a88055fc007988 */ /* 0x000fe2000800000d */
[----:B------:R-:W-:-:S03]  /*d610*/  LOP3.LUT R247, R247, 0x7f, RZ, 0xc0, !PT ;  /* 0x0000007ff7f77812 */ /* 0x000fc600078ec0ff */
[----:B------:R-:W-:Y:S04]  /*d620*/  STS.U8 [R252+UR13+0xaa80], R84 ;  /* 0x00aa8054fc007988 */ /* 0x000fe8000800000d */
[----:B------:R-:W-:Y:S04]  /*d630*/  STS.U8 [R252+UR13+0xac80], R83 ;  /* 0x00ac8053fc007988 */ /* 0x000fe8000800000d */
[----:B------:R-:W-:Y:S01]  /*d640*/  STS.U8 [R252+UR13+0xae80], R82 ;  /* 0x00ae8052fc007988 */ /* 0x000fe2000800000d */
[----:B------:R-:W-:-:S03]  /*d650*/  IMAD R42, R14, 0x40, R42 ;  /* 0x000000400e2a7824 */ /* 0x000fc600078e022a */
[----:B------:R-:W-:Y:S01]  /*d660*/  STS.U8 [R252+UR13+0xb080], R81 ;  /* 0x00b08051fc007988 */ /* 0x000fe2000800000d */
[--C-:B------:R-:W-:Y:S01]  /*d670*/  FFMA R62, R62, UR53, -R2.reuse ;  /* 0x000000353e3e7c23 */ /* 0x100fe20008000802 */
[--C-:B------:R-:W-:Y:S02]  /*d680*/  FFMA R63, R63, UR53, -R2.reuse ;  /* 0x000000353f3f7c23 */ /* 0x100fe40008000802 */
[----:B------:R-:W-:Y:S01]  /*d690*/  STS.U8 [R252+UR13+0xb280], R78 ;  /* 0x00b2804efc007988 */ /* 0x000fe2000800000d */
[--C-:B------:R-:W-:Y:S01]  /*d6a0*/  FFMA R66, R66, UR53, -R2.reuse ;  /* 0x0000003542427c23 */ /* 0x100fe20008000802 */
[--C-:B------:R-:W-:Y:S02]  /*d6b0*/  FFMA R67, R67, UR53, -R2.reuse ;  /* 0x0000003543437c23 */ /* 0x100fe40008000802 */
[----:B------:R-:W-:Y:S01]  /*d6c0*/  STS.U8 [R252+UR13+0xb480], R80 ;  /* 0x00b48050fc007988 */ /* 0x000fe2000800000d */
[----:B------:R-:W-:Y:S01]  /*d6d0*/  LOP3.LUT R14, R247, 0x30, RZ, 0x3c, !PT ;  /* 0x00000030f70e7812 */ /* 0x000fe200078e3cff */
[----:B------:R-:W-:-:S02]  /*d6e0*/  FFMA R60, R60, UR53, -R2 ;  /* 0x000000353c3c7c23 */ /* 0x000fc40008000802 */
[----:B------:R-:W-:Y:S01]  /*d6f0*/  STS.U8 [R252+UR13+0xb680], R79 ;  /* 0x00b6804ffc007988 */ /* 0x000fe2000800000d */
[----:B------:R-:W-:-:S03]  /*d700*/  FFMA R61, R61, UR53, -R2 ;  /* 0x000000353d3d7c23 */ /* 0x000fc60008000802 */
[----:B------:R-:W-:Y:S01]  /*d710*/  STS.U8 [R252+UR13+0xb880], R3 ;  /* 0x00b88003fc007988 */ /* 0x000fe2000800000d */
[--C-:B------:R-:W-:Y:S01]  /*d720*/  FFMA R64, R64, UR53, -R2.reuse ;  /* 0x0000003540407c23 */ /* 0x100fe20008000802 */
[----:B------:R-:W-:Y:S02]  /*d730*/  FFMA R65, R65, UR53, -R2 ;  /* 0x0000003541417c23 */ /* 0x000fe40008000802 */
[----:B------:R-:W-:Y:S01]  /*d740*/  STS.U8 [R252+UR13+0xba80], R77 ;  /* 0x00ba804dfc007988 */ /* 0x000fe2000800000d */
[----:B------:R-:W-:Y:S01]  /*d750*/  FMUL R62, R62, 1.4426950216293334961 ;  /* 0x3fb8aa3b3e3e7820 */ /* 0x000fe20000400000 */
[----:B------:R-:W-:Y:S01]  /*d760*/  FMUL R63, R63, 1.4426950216293334961 ;  /* 0x3fb8aa3b3f3f7820 */ /* 0x000fe20000400000 */
[----:B------:R-:W-:Y:S01]  /*d770*/  FMUL R66, R66, 1.4426950216293334961 ;  /* 0x3fb8aa3b42427820 */ /* 0x000fe20000400000 */
[----:B------:R-:W-:Y:S01]  /*d780*/  STS.U8 [R252+UR13+0xbc80], R76 ;  /* 0x00bc804cfc007988 */ /* 0x000fe2000800000d */
[----:B------:R-:W-:Y:S01]  /*d790*/  FMUL R67, R67, 1.4426950216293334961 ;  /* 0x3fb8aa3b43437820 */ /* 0x000fe20000400000 */
[----:B------:R-:W-:-:S02]  /*d7a0*/  FMUL R43, R60, 1.4426950216293334961 ;  /* 0x3fb8aa3b3c2b7820 */ /* 0x000fc40000400000 */
[----:B------:R-:W-:Y:S01]  /*d7b0*/  STS.U8 [R252+UR13+0xbe80], R73 ;  /* 0x00be8049fc007988 */ /* 0x000fe2000800000d */
[----:B------:R-:W-:-:S03]  /*d7c0*/  FMUL R61, R61, 1.4426950216293334961 ;  /* 0x3fb8aa3b3d3d7820 */ /* 0x000fc60000400000 */
[----:B------:R-:W-:Y:S01]  /*d7d0*/  STS.U8 [R71+UR13+0xa100], R75 ;  /* 0x00a1004b47007988 */ /* 0x000fe2000800000d */
[----:B0-----:R-:W-:Y:S03]  /*d7e0*/  MUFU.EX2 R45, R62 ;  /* 0x0000003e002d7308 */ /* 0x001fe60000000800 */
[----:B------:R-:W-:Y:S01]  /*d7f0*/  STS.U8 [R71+UR13+0xa300], R74 ;  /* 0x00a3004a47007988 */ /* 0x000fe2000800000d */
[----:B------:R-:W-:-:S03]  /*d800*/  FMUL R64, R64, 1.4426950216293334961 ;  /* 0x3fb8aa3b40407820 */ /* 0x000fc60000400000 */
[----:B------:R-:W-:Y:S01]  /*d810*/  STS.U8 [R71+UR13+0xa500], R0 ;  /* 0x00a5000047007988 */ /* 0x000fe2000800000d */
[----:B------:R-:W0:Y:S03]  /*d820*/  MUFU.EX2 R46, R63 ;  /* 0x0000003f002e7308 */ /* 0x000e260000000800 */
[----:B------:R-:W-:Y:S01]  /*d830*/  STS.U8 [R71+UR13+0xa700], R72 ;  /* 0x00a7004847007988 */ /* 0x000fe2000800000d */
[----:B------:R-:W-:-:S03]  /*d840*/  FMUL R65, R65, 1.4426950216293334961 ;  /* 0x3fb8aa3b41417820 */ /* 0x000fc60000400000 */
[----:B------:R-:W-:Y:S01]  /*d850*/  STS.U8 [R71+UR13+0xa900], R110 ;  /* 0x00a9006e47007988 */ /* 0x000fe2000800000d */
[----:B------:R-:W-:Y:S03]  /*d860*/  MUFU.EX2 R48, R66 ;  /* 0x0000004200307308 */ /* 0x000fe60000000800 */
        /* <DEDUP_REMOVED lines=12> */
[----:B------:R1:W-:Y:S01]  /*d930*/  STS.U8 [R14+UR13+0xa380], R6 ;  /* 0x00a380060e007988 */ /* 0x0003e2000800000d */
[----:B------:R-:W-:Y:S03]  /*d940*/  MUFU.EX2 R43, R43 ;  /* 0x0000002b002b7308 */ /* 0x000fe60000000800 */
[----:B------:R-:W-:Y:S05]  /*d950*/  STS.U8 [R14+UR13+0xa580], R103 ;  /* 0x00a580670e007988 */ /* 0x000fea000800000d */
[----:B-1----:R-:W1:Y:S01]  /*d960*/  MUFU.EX2 R6, R67 ;  /* 0x0000004300067308 */ /* 0x002e620000000800 */
[----:B------:R-:W-:Y:S04]  /*d970*/  STS.U8 [R14+UR13+0xa780], R9 ;  /* 0x00a780090e007988 */ /* 0x000fe8000800000d */
[----:B------:R-:W-:Y:S03]  /*d980*/  STS.U8 [R14+UR13+0xa980], R12 ;  /* 0x00a9800c0e007988 */ /* 0x000fe6000800000d */
[----:B------:R-:W3:Y:S01]  /*d990*/  MUFU.EX2 R44, R61 ;  /* 0x0000003d002c7308 */ /* 0x000ee20000000800 */
[----:B--2---:R-:W-:Y:S07]  /*d9a0*/  STS.U8 [R14+UR13+0xab80], R13 ;  /* 0x00ab800d0e007988 */ /* 0x004fee000800000d */
[----:B------:R-:W-:Y:S01]  /*d9b0*/  MUFU.EX2 R47, R64 ;  /* 0x00000040002f7308 */ /* 0x000fe20000000800 */
[----:B------:R2:W-:Y:S07]  /*d9c0*/  STS.U8 [R14+UR13+0xad80], R16 ;  /* 0x00ad80100e007988 */ /* 0x0005ee000800000d */
[----:B------:R-:W4:Y:S01]  /*d9d0*/  MUFU.EX2 R252, R65 ;  /* 0x0000004100fc7308 */ /* 0x000f220000000800 */
[----:B------:R5:W-:Y:S04]  /*d9e0*/  STS.U8 [R14+UR13+0xaf80], R17 ;  /* 0x00af80110e007988 */ /* 0x000be8000800000d */
[----:B------:R-:W-:Y:S04]  /*d9f0*/  STS.U8 [R14+UR13+0xb180], R119 ;  /* 0x00b180770e007988 */ /* 0x000fe8000800000d */
[----:B------:R-:W-:Y:S01]  /*da00*/  STS.U8 [R14+UR13+0xb380], R21 ;  /* 0x00b380150e007988 */ /* 0x000fe2000800000d */
[----:B------:R-:W-:-:S03]  /*da10*/  F2FP.SATFINITE.E4M3.F32.PACK_AB_MERGE_C R248, R131, R246, R248 ;  /* 0x000000f683f8723e */ /* 0x000fc600048070f8 */
[----:B------:R-:W-:Y:S01]  /*da20*/  STS.U8 [R14+UR13+0xb580], R120 ;  /* 0x00b580780e007988 */ /* 0x000fe2000800000d */
[----:B--2---:R-:W-:-:S03]  /*da30*/  F2FP.SATFINITE.E4M3.F32.PACK_AB_MERGE_C R16, R5, R4, R11 ;  /* 0x000000040510723e */ /* 0x004fc6000480700b */
[----:B------:R-:W-:Y:S01]  /*da40*/  STS.U8 [R14+UR13+0xb780], R121 ;  /* 0x00b780790e007988 */ /* 0x000fe2000800000d */
[----:B0-----:R-:W-:-:S03]  /*da50*/  F2FP.SATFINITE.E4M3.F32.PACK_AB_MERGE_C R246, R46, R45, RZ ;  /* 0x0000002d2ef6723e */ /* 0x001fc600048070ff */
[----:B------:R-:W-:Y:S01]  /*da60*/  STS.U8 [R14+UR13+0xb980], R123 ;  /* 0x00b9807b0e007988 */ /* 0x000fe2000800000d */
[----:B-1----:R-:W-:Y:S01]  /*da70*/  F2FP.SATFINITE.E4M3.F32.PACK_AB_MERGE_C R247, R6, R48, RZ ;  /* 0x0000003006f7723e */ /* 0x002fe200048070ff */
[----:B------:R-:W-:Y:S02]  /*da80*/  FADD R5, -R2, R69 ;  /* 0x0000004502057221 */ /* 0x000fe40000000100 */
[----:B------:R-:W-:Y:S01]  /*da90*/  STS.U8 [R14+UR13+0xbb80], R124 ;  /* 0x00bb807c0e007988 */ /* 0x000fe2000800000d */
[----:B------:R-:W-:Y:S02]  /*daa0*/  F2FP.SATFINITE.E4M3.F32.PACK_AB_MERGE_C R249, R129, R130, R249 ;  /* 0x0000008281f9723e */ /* 0x000fe400048070f9 */
[----:B------:R-:W-:Y:S01]  /*dab0*/  F2FP.SATFINITE.E4M3.F32.PACK_AB_MERGE_C R250, R127, R128, R250 ;  /* 0x000000807ffa723e */ /* 0x000fe200048070fa */
[----:B------:R-:W-:Y:S01]  /*dac0*/  STS.U8 [R14+UR13+0xbd80], R125 ;  /* 0x00bd807d0e007988 */ /* 0x000fe2000800000d */
[----:B------:R-:W-:Y:S02]  /*dad0*/  F2FP.SATFINITE.E4M3.F32.PACK_AB_MERGE_C R251, R251, R126, R118 ;  /* 0x0000007efbfb723e */ /* 0x000fe40004807076 */
[----:B------:R-:W-:Y:S01]  /*dae0*/  F2FP.SATFINITE.E4M3.F32.PACK_AB_MERGE_C R12, R20, R18, R24 ;  /* 0x00000012140c723e */ /* 0x000fe20004807018 */
[----:B------:R0:W-:Y:S01]  /*daf0*/  STS.U8 [R14+UR13+0xbf80], R33 ;  /* 0x00bf80210e007988 */ /* 0x0001e2000800000d */
[----:B------:R-:W-:-:S02]  /*db00*/  F2FP.SATFINITE.E4M3.F32.PACK_AB_MERGE_C R13, R25, R23, R122 ;  /* 0x00000017190d723e */ /* 0x000fc4000480707a */
[----:B------:R-:W-:Y:S02]  /*db10*/  F2FP.SATFINITE.E4M3.F32.PACK_AB_MERGE_C R15, R30, R29, R34 ;  /* 0x0000001d1e0f723e */ /* 0x000fe40004807022 */
[----:B------:R-:W-:Y:S02]  /*db20*/  F2FP.SATFINITE.E4M3.F32.PACK_AB_MERGE_C R18, R22, R19, R40 ;  /* 0x000000131612723e */ /* 0x000fe40004807028 */
[----:B------:R-:W-:Y:S02]  /*db30*/  LOP3.LUT R0, R42, 0x10, RZ, 0x3c, !PT ;  /* 0x000000102a007812 */ /* 0x000fe400078e3cff */
[----:B-----5:R-:W-:Y:S02]  /*db40*/  F2FP.SATFINITE.E4M3.F32.PACK_AB_MERGE_C R17, R8, R7, R38 ;  /* 0x000000070811723e */ /* 0x020fe40004807026 */
[----:B0-----:R-:W-:Y:S02]  /*db50*/  F2FP.SATFINITE.E4M3.F32.PACK_AB_MERGE_C R14, R27, R26, R32 ;  /* 0x0000001a1b0e723e */ /* 0x001fe40004807020 */
[----:B------:R-:W-:-:S02]  /*db60*/  F2FP.SATFINITE.E4M3.F32.PACK_AB_MERGE_C R19, R31, R28, R41 ;  /* 0x0000001c1f13723e */ /* 0x000fc40004807029 */
[----:B------:R-:W-:Y:S01]  /*db70*/  LOP3.LUT R4, R42, 0x20, RZ, 0x3c, !PT ;  /* 0x000000202a047812 */ /* 0x000fe200078e3cff */
[----:B------:R-:W-:Y:S01]  /*db80*/  FMUL R5, R5, 1.4426950216293334961 ;  /* 0x3fb8aa3b05057820 */ /* 0x000fe20000400000 */
[----:B------:R-:W-:Y:S02]  /*db90*/  F2FP.SATFINITE.E4M3.F32.PACK_AB_MERGE_C R245, R39, R245, R37 ;  /* 0x000000f527f5723e */ /* 0x000fe40004807025 */
[----:B------:R-:W-:Y:S02]  /*dba0*/  F2FP.SATFINITE.E4M3.F32.PACK_AB_MERGE_C R244, R10, R244, R36 ;  /* 0x000000f40af4723e */ /* 0x000fe40004807024 */
[----:B------:R-:W-:Y:S02]  /*dbb0*/  LOP3.LUT R3, R42, 0x30, RZ, 0x3c, !PT ;  /* 0x000000302a037812 */ /* 0x000fe400078e3cff */
[----:B---3--:R-:W-:Y:S02]  /*dbc0*/  F2FP.SATFINITE.E4M3.F32.PACK_AB_MERGE_C R246, R44, R43, R246 ;  /* 0x0000002b2cf6723e */ /* 0x008fe400048070f6 */
[----:B----4-:R-:W-:Y:S01]  /*dbd0*/  F2FP.SATFINITE.E4M3.F32.PACK_AB_MERGE_C R247, R252, R47, R247 ;  /* 0x0000002ffcf7723e */ /* 0x010fe200048070f7 */
[----:B------:R0:W-:Y:S04]  /*dbe0*/  STS.128 [R42+UR13+0x4000], R248 ;  /* 0x004000f82a007988 */ /* 0x0001e80008000c0d */
[----:B------:R1:W-:Y:S04]  /*dbf0*/  STS.128 [R0+UR13+0x4000], R12 ;  /* 0x0040000c00007988 */ /* 0x0003e80008000c0d */
[----:B------:R-:W-:Y:S04]  /*dc00*/  STS.128 [R4+UR13+0x4000], R16 ;  /* 0x0040001004007988 */ /* 0x000fe80008000c0d */
[----:B------:R2:W-:Y:S01]  /*dc10*/  STS.128 [R3+UR13+0x4000], R244 ;  /* 0x004000f403007988 */ /* 0x0005e20008000c0d */
[----:B0-----:R-:W-:Y:S01]  /*dc20*/  IMAD.MOV.U32 R251, RZ, RZ, R6 ;  /* 0x000000fffffb7224 */ /* 0x001fe200078e0006 */
[----:B------:R-:W-:Y:S01]  /*dc30*/  MOV R250, R48 ;  /* 0x0000003000fa7202 */ /* 0x000fe20000000f00 */
[----:B------:R-:W-:-:S02]  /*dc40*/  IMAD.MOV.U32 R249, RZ, RZ, R47 ;  /* 0x000000fffff97224 */ /* 0x000fc400078e002f */
[----:B------:R-:W-:Y:S01]  /*dc50*/  IMAD.MOV.U32 R248, RZ, RZ, R46 ;  /* 0x000000fffff87224 */ /* 0x000fe200078e002e */
[----:B-1----:R0:W1:Y:S01]  /*dc60*/  MUFU.EX2 R0, R5 ;  /* 0x0000000500007308 */ /* 0x0020620000000800 */
[----:B--2---:R-:W-:Y:S01]  /*dc70*/  IMAD.MOV.U32 R247, RZ, RZ, R45 ;  /* 0x000000fffff77224 */ /* 0x004fe200078e002d */
[----:B------:R-:W-:Y:S01]  /*dc80*/  MOV R246, R44 ;  /* 0x0000002c00f67202 */ /* 0x000fe20000000f00 */
[----:B------:R-:W-:Y:S02]  /*dc90*/  FADD R3, R43, R35 ;  /* 0x000000232b037221 */ /* 0x000fe40000000000 */
[----:B0-----:R-:W1:Y:S01]  /*dca0*/  LDTM.x128 R4, tmem[UR15] ;  /* 0x0000000f000479ee */ /* 0x001e6200083c0000 */
[----:B------:R-:W-:Y:S01]  /*dcb0*/  NOP ;  /* 0x0000000000007918 */ /* 0x000fe20000000000 */
[C---:B-1----:R-:W-:Y:S01]  /*dcc0*/  FMUL R4, R0.reuse, R4 ;  /* 0x0000000400047220 */ /* 0x042fe20000400000 */
        /* <DEDUP_REMOVED lines=127> */
[----:B------:R0:W-:Y:S01]  /*e4c0*/  STTM.x128 tmem[UR15], R4 ;  /* 0x00000004000079ed */ /* 0x0001e200083c000f */
[----:B------:R-:W1:Y:S02]  /*e4d0*/  FENCE.VIEW.ASYNC.T ;  /* 0x00000000000073c6 */ /* 0x000e640000000200 */
[----:B-1----:R-:W-:Y:S01]  /*e4e0*/  BAR.SYNC.DEFER_BLOCKING 0x0 ;  /* 0x0000000000007b1d */ /* 0x002fe20000010000 */
[----:B------:R-:W-:-:S05]  /*e4f0*/  FADD R3, R246, R3 ;  /* 0x00000003f6037221 */ /* 0x000fca0000000000 */
[----:B------:R1:W-:Y:S06]  /*e500*/  MEMBAR.ALL.CTA ;  /* 0x0000000000007992 */ /* 0x0003ec0000008000 */
[----:B-1----:R-:W1:Y:S01]  /*e510*/  FENCE.VIEW.ASYNC.S ;  /* 0x00000000000073c6 */ /* 0x002e620000000000 */
[----:B------:R-:W-:-:S04]  /*e520*/  FADD R3, R247, R3 ;  /* 0x00000003f7037221 */ /* 0x000fc80000000000 */
[----:B------:R-:W-:-:S04]  /*e530*/  FADD R3, R248, R3 ;  /* 0x00000003f8037221 */ /* 0x000fc80000000000 */
[----:B------:R-:W-:-:S04]  /*e540*/  FADD R3, R249, R3 ;  /* 0x00000003f9037221 */ /* 0x000fc80000000000 */
[----:B------:R-:W-:Y:S01]  /*e550*/  FADD R3, R252, R3 ;  /* 0x00000003fc037221 */ /* 0x000fe20000000000 */
[----:B------:R-:W-:-:S03]  /*e560*/  ULEA UR17, UR27, UR13, 0x3 ;  /* 0x0000000d1b117291 */ /* 0x000fc6000f8e18ff */
[----:B------:R-:W-:Y:S01]  /*e570*/  FADD R3, R250, R3 ;  /* 0x00000003fa037221 */ /* 0x000fe20000000000 */
[----:B------:R-:W-:-:S03]  /*e580*/  UIADD3 UR17, UPT, UPT, UR17, 0xc000, URZ ;  /* 0x0000c00011117890 */ /* 0x000fc6000fffe0ff */
[----:B------:R-:W-:Y:S01]  /*e590*/  FADD R3, R251, R3 ;  /* 0x00000003fb037221 */ /* 0x000fe20000000000 */
[----:B------:R-:W-:Y:S01]  /*e5a0*/  UMOV UR7, UR8 ;  /* 0x0000000800077c82 */ /* 0x000fe20008000000 */
[----:B-1----:R-:W-:Y:S06]  /*e5b0*/  BAR.SYNC.DEFER_BLOCKING 0x0 ;  /* 0x0000000000007b1d */ /* 0x002fec0000010000 */
[----:B------:R-:W-:Y:S05]  /*e5c0*/  BRA.U UP1, `(.L_x_15) ;  /* 0x0000000101387547 */ /* 0x000fea000b800000 */
[----:B------:R-:W-:Y:S01]  /*e5d0*/  UMOV UR31, 0x80004020 ;  /* 0x80004020001f7882 */ /* 0x000fe20000000000 */
[----:B------:R-:W-:Y:S01]  /*e5e0*/  UMOV UR10, UR4 ;  /* 0x00000004000a7c82 */ /* 0x000fe20008000000 */
[----:B------:R-:W-:Y:S01]  /*e5f0*/  UMOV UR11, 0x80004020 ;  /* 0x80004020000b7882 */ /* 0x000fe20000000000 */
[----:B------:R-:W-:Y:S01]  /*e600*/  UMOV UR34, 0x0 ;  /* 0x0000000000227882 */ /* 0x000fe20000000000 */
[----:B------:R-:W-:Y:S01]  /*e610*/  UMOV UR35, 0x8200010 ;  /* 0x0820001000237882 */ /* 0x000fe20000000000 */
[----:B------:R-:W-:Y:S01]  /*e620*/  UMOV UR8, UR17 ;  /* 0x0000001100087c82 */ /* 0x000fe20008000000 */
[----:B------:R-:W-:Y:S01]  /*e630*/  UMOV UR9, URZ ;  /* 0x000000ff00097c82 */ /* 0x000fe20008000000 */
[----:B------:R-:W-:Y:S01]  /*e640*/  UMOV UR36, 0x0 ;  /* 0x0000000000247882 */ /* 0x000fe20000000000 */
[----:B------:R-:W-:Y:S01]  /*e650*/  UMOV UR37, 0x8200010 ;  /* 0x0820001000257882 */ /* 0x000fe20000000000 */
[----:B------:R1:W-:Y:S01]  /*e660*/  UTCQMMA gdesc[UR30], gdesc[UR10], tmem[UR14], tmem[UR34], idesc[UR35], UPT ;  /* 0x00ff220a1e0075ea */ /* 0x0003e2000b80030e */
[----:B------:R-:W-:Y:S01]  /*e670*/  UMOV UR8, UR8 ;  /* 0x0000000800087c82 */ /* 0x000fe20008000000 */
[----:B------:R1:W-:Y:S01]  /*e680*/  UTCQMMA gdesc[UR40], gdesc[UR22], tmem[UR14], tmem[UR36], idesc[UR37], UPT ;  /* 0x00ff2416280075ea */ /* 0x0003e2000b80030e */
[----:B------:R1:W-:Y:S01]  /*e690*/  UTCBAR [UR8], URZ ;  /* 0x000000ff080073e9 */ /* 0x0003e200080000ff */
[----:B------:R-:W-:-:S02]  /*e6a0*/  NOP ;  /* 0x0000000000007918 */ /* 0x000fc40000000000 */
.L_x_15:
[----:B0-----:R-:W2:Y:S01]  /*e6b0*/  LDL.LU R4, [R1+0x210] ;  /* 0x0002100001047983 */ /* 0x001ea20000300800 */
[----:B------:R-:W-:Y:S01]  /*e6c0*/  UIADD3 UR27, UPT, UPT, UR27, 0x1, URZ ;  /* 0x000000011b1b7890 */ /* 0x000fe2000fffe0ff */
[----:B------:R-:W-:Y:S01]  /*e6d0*/  IMAD.MOV.U32 R69, RZ, RZ, R2 ;  /* 0x000000ffff457224 */ /* 0x000fe200078e0002 */
[----:B-1----:R-:W-:Y:S02]  /*e6e0*/  USHF.L.U32 UR8, UR54, 0x6, URZ ;  /* 0x0000000636087899 */ /* 0x002fe400080006ff */
[----:B------:R-:W-:Y:S02]  /*e6f0*/  UISETP.GT.AND UP2, UPT, UR27, 0x1, UPT ;  /* 0x000000011b00788c */ /* 0x000fe4000bf44270 */
[----:B------:R-:W-:Y:S02]  /*e700*/  UIADD3 UR10, UPT, UPT, UR52, -0x40, URZ ;  /* 0xffffffc0340a7890 */ /* 0x000fe4000fffe0ff */
[----:B------:R-:W-:Y:S02]  /*e710*/  UIADD3 UR6, UPT, UPT, UR6, 0x40, URZ ;  /* 0x0000004006067890 */ /* 0x000fe4000fffe0ff */
[----:B------:R-:W-:-:S02]  /*e720*/  UIADD3 UR24, UPT, UPT, UR8, UR24, URZ ;  /* 0x0000001808187290 */ /* 0x000fc4000fffe0ff */
[----:B------:R-:W-:Y:S02]  /*e730*/  USEL UR8, URZ, 0x1, !UP2 ;  /* 0x00000001ff087887 */ /* 0x000fe4000d000000 */
[----:B------:R-:W-:Y:S02]  /*e740*/  USEL UR27, UR27, URZ, !UP2 ;  /* 0x000000ff1b1b7287 */ /* 0x000fe4000d000000 */
[----:B------:R-:W-:Y:S02]  /*e750*/  UISETP.GE.AND UP2, UPT, UR6, UR10, UPT ;  /* 0x0000000a0600728c */ /* 0x000fe4000bf46270 */
[----:B------:R-:W-:Y:S02]  /*e760*/  USHF.L.U32 UR9, UR51, 0x6, URZ ;  /* 0x0000000633097899 */ /* 0x000fe400080006ff */
[----:B------:R-:W-:Y:S02]  /*e770*/  ULOP3.LUT UR8, UR7, UR8, URZ, 0x3c, !UPT ;  /* 0x0000000807087292 */ /* 0x000fe4000f8e3cff */
[----:B------:R-:W-:Y:S01]  /*e780*/  UIADD3 UR25, UPT, UPT, UR9, UR25, URZ ;  /* 0x0000001909197290 */ /* 0x000fe2000fffe0ff */
[----:B--2---:R-:W-:Y:S01]  /*e790*/  FFMA R4, R0, R4, R3 ;  /* 0x0000000400047223 */ /* 0x004fe20000000003 */
[----:B------:R-:W-:-:S04]  /*e7a0*/  IMAD.U32 R0, RZ, RZ, UR7 ;  /* 0x00000007ff007e24 */ /* 0x000fc8000f8e00ff */
[----:B------:R2:W-:Y:S01]  /*e7b0*/  STL [R1+0x210], R4 ;  /* 0x0002100401007387 */ /* 0x0005e20000100800 */
[----:B------:R-:W-:Y:S05]  /*e7c0*/  BRA.U !UP2, `(.L_x_16) ;  /* 0xffffffb10a887547 */ /* 0x000fea000b83ffff */
.L_x_11:
[----:B------:R-:W3:Y:S01]  /*e7d0*/  LDL.LU R3, [R1+0x210] ;  /* 0x0002100001037983 */ /* 0x000ee20000300800 */
[----:B------:R-:W4:Y:S02]  /*e7e0*/  LDCU UR4, c[0x0][0x3f0] ;  /* 0x00007e00ff0477ac */ /* 0x000f240008000800 */
[----:B----4-:R-:W-:Y:S01]  /*e7f0*/  UISETP.GE.AND UP0, UPT, UR4, 0x1, UPT ;  /* 0x000000010400788c */ /* 0x010fe2000bf06270 */
[----:B---3--:R-:W-:-:S05]  /*e800*/  IMAD.MOV.U32 R135, RZ, RZ, R3 ;  /* 0x000000ffff877224 */ /* 0x008fca00078e0003 */
[----:B------:R-:W-:-:S03]  /*e810*/  FSETP.GT.AND P3, PT, |R135|, 8.50705917302346158658e+37, PT ;  /* 0x7e8000008700780b */ /* 0x000fc60003f64200 */
[----:B------:R-:W-:Y:S10]  /*e820*/  BRA.U !UP0, `(.L_x_17) ;  /* 0x0000000108107547 */ /* 0x000ff4000b800000 */
[----:B------:R-:W-:-:S06]  /*e830*/  USHF.L.U32 UR7, UR7, 0x1f, URZ ;  /* 0x0000001f07077899 */ /* 0x000fcc00080006ff */
[----:B0-----:R-:W-:-:S04]  /*e840*/  MOV R0, UR7 ;  /* 0x0000000700007c02 */ /* 0x001fc80008000f00 */
[----:B------:R-:W0:Y:S02]  /*e850*/  SYNCS.PHASECHK.TRANS64.TRYWAIT P2, [UR17], R0 ;  /* 0x00000000ff0075a7 */ /* 0x000e240008041111 */
[----:B0-----:R-:W-:Y:S05]  /*e860*/  @!P2 BRA `(.L_x_18) ;  /* 0x0000004c005ca947 */ /* 0x001fea0003800000 */
.L_x_17:
[----:B------:R-:W-:Y:S01]  /*e870*/  BAR.SYNC.DEFER_BLOCKING 0x0 ;  /* 0x0000000000007b1d */ /* 0x000fe20000010000 */
[C---:B------:R-:W-:Y:S01]  /*e880*/  FSETP.GEU.AND P4, PT, |R135|.reuse, 1.175494350822287508e-38, PT ;  /* 0x008000008700780b */ /* 0x040fe20003f8e200 */
[C---:B------:R-:W-:Y:S01]  /*e890*/  FMUL R132, R135.reuse, 8388608 ;  /* 0x4b00000087847820 */ /* 0x040fe20000400000 */
[----:B------:R-:W-:-:S03]  /*e8a0*/  FSETP.GEU.AND P2, PT, R135, 1.175494350822287508e-38, PT ;  /* 0x008000008700780b */ /* 0x000fc60003f4e000 */
[----:B------:R-:W3:Y:S01]  /*e8b0*/  LDCU.64 UR4, c[0x0][0x3e0] ;  /* 0x00007c00ff0477ac */ /* 0x000ee20008000a00 */
[----:B------:R-:W-:Y:S01]  /*e8c0*/  FSEL R132, R132, R135, !P2 ;  /* 0x0000008784847208 */ /* 0x000fe20005000000 */
[----:B------:R-:W-:Y:S01]  /*e8d0*/  @P3 FMUL R135, R135, 0.25 ;  /* 0x3e80000087873820 */ /* 0x000fe20000400000 */
[----:B------:R-:W4:Y:S01]  /*e8e0*/  S2R R136, SR_TID.X ;  /* 0x0000000000887919 */ /* 0x000f220000002100 */
[----:B------:R-:W-:Y:S02]  /*e8f0*/  FSEL R133, RZ, -23, P2 ;  /* 0xc1b80000ff857808 */ /* 0x000fe40001000000 */
[C---:B------:R-:W-:Y:S01]  /*e900*/  VIADD R3, R132.reuse, 0xc0cafb0d ;  /* 0xc0cafb0d84037836 */ /* 0x040fe20000000000 */
[----:B------:R-:W5:Y:S01]  /*e910*/  S2R R214, SR_CTAID.X ;  /* 0x0000000000d67919 */ /* 0x000f620000002500 */
[----:B------:R-:W-:Y:S01]  /*e920*/  @!P4 FMUL R135, R135, 16777216 ;  /* 0x4b8000008787c820 */ /* 0x000fe20000400000 */
[C---:B------:R-:W-:Y:S02]  /*e930*/  ISETP.GE.U32.AND P2, PT, R132.reuse, 0x7f800000, PT ;  /* 0x7f8000008400780c */ /* 0x040fe40003f46070 */
[----:B------:R-:W-:Y:S01]  /*e940*/  LOP3.LUT R3, R3, 0xff800000, RZ, 0xc0, !PT ;  /* 0xff80000003037812 */ /* 0x000fe200078ec0ff */
[----:B0-----:R-:W0:Y:S03]  /*e950*/  MUFU.RCP R0, R135 ;  /* 0x0000008700007308 */ /* 0x001e260000001000 */
[----:B------:R-:W-:Y:S01]  /*e960*/  I2FP.F32.S32 R134, R3 ;  /* 0x0000000300867245 */ /* 0x000fe20000201400 */
[----:B------:R-:W-:Y:S01]  /*e970*/  IMAD.IADD R3, R132, 0x1, -R3 ;  /* 0x0000000184037824 */ /* 0x000fe200078e0a03 */
[----:B------:R-:W1:Y:S02]  /*e980*/  @!P1 SYNCS.CCTL.IV [UR13+0xc000] ;  /* 0x00c00000ff0099b1 */ /* 0x000e64000800000d */
[----:B-1----:R-:W-:Y:S01]  /*e990*/  BAR.SYNC.DEFER_BLOCKING 0x0 ;  /* 0x0000000000007b1d */ /* 0x002fe20000010000 */
[----:B------:R-:W-:Y:S01]  /*e9a0*/  FADD R3, R3, -1 ;  /* 0xbf80000003037421 */ /* 0x000fe20000000000 */
[----:B------:R-:W-:Y:S01]  /*e9b0*/  FFMA.FTZ R133, R134, 1.1920928955078125e-07, R133 ;  /* 0x3400000086857823 */ /* 0x000fe20000010085 */
[----:B---3--:R-:W-:-:S03]  /*e9c0*/  UIMAD UR4, UR12, UR4, URZ ;  /* 0x000000040c0472a4 */ /* 0x008fc6000f8e02ff */
[----:B--2---:R-:W1:Y:S01]  /*e9d0*/  LDTM.x128 R4, tmem[UR15] ;  /* 0x0000000f000479ee */ /* 0x004e6200083c0000 */
[----:B----4-:R-:W-:-:S04]  /*e9e0*/  LOP3.LUT R136, R136, 0x7f, RZ, 0xc0, !PT ;  /* 0x0000007f88887812 */ /* 0x010fc800078ec0ff */
[----:B-----5:R-:W-:Y:S01]  /*e9f0*/  LEA R214, R214, R136, 0x7 ;  /* 0x00000088d6d67211 */ /* 0x020fe200078e38ff */
[----:B------:R-:W2:Y:S01]  /*ea00*/  @!P1 SYNCS.CCTL.IV [UR13+0xc008] ;  /* 0x00c00800ff0099b1 */ /* 0x000ea2000800000d */
[----:B------:R-:W-:Y:S01]  /*ea10*/  NOP ;  /* 0x0000000000007918 */ /* 0x000fe20000000000 */
[----:B-1----:R-:W-:Y:S01]  /*ea20*/  @P3 FMUL R40, R40, 0.25 ;  /* 0x3e80000028283820 */ /* 0x002fe20000400000 */
[----:B------:R-:W-:Y:S01]  /*ea30*/  @P3 FMUL R42, R42, 0.25 ;  /* 0x3e8000002a2a3820 */ /* 0x000fe20000400000 */
        /* <DEDUP_REMOVED lines=126> */
[----:B------:R-:W-:Y:S01]  /*f220*/  @!P4 FMUL R40, R40, 16777216 ;  /* 0x4b8000002828c820 */ /* 0x000fe20000400000 */
        /* <DEDUP_REMOVED lines=254> */
[----:B------:R-:W-:Y:S01]  /*10210*/  FMUL R108, R0, R131 ;  /* 0x00000083006c7220 */ /* 0x000fe20000400000 */
[----:B------:R-:W-:Y:S01]  /*10220*/  IMAD.MOV.U32 R0, RZ, RZ, 0x3dc6b27f ;  /* 0x3dc6b27fff007424 */ /* 0x000fe200078e00ff */
[----:B------:R-:W-:Y:S01]  /*10230*/  F2FP.SATFINITE.E4M3.F32.PACK_AB_MERGE_C R43, R5, R4, RZ ;  /* 0x00000004052b723e */ /* 0x000fe200048070ff */
[----:B------:R-:W-:Y:S01]  /*10240*/  IMAD R5, R214, UR5, RZ ;  /* 0x00000005d6057c24 */ /* 0x000fe2000f8e02ff */
[----:B------:R-:W-:Y:S01]  /*10250*/  F2FP.SATFINITE.E4M3.F32.PACK_AB_MERGE_C R15, R15, R14, RZ ;  /* 0x0000000e0f0f723e */ /* 0x000fe200048070ff */
[----:B------:R-:W-:Y:S01]  /*10260*/  FFMA.FTZ R0, R3, R0, -0.16845393180847167969 ;  /* 0xbe2c7f3003007423 */ /* 0x000fe20000010000 */
[----:B------:R-:W-:Y:S01]  /*10270*/  F2FP.SATFINITE.E4M3.F32.PACK_AB_MERGE_C R14, R23, R22, RZ ;  /* 0x00000016170e723e */ /* 0x000fe200048070ff */
[----:B------:R-:W-:Y:S01]  /*10280*/  USHF.R.S32.HI UR5, URZ, 0x1f, UR4 ;  /* 0x0000001fff057899 */ /* 0x000fe20008011404 */
[----:B------:R-:W0:Y:S01]  /*10290*/  LDC.64 R22, c[0x0][0x398] ;  /* 0x0000e600ff167b82 */ /* 0x000e220000000a00 */
[----:B------:R-:W-:Y:S01]  /*102a0*/  FFMA.FTZ R0, R3, R0, 0.1716887056827545166 ;  /* 0x3e2fcf2a03007423 */ /* 0x000fe20000010000 */
[----:B------:R-:W-:Y:S01]  /*102b0*/  F2FP.SATFINITE.E4M3.F32.PACK_AB_MERGE_C R16, R17, R16, RZ ;  /* 0x000000101110723e */ /* 0x000fe200048070ff */
[----:B------:R-:W-:Y:S01]  /*102c0*/  @P2 IMAD.MOV.U32 R17, RZ, RZ, 0x7f800000 ;  /* 0x7f800000ff112424 */ /* 0x000fe200078e00ff */
[----:B------:R-:W-:Y:S01]  /*102d0*/  F2FP.SATFINITE.E4M3.F32.PACK_AB_MERGE_C R18, R19, R18, RZ ;  /* 0x000000121312723e */ /* 0x000fe200048070ff */
[----:B------:R-:W-:Y:S01]  /*102e0*/  FFMA.FTZ R0, R3, R0, -0.17900948226451873779 ;  /* 0xbe374e4303007423 */ /* 0x000fe20000010000 */
[----:B------:R-:W-:-:S02]  /*102f0*/  F2FP.SATFINITE.E4M3.F32.PACK_AB_MERGE_C R49, R11, R10, RZ ;  /* 0x0000000a0b31723e */ /* 0x000fc400048070ff */
[----:B------:R-:W-:Y:S01]  /*10300*/  F2FP.SATFINITE.E4M3.F32.PACK_AB_MERGE_C R51, R13, R12, RZ ;  /* 0x0000000c0d33723e */ /* 0x000fe200048070ff */
[----:B------:R-:W-:Y:S01]  /*10310*/  FFMA.FTZ R4, R3, R0, 0.20512372255325317383 ;  /* 0x3e520bf403047423 */ /* 0x000fe20000010000 */
[----:B------:R-:W-:Y:S02]  /*10320*/  F2FP.SATFINITE.E4M3.F32.PACK_AB_MERGE_C R20, R21, R20, RZ ;  /* 0x000000141514723e */ /* 0x000fe400048070ff */
[----:B------:R-:W-:Y:S01]  /*10330*/  FSETP.NEU.AND P3, PT, R132, RZ, PT ;  /* 0x000000ff8400720b */ /* 0x000fe20003f6d000 */
[----:B------:R-:W-:Y:S01]  /*10340*/  FFMA.FTZ R4, R3, R4, -0.24046532809734344482 ;  /* 0xbe763c8b03047423 */ /* 0x000fe20000010004 */
[----:B------:R-:W-:Y:S02]  /*10350*/  F2FP.SATFINITE.E4M3.F32.PACK_AB_MERGE_C R45, R7, R6, RZ ;  /* 0x00000006072d723e */ /* 0x000fe400048070ff */
[----:B------:R-:W-:Y:S01]  /*10360*/  F2FP.SATFINITE.E4M3.F32.PACK_AB_MERGE_C R13, R25, R24, RZ ;  /* 0x00000018190d723e */ /* 0x000fe200048070ff */
[----:B------:R-:W-:Y:S01]  /*10370*/  FFMA.FTZ R4, R3, R4, 0.28857114911079406738 ;  /* 0x3e93bf9903047423 */ /* 0x000fe20000010004 */
[----:B------:R-:W-:-:S02]  /*10380*/  F2FP.SATFINITE.E4M3.F32.PACK_AB_MERGE_C R10, R31, R30, RZ ;  /* 0x0000001e1f0a723e */ /* 0x000fc400048070ff */
[----:B------:R-:W-:Y:S01]  /*10390*/  PRMT R31, R43, 0x9910, RZ ;  /* 0x000099102b1f7816 */ /* 0x000fe200000000ff */
[----:B------:R-:W-:Y:S01]  /*103a0*/  FFMA.FTZ R4, R3, R4, -0.36067417263984680176 ;  /* 0xbeb8aa4903047423 */ /* 0x000fe20000010004 */
[----:B------:R-:W-:Y:S02]  /*103b0*/  F2FP.SATFINITE.E4M3.F32.PACK_AB_MERGE_C R47, R9, R8, RZ ;  /* 0x00000008092f723e */ /* 0x000fe400048070ff */
[----:B------:R-:W-:Y:S01]  /*103c0*/  F2FP.SATFINITE.E4M3.F32.PACK_AB_MERGE_C R12, R27, R26, RZ ;  /* 0x0000001a1b0c723e */ /* 0x000fe200048070ff */
[----:B------:R-:W-:Y:S01]  /*103d0*/  FFMA.FTZ R4, R3, R4, 0.48089820146560668945 ;  /* 0x3ef6384a03047423 */ /* 0x000fe20000010004 */
[----:B------:R-:W-:Y:S02]  /*103e0*/  F2FP.SATFINITE.E4M3.F32.PACK_AB_MERGE_C R8, R35, R34, RZ ;  /* 0x000000222308723e */ /* 0x000fe400048070ff */
[----:B------:R-:W-:Y:S01]  /*103f0*/  F2FP.SATFINITE.E4M3.F32.PACK_AB_MERGE_C R11, R29, R28, RZ ;  /* 0x0000001c1d0b723e */ /* 0x000fe200048070ff */
[----:B------:R-:W-:Y:S01]  /*10400*/  FFMA.FTZ R4, R3, R4, -0.72134751081466674805 ;  /* 0xbf38aa3b03047423 */ /* 0x000fe20000010004 */
[----:B------:R-:W-:-:S02]  /*10410*/  PRMT R35, R45, 0x9910, RZ ;  /* 0x000099102d237816 */ /* 0x000fc400000000ff */
[----:B------:R-:W-:Y:S01]  /*10420*/  SHF.R.S32.HI R31, RZ, 0x8, R31 ;  /* 0x00000008ff1f7819 */ /* 0x000fe2000001141f */
[----:B------:R-:W-:Y:S01]  /*10430*/  FMUL R4, R3, R4 ;  /* 0x0000000403047220 */ /* 0x000fe20000400000 */
[----:B------:R-:W-:Y:S02]  /*10440*/  SHF.R.S32.HI R35, RZ, 0x8, R35 ;  /* 0x00000008ff237819 */ /* 0x000fe40000011423 */
[----:B------:R-:W-:Y:S01]  /*10450*/  F2FP.SATFINITE.E4M3.F32.PACK_AB_MERGE_C R9, R33, R32, RZ ;  /* 0x000000202109723e */ /* 0x000fe200048070ff */
[----:B------:R-:W-:Y:S01]  /*10460*/  FMUL R4, R3, R4 ;  /* 0x0000000403047220 */ /* 0x000fe20000400000 */
[----:B------:R-:W-:Y:S02]  /*10470*/  F2FP.SATFINITE.E4M3.F32.PACK_AB_MERGE_C R7, R37, R36, RZ ;  /* 0x000000242507723e */ /* 0x000fe400048070ff */
[----:B------:R-:W-:Y:S01]  /*10480*/  F2FP.SATFINITE.E4M3.F32.PACK_AB_MERGE_C R6, R39, R38, RZ ;  /* 0x000000262706723e */ /* 0x000fe200048070ff */
[----:B------:R-:W-:Y:S01]  /*10490*/  FFMA.FTZ R4, R3, 1.4426950216293334961, R4 ;  /* 0x3fb8aa3b03047823 */ /* 0x000fe20000010004 */
[----:B------:R-:W-:Y:S01]  /*104a0*/  F2FP.SATFINITE.E4M3.F32.PACK_AB_MERGE_C R208, R41, R208, RZ ;  /* 0x000000d029d0723e */ /* 0x000fe200048070ff */
[----:B------:R-:W1:Y:S01]  /*104b0*/  LDC R3, c[0x0][0x3e8] ;  /* 0x0000fa00ff037b82 */ /* 0x000e620000000800 */
[----:B------:R-:W-:Y:S01]  /*104c0*/  F2FP.SATFINITE.E4M3.F32.PACK_AB_MERGE_C R202, R55, R202, RZ ;  /* 0x000000ca37ca723e */ /* 0x000fe200048070ff */
[----:B------:R-:W-:Y:S01]  /*104d0*/  FADD R133, R133, R4 ;  /* 0x0000000485857221 */ /* 0x000fe20000000000 */
[----:B------:R-:W-:Y:S01]  /*104e0*/  @P2 FFMA.FTZ R133, R132, R17, +INF ;  /* 0x7f80000084852423 */ /* 0x000fe20000010011 */
[----:B0-----:R-:W-:Y:S01]  /*104f0*/  IADD3 R4, P2, P4, R5, UR4, R22 ;  /* 0x0000000405047c10 */ /* 0x001fe2000fc5e016 */
[----:B------:R-:W0:Y:S01]  /*10500*/  LDCU UR4, c[0x0][0x3ec] ;  /* 0x00007d80ff0477ac */ /* 0x000e220008000800 */
[----:B------:R-:W-:-:S02]  /*10510*/  SHF.R.S32.HI R22, RZ, 0x1f, R5 ;  /* 0x0000001fff167819 */ /* 0x000fc40000011405 */
[----:B------:R-:W-:Y:S02]  /*10520*/  FSEL R133, R133, -INF , P3 ;  /* 0xff80000085857808 */ /* 0x000fe40001800000 */
[----:B------:R-:W-:Y:S02]  /*10530*/  IADD3.X R5, PT, PT, R22, UR5, R23, P2, P4 ;  /* 0x0000000516057c10 */ /* 0x000fe400097e8417 */
[----:B------:R-:W-:Y:S01]  /*10540*/  F2FP.SATFINITE.E4M3.F32.PACK_AB_MERGE_C R200, R57, R200, RZ ;  /* 0x000000c839c8723e */ /* 0x000fe200048070ff */
[----:B------:R-:W-:Y:S01]  /*10550*/  FFMA R204, R133, 0.69314718246459960938, R2 ;  /* 0x3f31721885cc7823 */ /* 0x000fe20000000002 */
[----:B------:R-:W-:Y:S01]  /*10560*/  PRMT R2, R47, 0x9910, RZ ;  /* 0x000099102f027816 */ /* 0x000fe200000000ff */
[----:B------:R3:W-:Y:S01]  /*10570*/  STG.E.U8 desc[UR32][R4.64], R43 ;  /* 0x0000002b04007986 */ /* 0x0007e2000c101120 */
[----:B------:R-:W-:Y:S02]  /*10580*/  F2FP.SATFINITE.E4M3.F32.PACK_AB_MERGE_C R198, R59, R198, RZ ;  /* 0x000000c63bc6723e */ /* 0x000fe400048070ff */
[----:B------:R-:W-:-:S02]  /*10590*/  F2FP.SATFINITE.E4M3.F32.PACK_AB_MERGE_C R196, R61, R196, RZ ;  /* 0x000000c43dc4723e */ /* 0x000fc400048070ff */
[----:B------:R-:W-:Y:S02]  /*105a0*/  F2FP.SATFINITE.E4M3.F32.PACK_AB_MERGE_C R194, R63, R194, RZ ;  /* 0x000000c23fc2723e */ /* 0x000fe400048070ff */
[----:B------:R-:W-:Y:S01]  /*105b0*/  F2FP.SATFINITE.E4M3.F32.PACK_AB_MERGE_C R192, R65, R192, RZ ;  /* 0x000000c041c0723e */ /* 0x000fe200048070ff */
[----:B0-----:R-:W-:Y:S01]  /*105c0*/  UIMAD UR4, UR12, UR4, URZ ;  /* 0x000000040c0472a4 */ /* 0x001fe2000f8e02ff */
[C---:B-1----:R-:W-:Y:S01]  /*105d0*/  IMAD.SHL.U32 R17, R3.reuse, 0x2, RZ ;  /* 0x0000000203117824 */ /* 0x042fe200078e00ff */
[----:B------:R-:W-:Y:S01]  /*105e0*/  IADD3 R22, P1, PT, R4, R3, RZ ;  /* 0x0000000304167210 */ /* 0x000fe20007f3e0ff */
[C---:B------:R-:W-:Y:S01]  /*105f0*/  IMAD R19, R3.reuse, 0x3, RZ ;  /* 0x0000000303137824 */ /* 0x040fe200078e02ff */
[C---:B------:R-:W-:Y:S01]  /*10600*/  SHF.L.U32 R33, R3.reuse, 0x3, RZ ;  /* 0x0000000303217819 */ /* 0x040fe200000006ff */
[----:B------:R-:W-:Y:S01]  /*10610*/  IMAD.SHL.U32 R21, R3, 0x4, RZ ;  /* 0x0000000403157824 */ /* 0x000fe200078e00ff */
[-C--:B------:R-:W-:Y:S01]  /*10620*/  IADD3 R24, P2, PT, R17, R4.reuse, RZ ;  /* 0x0000000411187210 */ /* 0x080fe20007f5e0ff */
[----:B------:R-:W-:Y:S01]  /*10630*/  IMAD R37, R3, 0x31, RZ ;  /* 0x0000003103257824 */ /* 0x000fe200078e02ff */
[-C--:B------:R-:W-:Y:S01]  /*10640*/  IADD3 R26, P3, PT, R19, R4.reuse, RZ ;  /* 0x00000004131a7210 */ /* 0x080fe20007f7e0ff */
[C---:B------:R-:W-:Y:S01]  /*10650*/  IMAD R39, R3.reuse, 0x32, RZ ;  /* 0x0000003203277824 */ /* 0x040fe200078e02ff */
[CC--:B------:R-:W-:Y:S01]  /*10660*/  LEA.HI.X.SX32 R23, R3.reuse, R5.reuse, 0x1, P1 ;  /* 0x0000000503177211 */ /* 0x0c0fe200008f0eff */
[----:B------:R-:W-:Y:S01]  /*10670*/  IMAD R41, R3, 0x33, RZ ;  /* 0x0000003303297824 */ /* 0x000fe200078e02ff */
[----:B------:R-:W-:Y:S01]  /*10680*/  IADD3 R28, P1, PT, R21, R4, RZ ;  /* 0x00000004151c7210 */ /* 0x000fe20007f3e0ff */
[----:B---3--:R-:W-:Y:S01]  /*10690*/  IMAD R43, R3, 0x34, RZ ;  /* 0x00000034032b7824 */ /* 0x008fe200078e02ff */
[-C--:B------:R-:W-:Y:S01]  /*106a0*/  LEA.HI.X.SX32 R25, R17, R5.reuse, 0x1, P2 ;  /* 0x0000000511197211 */ /* 0x080fe200010f0eff */
[----:B------:R-:W-:Y:S01]  /*106b0*/  IMAD R17, R3, 0x5, RZ ;  /* 0x0000000503117824 */ /* 0x000fe200078e02ff */
[-C--:B------:R-:W-:Y:S01]  /*106c0*/  LEA.HI.X.SX32 R27, R19, R5.reuse, 0x1, P3 ;  /* 0x00000005131b7211 */ /* 0x080fe200018f0eff */
[----:B------:R-:W-:Y:S01]  /*106d0*/  IMAD R19, R3, 0x6, RZ ;  /* 0x0000000603137824 */ /* 0x000fe200078e02ff */
[-C--:B------:R-:W-:Y:S01]  /*106e0*/  LEA.HI.X.SX32 R29, R21, R5.reuse, 0x1, P1 ;  /* 0x00000005151d7211 */ /* 0x080fe200008f0eff */
[----:B------:R0:W-:Y:S01]  /*106f0*/  STG.E.U8 desc[UR32][R22.64], R31 ;  /* 0x0000001f16007986 */ /* 0x0001e2000c101120 */
[----:B------:R-:W-:Y:S01]  /*10700*/  IMAD R21, R3, 0x7, RZ ;  /* 0x0000000703157824 */ /* 0x000fe200078e02ff */
[----:B------:R-:W-:Y:S01]  /*10710*/  F2FP.SATFINITE.E4M3.F32.PACK_AB_MERGE_C R190, R67, R190, RZ ;  /* 0x000000be43be723e */ /* 0x000fe200048070ff */
[----:B------:R-:W-:Y:S01]  /*10720*/  IMAD R53, R3, 0x39, RZ ;  /* 0x0000003903357824 */ /* 0x000fe200078e02ff */
[----:B------:R1:W-:Y:S01]  /*10730*/  STG.E.U8 desc[UR32][R24.64], R45 ;  /* 0x0000002d18007986 */ /* 0x0003e2000c101120 */
[----:B------:R-:W-:Y:S01]  /*10740*/  IADD3 R30, P2, PT, R19, R4, RZ ;  /* 0x00000004131e7210 */ /* 0x000fe20007f5e0ff */
[----:B------:R-:W-:Y:S01]  /*10750*/  IMAD R55, R3, 0x3a, RZ ;  /* 0x0000003a03377824 */ /* 0x000fe200078e02ff */
[----:B------:R-:W-:Y:S01]  /*10760*/  F2FP.SATFINITE.E4M3.F32.PACK_AB_MERGE_C R188, R69, R188, RZ ;  /* 0x000000bc45bc723e */ /* 0x000fe200048070ff */
[----:B------:R3:W-:Y:S01]  /*10770*/  STG.E.U8 desc[UR32][R26.64], R35 ;  /* 0x000000231a007986 */ /* 0x0007e2000c101120 */
[----:B------:R-:W-:Y:S01]  /*10780*/  F2FP.SATFINITE.E4M3.F32.PACK_AB_MERGE_C R186, R71, R186, RZ ;  /* 0x000000ba47ba723e */ /* 0x000fe200048070ff */
[----:B------:R-:W-:Y:S01]  /*10790*/  IMAD R57, R3, 0x3b, RZ ;  /* 0x0000003b03397824 */ /* 0x000fe200078e02ff */
[----:B------:R-:W-:Y:S01]  /*107a0*/  F2FP.SATFINITE.E4M3.F32.PACK_AB_MERGE_C R184, R73, R184, RZ ;  /* 0x000000b849b8723e */ /* 0x000fe200048070ff */
[----:B------:R4:W-:Y:S01]  /*107b0*/  STG.E.U8 desc[UR32][R28.64], R47 ;  /* 0x0000002f1c007986 */ /* 0x0009e2000c101120 */
[-C--:B0-----:R-:W-:Y:S01]  /*107c0*/  IADD3 R22, P1, PT, R17, R4.reuse, RZ ;  /* 0x0000000411167210 */ /* 0x081fe20007f3e0ff */
[----:B------:R-:W-:Y:S01]  /*107d0*/  IMAD R59, R3, 0x3c, RZ ;  /* 0x0000003c033b7824 */ /* 0x000fe200078e02ff */
[-C--:B------:R-:W-:Y:S01]  /*107e0*/  LEA.HI.X.SX32 R31, R19, R5.reuse, 0x1, P2 ;  /* 0x00000005131f7211 */ /* 0x080fe200010f0eff */
[----:B------:R-:W-:Y:S01]  /*107f0*/  IMAD R19, R3, 0xa, RZ ;  /* 0x0000000a03137824 */ /* 0x000fe200078e02ff */
[-C--:B-1----:R-:W-:Y:S01]  /*10800*/  IADD3 R24, P3, PT, R21, R4.reuse, RZ ;  /* 0x0000000415187210 */ /* 0x082fe20007f7e0ff */
[----:B------:R-:W-:Y:S01]  /*10810*/  IMAD R45, R3, 0x35, RZ ;  /* 0x00000035032d7824 */ /* 0x000fe200078e02ff */
[-C--:B------:R-:W-:Y:S01]  /*10820*/  LEA.HI.X.SX32 R23, R17, R5.reuse, 0x1, P1 ;  /* 0x0000000511177211 */ /* 0x080fe200008f0eff */
[----:B------:R-:W-:Y:S01]  /*10830*/  IMAD R17, R3, 0x9, RZ ;  /* 0x0000000903117824 */ /* 0x000fe200078e02ff */
[----:B---3--:R-:W-:Y:S01]  /*10840*/  PRMT R35, R49, 0x9910, RZ ;  /* 0x0000991031237816 */ /* 0x008fe200000000ff */
[----:B------:R-:W-:Y:S01]  /*10850*/  IMAD R61, R3, 0x3d, RZ ;  /* 0x0000003d033d7824 */ /* 0x000fe200078e02ff */
[-C--:B------:R-:W-:Y:S01]  /*10860*/  IADD3 R26, P1, PT, R33, R4.reuse, RZ ;  /* 0x00000004211a7210 */ /* 0x080fe20007f3e0ff */
[C---:B----4-:R-:W-:Y:S01]  /*10870*/  IMAD R47, R3.reuse, 0x36, RZ ;  /* 0x00000036032f7824 */ /* 0x050fe200078e02ff */
[----:B------:R-:W-:Y:S01]  /*10880*/  SHF.R.S32.HI R29, RZ, 0x8, R2 ;  /* 0x00000008ff1d7819 */ /* 0x000fe20000011402 */
[----:B------:R-:W-:Y:S01]  /*10890*/  IMAD R63, R3, 0x3e, RZ ;  /* 0x0000003e033f7824 */ /* 0x000fe200078e02ff */
[-C--:B------:R-:W-:Y:S01]  /*108a0*/  LEA.HI.X.SX32 R25, R21, R5.reuse, 0x1, P3 ;  /* 0x0000000515197211 */ /* 0x080fe200018f0eff */
[----:B------:R-:W-:Y:S01]  /*108b0*/  IMAD R21, R3, 0xb, RZ ;  /* 0x0000000b03157824 */ /* 0x000fe200078e02ff */
[----:B------:R-:W-:Y:S01]  /*108c0*/  SHF.R.S32.HI R35, RZ, 0x8, R35 ;  /* 0x00000008ff237819 */ /* 0x000fe20000011423 */
[----:B------:R0:W-:Y:S01]  /*108d0*/  STG.E.U8 desc[UR32][R22.64], R29 ;  /* 0x0000001d16007986 */ /* 0x0001e2000c101120 */
[----:B------:R-:W-:Y:S01]  /*108e0*/  LEA.HI.X.SX32 R27, R33, R5, 0x1, P1 ;  /* 0x00000005211b7211 */ /* 0x000fe200008f0eff */
[----:B------:R-:W-:Y:S01]  /*108f0*/  IMAD R33, R3, 0xc, RZ ;  /* 0x0000000c03217824 */ /* 0x000fe200078e02ff */
[----:B------:R-:W-:Y:S01]  /*10900*/  PRMT R2, R51, 0x9910, RZ ;  /* 0x0000991033027816 */ /* 0x000fe200000000ff */
[----:B------:R1:W-:Y:S01]  /*10910*/  STG.E.U8 desc[UR32][R30.64], R49 ;  /* 0x000000311e007986 */ /* 0x0003e2000c101120 */
[----:B------:R-:W-:Y:S01]  /*10920*/  IADD3 R28, P2, PT, R19, R4, RZ ;  /* 0x00000004131c7210 */ /* 0x000fe20007f5e0ff */
[----:B------:R-:W-:Y:S01]  /*10930*/  IMAD R65, R3, 0x3f, RZ ;  /* 0x0000003f03417824 */ /* 0x000fe200078e02ff */
[----:B------:R-:W-:Y:S01]  /*10940*/  F2FP.SATFINITE.E4M3.F32.PACK_AB_MERGE_C R0, R75, R74, RZ ;  /* 0x0000004a4b00723e */ /* 0x000fe200048070ff */
[----:B------:R3:W-:Y:S01]  /*10950*/  STG.E.U8 desc[UR32][R24.64], R35 ;  /* 0x0000002318007986 */ /* 0x0007e2000c101120 */
[----:B------:R-:W-:Y:S01]  /*10960*/  F2FP.SATFINITE.E4M3.F32.PACK_AB_MERGE_C R187, R108, R187, RZ ;  /* 0x000000bb6cbb723e */ /* 0x000fe200048070ff */
[----:B------:R-:W-:Y:S01]  /*10970*/  IMAD.SHL.U32 R67, R3, 0x40, RZ ;  /* 0x0000004003437824 */ /* 0x000fe200078e00ff */
        /* <DEDUP_REMOVED lines=21> */
[----:B------:R-:W-:Y:S01]  /*10ad0*/  IMAD.SHL.U32 R33, R3, 0x10, RZ ;  /* 0x0000001003217824 */ /* 0x000fe200078e00ff */
[----:B------:R-:W-:Y:S01]  /*10ae0*/  PRMT R2, R16, 0x9910, RZ ;  /* 0x0000991010027816 */ /* 0x000fe200000000ff */
[----:B------:R1:W-:Y:S01]  /*10af0*/  STG.E.U8 desc[UR32][R28.64], R15 ;  /* 0x0000000f1c007986 */ /* 0x0003e2000c101120 */
[-C--:B------:R-:W-:Y:S01]  /*10b00*/  IADD3 R26, P2, PT, R19, R4.reuse, RZ ;  /* 0x00000004131a7210 */ /* 0x080fe20007f5e0ff */
[C---:B------:R-:W-:Y:S01]  /*10b10*/  IMAD R75, R3.reuse, 0x44, RZ ;  /* 0x00000044034b7824 */ /* 0x040fe200078e02ff */
[----:B------:R-:W-:Y:S01]  /*10b20*/  F2FP.SATFINITE.E4M3.F32.PACK_AB_MERGE_C R185, R42, R185, RZ ;  /* 0x000000b92ab9723e */ /* 0x000fe200048070ff */
[----:B------:R3:W-:Y:S01]  /*10b30*/  STG.E.U8 desc[UR32][R30.64], R35 ;  /* 0x000000231e007986 */ /* 0x0007e2000c101120 */
[C---:B------:R-:W-:Y:S01]  /*10b40*/  IMAD R77, R3.reuse, 0x45, RZ ;  /* 0x00000045034d7824 */ /* 0x040fe200078e02ff */
[----:B------:R-:W-:Y:S01]  /*10b50*/  F2FP.SATFINITE.E4M3.F32.PACK_AB_MERGE_C R195, R44, R195, RZ ;  /* 0x000000c32cc3723e */ /* 0x000fe200048070ff */
[----:B------:R-:W-:Y:S01]  /*10b60*/  IMAD R79, R3, 0x46, RZ ;  /* 0x00000046034f7824 */ /* 0x000fe200078e02ff */
[-C--:B0-----:R-:W-:Y:S01]  /*10b70*/  IADD3 R22, P1, PT, R17, R4.reuse, RZ ;  /* 0x0000000411167210 */ /* 0x081fe20007f3e0ff */
[----:B------:R0:W-:Y:S01]  /*10b80*/  STG.E.U8 desc[UR32][R24.64], R16 ;  /* 0x0000001018007986 */ /* 0x0001e2000c101120 */
[-C--:B------:R-:W-:Y:S01]  /*10b90*/  LEA.HI.X.SX32 R27, R19, R5.reuse, 0x1, P2 ;  /* 0x00000005131b7211 */ /* 0x080fe200010f0eff */
[----:B------:R-:W-:Y:S01]  /*10ba0*/  IMAD R19, R3, 0x12, RZ ;  /* 0x0000001203137824 */ /* 0x000fe200078e02ff */
[-C--:B-1----:R-:W-:Y:S01]  /*10bb0*/  IADD3 R28, P3, PT, R21, R4.reuse, RZ ;  /* 0x00000004151c7210 */ /* 0x082fe20007f7e0ff */
[----:B------:R-:W-:Y:S01]  /*10bc0*/  IMAD R15, R3, 0x11, RZ ;  /* 0x00000011030f7824 */ /* 0x000fe200078e02ff */
[-C--:B------:R-:W-:Y:S01]  /*10bd0*/  LEA.HI.X.SX32 R23, R17, R5.reuse, 0x1, P1 ;  /* 0x0000000511177211 */ /* 0x080fe200008f0eff */
[C---:B------:R-:W-:Y:S01]  /*10be0*/  IMAD R81, R3.reuse, 0x47, RZ ;  /* 0x0000004703517824 */ /* 0x040fe200078e02ff */
[----:B---3--:R-:W-:Y:S01]  /*10bf0*/  PRMT R35, R18, 0x9910, RZ ;  /* 0x0000991012237816 */ /* 0x008fe200000000ff */
[----:B------:R-:W-:Y:S01]  /*10c00*/  IMAD R31, R3, 0x14, RZ ;  /* 0x00000014031f7824 */ /* 0x000fe200078e02ff */
[-C--:B------:R-:W-:Y:S01]  /*10c10*/  LEA.HI.X.SX32 R29, R21, R5.reuse, 0x1, P3 ;  /* 0x00000005151d7211 */ /* 0x080fe200018f0eff */
[C---:B------:R-:W-:Y:S01]  /*10c20*/  IMAD R21, R3.reuse, 0x13, RZ ;  /* 0x0000001303157824 */ /* 0x040fe200078e02ff */
[----:B------:R-:W-:Y:S01]  /*10c30*/  SHF.R.S32.HI R35, RZ, 0x8, R35 ;  /* 0x00000008ff237819 */ /* 0x000fe20000011423 */
[C---:B------:R-:W-:Y:S01]  /*10c40*/  IMAD R83, R3.reuse, 0x48, RZ ;  /* 0x0000004803537824 */ /* 0x040fe200078e02ff */
[----:B0-----:R-:W-:Y:S01]  /*10c50*/  SHF.R.S32.HI R25, RZ, 0x8, R2 ;  /* 0x00000008ff197819 */ /* 0x001fe20000011402 */
[----:B------:R-:W-:Y:S01]  /*10c60*/  IMAD R85, R3, 0x49, RZ ;  /* 0x0000004903557824 */ /* 0x000fe200078e02ff */
[-C--:B------:R-:W-:Y:S01]  /*10c70*/  IADD3 R16, P1, PT, R33, R4.reuse, RZ ;  /* 0x0000000421107210 */ /* 0x080fe20007f3e0ff */
[----:B------:R-:W-:Y:S01]  /*10c80*/  IMAD R87, R3, 0x4a, RZ ;  /* 0x0000004a03577824 */ /* 0x000fe200078e02ff */
[-C--:B------:R-:W-:Y:S01]  /*10c90*/  IADD3 R24, P2, PT, R19, R4.reuse, RZ ;  /* 0x0000000413187210 */ /* 0x080fe20007f5e0ff */
[----:B------:R0:W-:Y:S01]  /*10ca0*/  STG.E.U8 desc[UR32][R22.64], R25 ;  /* 0x0000001916007986 */ /* 0x0001e2000c101120 */
[----:B------:R-:W-:Y:S01]  /*10cb0*/  LEA.HI.X.SX32 R17, R33, R5, 0x1, P1 ;  /* 0x0000000521117211 */ /* 0x000fe200008f0eff */
[----:B------:R-:W-:Y:S01]  /*10cc0*/  IMAD R89, R3, 0x4b, RZ ;  /* 0x0000004b03597824 */ /* 0x000fe200078e02ff */
[----:B------:R-:W-:Y:S01]  /*10cd0*/  PRMT R33, R20, 0x9910, RZ ;  /* 0x0000991014217816 */ /* 0x000fe200000000ff */
[----:B------:R1:W-:Y:S01]  /*10ce0*/  STG.E.U8 desc[UR32][R26.64], R18 ;  /* 0x000000121a007986 */ /* 0x0003e2000c101120 */
[----:B------:R-:W-:Y:S01]  /*10cf0*/  PRMT R2, R13, 0x9910, RZ ;  /* 0x000099100d027816 */ /* 0x000fe200000000ff */
[C---:B------:R-:W-:Y:S01]  /*10d00*/  IMAD R91, R3.reuse, 0x4c, RZ ;  /* 0x0000004c035b7824 */ /* 0x040fe200078e02ff */
[----:B------:R-:W-:Y:S01]  /*10d10*/  SHF.R.S32.HI R33, RZ, 0x8, R33 ;  /* 0x00000008ff217819 */ /* 0x000fe20000011421 */
        /* <DEDUP_REMOVED lines=14> */
[----:B------:R-:W-:Y:S01]  /*10e00*/  LEA.HI.X.SX32 R19, R21, R5, 0x1, P3 ;  /* 0x0000000515137211 */ /* 0x000fe200018f0eff */
[----:B------:R1:W-:Y:S01]  /*10e10*/  STG.E.U8 desc[UR32][R22.64], R33 ;  /* 0x0000002116007986 */ /* 0x0003e2000c101120 */
[----:B------:R-:W-:Y:S01]  /*10e20*/  SHF.R.S32.HI R35, RZ, 0x8, R35 ;  /* 0x00000008ff237819 */ /* 0x000fe20000011423 */
[----:B------:R-:W-:Y:S01]  /*10e30*/  IMAD R99, R3, 0x50, RZ ;  /* 0x0000005003637824 */ /* 0x000fe200078e02ff */
[-C--:B0-----:R-:W-:Y:S01]  /*10e40*/  IADD3 R16, P1, PT, R31, R4.reuse, RZ ;  /* 0x000000041f107210 */ /* 0x081fe20007f3e0ff */
[----:B------:R0:W-:Y:S01]  /*10e50*/  STG.E.U8 desc[UR32][R24.64], R14 ;  /* 0x0000000e18007986 */ /* 0x0001e2000c101120 */
[C---:B------:R-:W-:Y:S01]  /*10e60*/  IMAD R101, R3.reuse, 0x51, RZ ;  /* 0x0000005103657824 */ /* 0x040fe200078e02ff */
[----:B------:R-:W-:Y:S01]  /*10e70*/  F2FP.SATFINITE.E4M3.F32.PACK_AB_MERGE_C R203, R48, R203, RZ ;  /* 0x000000cb30cb723e */ /* 0x000fe200048070ff */
[----:B------:R-:W-:Y:S01]  /*10e80*/  IMAD R103, R3, 0x52, RZ ;  /* 0x0000005203677824 */ /* 0x000fe200078e02ff */
[-C--:B------:R-:W-:Y:S01]  /*10e90*/  LEA.HI.X.SX32 R17, R31, R5.reuse, 0x1, P1 ;  /* 0x000000051f117211 */ /* 0x080fe200008f0eff */
[----:B------:R-:W-:Y:S01]  /*10ea0*/  IMAD R31, R3, 0x18, RZ ;  /* 0x00000018031f7824 */ /* 0x000fe200078e02ff */
[-C--:B------:R-:W-:Y:S01]  /*10eb0*/  IADD3 R20, P1, PT, R15, R4.reuse, RZ ;  /* 0x000000040f147210 */ /* 0x080fe20007f3e0ff */
[----:B------:R3:W-:Y:S01]  /*10ec0*/  STG.E.U8 desc[UR32][R18.64], R35 ;  /* 0x0000002312007986 */ /* 0x0007e2000c101120 */
[-C--:B-1----:R-:W-:Y:S01]  /*10ed0*/  IADD3 R22, P2, PT, R27, R4.reuse, RZ ;  /* 0x000000041b167210 */ /* 0x082fe20007f5e0ff */
[----:B------:R-:W-:Y:S01]  /*10ee0*/  IMAD R108, R3, 0x53, RZ ;  /* 0x00000053036c7824 */ /* 0x000fe200078e02ff */
[-C--:B------:R-:W-:Y:S01]  /*10ef0*/  LEA.HI.X.SX32 R21, R15, R5.reuse, 0x1, P1 ;  /* 0x000000050f157211 */ /* 0x080fe200008f0eff */
[----:B------:R1:W-:Y:S01]  /*10f00*/  STG.E.U8 desc[UR32][R16.64], R13 ;  /* 0x0000000d10007986 */ /* 0x0003e2000c101120 */
[-C--:B0-----:R-:W-:Y:S01]  /*10f10*/  IADD3 R14, P3, PT, R29, R4.reuse, RZ ;  /* 0x000000041d0e7210 */ /* 0x081fe20007f7e0ff */
[C---:B------:R-:W-:Y:S01]  /*10f20*/  IMAD R25, R3.reuse, 0x1a, RZ ;  /* 0x0000001a03197824 */ /* 0x040fe200078e02ff */
[----:B------:R-:W-:Y:S01]  /*10f30*/  PRMT R33, R12, 0x9910, RZ ;  /* 0x000099100c217816 */ /* 0x000fe200000000ff */
[----:B------:R-:W-:Y:S01]  /*10f40*/  IMAD R110, R3, 0x54, RZ ;  /* 0x00000054036e7824 */ /* 0x000fe200078e02ff */
[-C--:B------:R-:W-:Y:S01]  /*10f50*/  LEA.HI.X.SX32 R23, R27, R5.reuse, 0x1, P2 ;  /* 0x000000051b177211 */ /* 0x080fe200010f0eff */
[----:B------:R-:W-:Y:S01]  /*10f60*/  IMAD R27, R3, 0x1b, RZ ;  /* 0x0000001b031b7824 */ /* 0x000fe200078e02ff */
[-C--:B------:R-:W-:Y:S01]  /*10f70*/  LEA.HI.X.SX32 R15, R29, R5.reuse, 0x1, P3 ;  /* 0x000000051d0f7211 */ /* 0x080fe200018f0eff */
[C---:B------:R-:W-:Y:S01]  /*10f80*/  IMAD R29, R3.reuse, 0x1c, RZ ;  /* 0x0000001c031d7824 */ /* 0x040fe200078e02ff */
[----:B---3--:R-:W-:Y:S01]  /*10f90*/  SHF.R.S32.HI R19, RZ, 0x8, R2 ;  /* 0x00000008ff137819 */ /* 0x008fe20000011402 */
[C---:B------:R-:W-:Y:S01]  /*10fa0*/  IMAD R35, R3.reuse, 0x30, RZ ;  /* 0x0000003003237824 */ /* 0x040fe200078e02ff */
[----:B------:R-:W-:Y:S01]  /*10fb0*/  SHF.R.S32.HI R33, RZ, 0x8, R33 ;  /* 0x00000008ff217819 */ /* 0x000fe20000011421 */
[----:B-1----:R-:W-:Y:S01]  /*10fc0*/  IMAD R13, R3, 0x19, RZ ;  /* 0x00000019030d7824 */ /* 0x002fe200078e02ff */
[-C--:B------:R-:W-:Y:S01]  /*10fd0*/  IADD3 R16, P1, PT, R31, R4.reuse, RZ ;  /* 0x000000041f107210 */ /* 0x080fe20007f3e0ff */
[----:B------:R0:W-:Y:S01]  /*10fe0*/  STG.E.U8 desc[UR32][R20.64], R19 ;  /* 0x0000001314007986 */ /* 0x0001e2000c101120 */
[----:B------:R-:W-:Y:S01]  /*10ff0*/  PRMT R2, R11, 0x9910, RZ ;  /* 0x000099100b027816 */ /* 0x000fe200000000ff */
[----:B------:R-:W-:Y:S01]  /*11000*/  IMAD R112, R3, 0x55, RZ ;  /* 0x0000005503707824 */ /* 0x000fe200078e02ff */
[----:B------:R-:W-:Y:S01]  /*11010*/  LEA.HI.X.SX32 R17, R31, R5, 0x1, P1 ;  /* 0x000000051f117211 */ /* 0x000fe200008f0eff */
[----:B------:R1:W-:Y:S01]  /*11020*/  STG.E.U8 desc[UR32][R22.64], R12 ;  /* 0x0000000c16007986 */ /* 0x0003e2000c101120 */
[-C--:B------:R-:W-:Y:S01]  /*11030*/  IADD3 R18, P1, PT, R13, R4.reuse, RZ ;  /* 0x000000040d127210 */ /* 0x080fe20007f3e0ff */
[C---:B------:R-:W-:Y:S01]  /*11040*/  IMAD R114, R3.reuse, 0x56, RZ ;  /* 0x0000005603727824 */ /* 0x040fe200078e02ff */
[----:B------:R-:W-:Y:S01]  /*11050*/  PRMT R31, R10, 0x9910, RZ ;  /* 0x000099100a1f7816 */ /* 0x000fe200000000ff */
        /* <DEDUP_REMOVED lines=11> */
[----:B------:R-:W-:Y:S01]  /*11110*/  IMAD R25, R3, 0x1f, RZ ;  /* 0x0000001f03197824 */ /* 0x000fe200078e02ff */
[-C--:B---3--:R-:W-:Y:S01]  /*11120*/  IADD3 R14, P1, PT, R29, R4.reuse, RZ ;  /* 0x000000041d0e7210 */ /* 0x088fe20007f3e0ff */
[----:B------:R-:W-:Y:S01]  /*11130*/  IMAD R33, R3, 0x2f, RZ ;  /* 0x0000002f03217824 */ /* 0x000fe200078e02ff */
[-C--:B------:R-:W-:Y:S01]  /*11140*/  LEA.HI.X.SX32 R13, R27, R5.reuse, 0x1, P3 ;  /* 0x000000051b0d7211 */ /* 0x080fe200018f0eff */
[C---:B------:R-:W-:Y:S01]  /*11150*/  IMAD.SHL.U32 R27, R3.reuse, 0x20, RZ ;  /* 0x00000020031b7824 */ /* 0x040fe200078e00ff */
[----:B------:R-:W-:Y:S01]  /*11160*/  SHF.R.S32.HI R31, RZ, 0x8, R31 ;  /* 0x00000008ff1f7819 */ /* 0x000fe2000001141f */
[C---:B0-----:R-:W-:Y:S01]  /*11170*/  IMAD R11, R3.reuse, 0x1d, RZ ;  /* 0x0000001d030b7824 */ /* 0x041fe200078e02ff */
[----:B------:R-:W-:Y:S01]  /*11180*/  SHF.R.S32.HI R17, RZ, 0x8, R2 ;  /* 0x00000008ff117819 */ /* 0x000fe20000011402 */
[----:B------:R-:W-:Y:S01]  /*11190*/  IMAD R111, R3, 0x5a, RZ ;  /* 0x0000005a036f7824 */ /* 0x000fe200078e02ff */
[----:B------:R-:W-:Y:S01]  /*111a0*/  LEA.HI.X.SX32 R15, R29, R5, 0x1, P1 ;  /* 0x000000051d0f7211 */ /* 0x000fe200008f0eff */
[----:B------:R-:W-:Y:S01]  /*111b0*/  IMAD R113, R3, 0x5b, RZ ;  /* 0x0000005b03717824 */ /* 0x000fe200078e02ff */
[-C--:B------:R-:W-:Y:S01]  /*111c0*/  IADD3 R16, P1, PT, R11, R4.reuse, RZ ;  /* 0x000000040b107210 */ /* 0x080fe20007f3e0ff */
[----:B------:R0:W-:Y:S01]  /*111d0*/  STG.E.U8 desc[UR32][R18.64], R17 ;  /* 0x0000001112007986 */ /* 0x0001e2000c101120 */
[----:B------:R-:W-:Y:S01]  /*111e0*/  PRMT R2, R9, 0x9910, RZ ;  /* 0x0000991009027816 */ /* 0x000fe200000000ff */
[C---:B------:R-:W-:Y:S01]  /*111f0*/  IMAD R115, R3.reuse, 0x5c, RZ ;  /* 0x0000005c03737824 */ /* 0x040fe200078e02ff */
[----:B------:R-:W-:Y:S01]  /*11200*/  PRMT R29, R8, 0x9910, RZ ;  /* 0x00009910081d7816 */ /* 0x000fe200000000ff */
[----:B------:R1:W-:Y:S01]  /*11210*/  STG.E.U8 desc[UR32][R20.64], R10 ;  /* 0x0000000a14007986 */ /* 0x0003e2000c101120 */
[C---:B------:R-:W-:Y:S01]  /*11220*/  IMAD R117, R3.reuse, 0x5d, RZ ;  /* 0x0000005d03757824 */ /* 0x040fe200078e02ff */
[----:B------:R-:W-:Y:S01]  /*11230*/  F2FP.SATFINITE.E4M3.F32.PACK_AB_MERGE_C R251, R52, R251, RZ ;  /* 0x000000fb34fb723e */ /* 0x000fe200048070ff */
[C---:B------:R-:W-:Y:S01]  /*11240*/  IMAD R119, R3.reuse, 0x5e, RZ ;  /* 0x0000005e03777824 */ /* 0x040fe200078e02ff */
[----:B------:R3:W-:Y:S01]  /*11250*/  STG.E.U8 desc[UR32][R12.64], R31 ;  /* 0x0000001f0c007986 */ /* 0x0007e2000c101120 */
[----:B------:R-:W-:Y:S01]  /*11260*/  SHF.R.S32.HI R29, RZ, 0x8, R29 ;  /* 0x00000008ff1d7819 */ /* 0x000fe2000001141d */
[----:B------:R-:W-:Y:S01]  /*11270*/  IMAD R121, R3, 0x5f, RZ ;  /* 0x0000005f03797824 */ /* 0x000fe200078e02ff */
[----:B------:R-:W-:Y:S01]  /*11280*/  F2FP.SATFINITE.E4M3.F32.PACK_AB_MERGE_C R249, R54, R249, RZ ;  /* 0x000000f936f9723e */ /* 0x000fe200048070ff */
[----:B------:R4:W-:Y:S01]  /*11290*/  STG.E.U8 desc[UR32][R14.64], R9 ;  /* 0x000000090e007986 */ /* 0x0009e2000c101120 */
[-C--:B0-----:R-:W-:Y:S01]  /*112a0*/  LEA.HI.X.SX32 R17, R11, R5.reuse, 0x1, P1 ;  /* 0x000000050b117211 */ /* 0x081fe200008f0eff */
[----:B------:R-:W-:Y:S01]  /*112b0*/  IMAD R123, R3, 0x60, RZ ;  /* 0x00000060037b7824 */ /* 0x000fe200078e02ff */
[-C--:B------:R-:W-:Y:S01]  /*112c0*/  IADD3 R18, P2, PT, R23, R4.reuse, RZ ;  /* 0x0000000417127210 */ /* 0x080fe20007f5e0ff */
[----:B-1----:R-:W-:Y:S01]  /*112d0*/  IMAD R21, R3, 0x22, RZ ;  /* 0x0000002203157824 */ /* 0x002fe200078e02ff */
[-C--:B------:R-:W-:Y:S01]  /*112e0*/  IADD3 R10, P3, PT, R25, R4.reuse, RZ ;  /* 0x00000004190a7210 */ /* 0x080fe20007f7e0ff */
[----:B------:R-:W-:Y:S01]  /*112f0*/  IMAD R125, R3, 0x61, RZ ;  /* 0x00000061037d7824 */ /* 0x000fe200078e02ff */
[-C--:B------:R-:W-:Y:S01]  /*11300*/  LEA.HI.X.SX32 R19, R23, R5.reuse, 0x1, P2 ;  /* 0x0000000517137211 */ /* 0x080fe200010f0eff */
[----:B------:R-:W-:Y:S01]  /*11310*/  IMAD R23, R3, 0x23, RZ ;  /* 0x0000002303177824 */ /* 0x000fe200078e02ff */
[-C--:B---3--:R-:W-:Y:S01]  /*11320*/  IADD3 R12, P1, PT, R27, R4.reuse, RZ ;  /* 0x000000041b0c7210 */ /* 0x088fe20007f3e0ff */
[----:B------:R-:W-:Y:S01]  /*11330*/  IMAD R127, R3, 0x62, RZ ;  /* 0x00000062037f7824 */ /* 0x000fe200078e02ff */
[-C--:B------:R-:W-:Y:S01]  /*11340*/  LEA.HI.X.SX32 R11, R25, R5.reuse, 0x1, P3 ;  /* 0x00000005190b7211 */ /* 0x080fe200018f0eff */
[C---:B----4-:R-:W-:Y:S01]  /*11350*/  IMAD R9, R3.reuse, 0x21, RZ ;  /* 0x0000002103097824 */ /* 0x050fe200078e02ff */
[----:B------:R-:W-:Y:S01]  /*11360*/  SHF.R.S32.HI R15, RZ, 0x8, R2 ;  /* 0x00000008ff0f7819 */ /* 0x000fe20000011402 */
[----:B------:R-:W-:Y:S01]  /*11370*/  IMAD R25, R3, 0x24, RZ ;  /* 0x0000002403197824 */ /* 0x000fe200078e02ff */
[----:B------:R-:W-:Y:S01]  /*11380*/  LEA.HI.X.SX32 R13, R27, R5, 0x1, P1 ;  /* 0x000000051b0d7211 */ /* 0x000fe200008f0eff */
[----:B------:R-:W-:Y:S01]  /*11390*/  IMAD R129, R3, 0x63, RZ ;  /* 0x0000006303817824 */ /* 0x000fe200078e02ff */
[----:B------:R-:W-:Y:S01]  /*113a0*/  PRMT R27, R7, 0x9910, RZ ;  /* 0x00009910071b7816 */ /* 0x000fe200000000ff */
[----:B------:R0:W-:Y:S01]  /*113b0*/  STG.E.U8 desc[UR32][R16.64], R15 ;  /* 0x0000000f10007986 */ /* 0x0001e2000c101120 */
[-C--:B------:R-:W-:Y:S01]  /*113c0*/  IADD3 R14, P1, PT, R9, R4.reuse, RZ ;  /* 0x00000004090e7210 */ /* 0x080fe20007f3e0ff */
[C---:B------:R-:W-:Y:S01]  /*113d0*/  IMAD R131, R3.reuse, 0x64, RZ ;  /* 0x0000006403837824 */ /* 0x040fe200078e02ff */
[----:B------:R-:W-:Y:S01]  /*113e0*/  SHF.R.S32.HI R27, RZ, 0x8, R27 ;  /* 0x00000008ff1b7819 */ /* 0x000fe2000001141b */
[----:B------:R1:W-:Y:S01]  /*113f0*/  STG.E.U8 desc[UR32][R18.64], R8 ;  /* 0x0000000812007986 */ /* 0x0003e2000c101120 */
[----:B------:R-:W-:Y:S01]  /*11400*/  PRMT R31, R6, 0x9910, RZ ;  /* 0x00009910061f7816 */ /* 0x000fe200000000ff */
[C---:B------:R-:W-:Y:S01]  /*11410*/  IMAD R133, R3.reuse, 0x65, RZ ;  /* 0x0000006503857824 */ /* 0x040fe200078e02ff */
[----:B------:R-:W-:Y:S01]  /*11420*/  F2FP.SATFINITE.E4M3.F32.PACK_AB_MERGE_C R247, R56, R247, RZ ;  /* 0x000000f738f7723e */ /* 0x000fe200048070ff */
[----:B------:R3:W-:Y:S01]  /*11430*/  STG.E.U8 desc[UR32][R10.64], R29 ;  /* 0x0000001d0a007986 */ /* 0x0007e2000c101120 */
[----:B------:R-:W-:Y:S01]  /*11440*/  SHF.R.S32.HI R31, RZ, 0x8, R31 ;  /* 0x00000008ff1f7819 */ /* 0x000fe2000001141f */
[----:B------:R-:W-:Y:S01]  /*11450*/  IMAD R135, R3, 0x66, RZ ;  /* 0x0000006603877824 */ /* 0x000fe200078e02ff */
[----:B------:R-:W-:Y:S01]  /*11460*/  F2FP.SATFINITE.E4M3.F32.PACK_AB_MERGE_C R245, R58, R245, RZ ;  /* 0x000000f53af5723e */ /* 0x000fe200048070ff */
[----:B------:R4:W-:Y:S01]  /*11470*/  STG.E.U8 desc[UR32][R12.64], R7 ;  /* 0x000000070c007986 */ /* 0x0009e2000c101120 */
[-C--:B0-----:R-:W-:Y:S01]  /*11480*/  IADD3 R16, P2, PT, R21, R4.reuse, RZ ;  /* 0x0000000415107210 */ /* 0x081fe20007f5e0ff */
[----:B------:R-:W-:Y:S01]  /*11490*/  IMAD R137, R3, 0x67, RZ ;  /* 0x0000006703897824 */ /* 0x000fe200078e02ff */
[-C--:B------:R-:W-:Y:S01]  /*114a0*/  LEA.HI.X.SX32 R15, R9, R5.reuse, 0x1, P1 ;  /* 0x00000005090f7211 */ /* 0x080fe200008f0eff */
[----:B-1----:R-:W-:Y:S01]  /*114b0*/  IMAD R19, R3, 0x27, RZ ;  /* 0x0000002703137824 */ /* 0x002fe200078e02ff */
[-C--:B------:R-:W-:Y:S01]  /*114c0*/  IADD3 R8, P3, PT, R23, R4.reuse, RZ ;  /* 0x0000000417087210 */ /* 0x080fe20007f7e0ff */
[----:B------:R-:W-:Y:S01]  /*114d0*/  IMAD R139, R3, 0x68, RZ ;  /* 0x00000068038b7824 */ /* 0x000fe200078e02ff */
[-C--:B------:R-:W-:Y:S01]  /*114e0*/  LEA.HI.X.SX32 R17, R21, R5.reuse, 0x1, P2 ;  /* 0x0000000515117211 */ /* 0x080fe200010f0eff */
[----:B------:R0:W-:Y:S01]  /*114f0*/  STG.E.U8 desc[UR32][R14.64], R27 ;  /* 0x0000001b0e007986 */ /* 0x0001e2000c101120 */
[-C--:B---3--:R-:W-:Y:S01]  /*11500*/  IADD3 R10, P1, PT, R25, R4.reuse, RZ ;  /* 0x00000004190a7210 */ /* 0x088fe20007f3e0ff */
[----:B------:R-:W-:Y:S01]  /*11510*/  IMAD R21, R3, 0x28, RZ ;  /* 0x0000002803157824 */ /* 0x000fe200078e02ff */
[-C--:B------:R-:W-:Y:S01]  /*11520*/  LEA.HI.X.SX32 R9, R23, R5.reuse, 0x1, P3 ;  /* 0x0000000517097211 */ /* 0x080fe200018f0eff */
[----:B----4-:R-:W-:Y:S01]  /*11530*/  IMAD R7, R3, 0x25, RZ ;  /* 0x0000002503077824 */ /* 0x010fe200078e02ff */
[----:B------:R-:W-:Y:S01]  /*11540*/  LEA.HI.X.SX32 R11, R25, R5, 0x1, P1 ;  /* 0x00000005190b7211 */ /* 0x000fe200008f0eff */
[C---:B------:R-:W-:Y:S01]  /*11550*/  IMAD R13, R3.reuse, 0x26, RZ ;  /* 0x00000026030d7824 */ /* 0x040fe200078e02ff */
[----:B------:R1:W-:Y:S01]  /*11560*/  STG.E.U8 desc[UR32][R16.64], R6 ;  /* 0x0000000610007986 */ /* 0x0003e2000c101120 */
[----:B------:R-:W-:Y:S01]  /*11570*/  IMAD R23, R3, 0x2a, RZ ;  /* 0x0000002a03177824 */ /* 0x000fe200078e02ff */
[-C--:B------:R-:W-:Y:S01]  /*11580*/  IADD3 R2, P6, PT, R7, R4.reuse, RZ ;  /* 0x0000000407027210 */ /* 0x080fe20007fde0ff */
[C---:B------:R-:W-:Y:S01]  /*11590*/  IMAD R25, R3.reuse, 0x2b, RZ ;  /* 0x0000002b03197824 */ /* 0x040fe200078e02ff */
[----:B------:R3:W-:Y:S01]  /*115a0*/  STG.E.U8 desc[UR32][R8.64], R31 ;  /* 0x0000001f08007986 */ /* 0x0007e2000c101120 */
[----:B0-----:R-:W-:Y:S01]  /*115b0*/  IMAD R15, R3, 0x29, RZ ;  /* 0x00000029030f7824 */ /* 0x001fe200078e02ff */
[-C--:B------:R-:W-:Y:S01]  /*115c0*/  IADD3 R14, P3, PT, R23, R4.reuse, RZ ;  /* 0x00000004170e7210 */ /* 0x080fe20007f7e0ff */
[C---:B------:R-:W-:Y:S01]  /*115d0*/  IMAD R27, R3.reuse, 0x2c, RZ ;  /* 0x0000002c031b7824 */ /* 0x040fe200078e02ff */
[----:B------:R0:W-:Y:S01]  /*115e0*/  STG.E.U8 desc[UR32][R10.64], R208 ;  /* 0x000000d00a007986 */ /* 0x0001e2000c101120 */
[----:B------:R-:W-:Y:S01]  /*115f0*/  IMAD R29, R3, 0x2d, RZ ;  /* 0x0000002d031d7824 */ /* 0x000fe200078e02ff */
[-C--:B------:R-:W-:Y:S01]  /*11600*/  IADD3 R12, P4, PT, R15, R4.reuse, RZ ;  /* 0x000000040f0c7210 */ /* 0x080fe20007f9e0ff */
[----:B------:R-:W-:Y:S01]  /*11610*/  IMAD R141, R3, 0x69, RZ ;  /* 0x00000069038d7824 */ /* 0x000fe200078e02ff */
[-C--:B-1----:R-:W-:Y:S01]  /*11620*/  IADD3 R6, P5, PT, R13, R4.reuse, RZ ;  /* 0x000000040d067210 */ /* 0x082fe20007fbe0ff */
[C---:B------:R-:W-:Y:S01]  /*11630*/  IMAD R143, R3.reuse, 0x6a, RZ ;  /* 0x0000006a038f7824 */ /* 0x040fe200078e02ff */
[----:B------:R-:W-:Y:S01]  /*11640*/  F2FP.SATFINITE.E4M3.F32.PACK_AB_MERGE_C R243, R60, R243, RZ ;  /* 0x000000f33cf3723e */ /* 0x000fe200048070ff */
[----:B------:R-:W-:Y:S01]  /*11650*/  IMAD R145, R3, 0x6b, RZ ;  /* 0x0000006b03917824 */ /* 0x000fe200078e02ff */
[-C--:B---3--:R-:W-:Y:S01]  /*11660*/  IADD3 R8, P2, PT, R19, R4.reuse, RZ ;  /* 0x0000000413087210 */ /* 0x088fe20007f5e0ff */
[C---:B------:R-:W-:Y:S01]  /*11670*/  IMAD R31, R3.reuse, 0x2e, RZ ;  /* 0x0000002e031f7824 */ /* 0x040fe200078e02ff */
[----:B------:R-:W-:Y:S01]  /*11680*/  F2FP.SATFINITE.E4M3.F32.PACK_AB_MERGE_C R241, R62, R241, RZ ;  /* 0x000000f13ef1723e */ /* 0x000fe200048070ff */
[----:B------:R-:W-:Y:S01]  /*11690*/  IMAD R147, R3, 0x6c, RZ ;  /* 0x0000006c03937824 */ /* 0x000fe200078e02ff */
[-C--:B0-----:R-:W-:Y:S01]  /*116a0*/  IADD3 R10, P1, PT, R21, R4.reuse, RZ ;  /* 0x00000004150a7210 */ /* 0x081fe20007f3e0ff */
[----:B------:R-:W-:Y:S01]  /*116b0*/  IMAD R149, R3, 0x6d, RZ ;  /* 0x0000006d03957824 */ /* 0x000fe200078e02ff */
[-C--:B------:R-:W-:Y:S01]  /*116c0*/  LEA.HI.X.SX32 R9, R19, R5.reuse, 0x1, P2 ;  /* 0x0000000513097211 */ /* 0x080fe200010f0eff */
[----:B------:R-:W-:Y:S01]  /*116d0*/  IMAD R151, R3, 0x6e, RZ ;  /* 0x0000006e03977824 */ /* 0x000fe200078e02ff */
[-C--:B------:R-:W-:Y:S01]  /*116e0*/  LEA.HI.X.SX32 R11, R21, R5.reuse, 0x1, P1 ;  /* 0x00000005150b7211 */ /* 0x080fe200008f0eff */
[----:B------:R-:W-:Y:S01]  /*116f0*/  IMAD R153, R3, 0x6f, RZ ;  /* 0x0000006f03997824 */ /* 0x000fe200078e02ff */
[-C--:B------:R-:W-:Y:S01]  /*11700*/  IADD3 R20, P2, PT, R29, R4.reuse, RZ ;  /* 0x000000041d147210 */ /* 0x080fe20007f5e0ff */
[----:B------:R-:W-:Y:S01]  /*11710*/  IMAD R155, R3, 0x70, RZ ;  /* 0x00000070039b7824 */ /* 0x000fe200078e02ff */
[-C--:B------:R-:W-:Y:S01]  /*11720*/  IADD3 R22, P1, PT, R31, R4.reuse, RZ ;  /* 0x000000041f167210 */ /* 0x080fe20007f3e0ff */
[----:B------:R-:W-:Y:S01]  /*11730*/  IMAD R157, R3, 0x71, RZ ;  /* 0x00000071039d7824 */ /* 0x000fe200078e02ff */
[----:B------:R-:W-:Y:S01]  /*11740*/  LEA.HI.X.SX32 R21, R29, R5, 0x1, P2 ;  /* 0x000000051d157211 */ /* 0x000fe200010f0eff */
[----:B------:R-:W-:Y:S01]  /*11750*/  IMAD R159, R3, 0x72, RZ ;  /* 0x00000072039f7824 */ /* 0x000fe200078e02ff */
[-C--:B------:R-:W-:Y:S01]  /*11760*/  IADD3 R32, P2, PT, R41, R4.reuse, RZ ;  /* 0x0000000429207210 */ /* 0x080fe20007f5e0ff */
[C---:B------:R-:W-:Y:S01]  /*11770*/  IMAD R161, R3.reuse, 0x73, RZ ;  /* 0x0000007303a17824 */ /* 0x040fe200078e02ff */
[----:B------:R-:W-:Y:S01]  /*11780*/  F2FP.SATFINITE.E4M3.F32.PACK_AB_MERGE_C R239, R64, R239, RZ ;  /* 0x000000ef40ef723e */ /* 0x000fe200048070ff */
        /* <DEDUP_REMOVED lines=22> */
[----:B------:R-:W-:Y:S01]  /*118f0*/  IMAD R206, R3, 0x7f, RZ ;  /* 0x0000007f03ce7824 */ /* 0x000fe200078e02ff */
[-C--:B------:R-:W-:Y:S01]  /*11900*/  LEA.HI.X.SX32 R3, R7, R5.reuse, 0x1, P6 ;  /* 0x0000000507037211 */ /* 0x080fe200030f0eff */
[----:B------:R-:W-:Y:S01]  /*11910*/  USHF.L.U32 UR6, UR4, 0x2, URZ ;  /* 0x0000000204067899 */ /* 0x000fe200080006ff */
[----:B------:R-:W-:Y:S01]  /*11920*/  IADD3 R16, P6, PT, R25, R4, RZ ;  /* 0x0000000419107210 */ /* 0x000fe20007fde0ff */
[----:B------:R-:W-:Y:S01]  /*11930*/  UIMAD.WIDE UR4, UR4, 0x4, URZ ;  /* 0x00000004040478a5 */ /* 0x000fe2000f8e02ff */
[----:B------:R-:W-:-:S02]  /*11940*/  LEA.HI.X.SX32 R7, R13, R5, 0x1, P5 ;  /* 0x000000050d077211 */ /* 0x000fc400028f0eff */
[-C--:B------:R-:W-:Y:S02]  /*11950*/  LEA.HI.X.SX32 R13, R15, R5.reuse, 0x1, P4 ;  /* 0x000000050f0d7211 */ /* 0x080fe400020f0eff */
[-C--:B------:R-:W-:Y:S02]  /*11960*/  IADD3 R18, P5, PT, R27, R4.reuse, RZ ;  /* 0x000000041b127210 */ /* 0x080fe40007fbe0ff */
[-C--:B------:R-:W-:Y:S02]  /*11970*/  LEA.HI.X.SX32 R15, R23, R5.reuse, 0x1, P3 ;  /* 0x00000005170f7211 */ /* 0x080fe400018f0eff */
[-C--:B------:R-:W-:Y:S02]  /*11980*/  IADD3 R24, P4, PT, R33, R4.reuse, RZ ;  /* 0x0000000421187210 */ /* 0x080fe40007f9e0ff */
[----:B------:R-:W-:Y:S02]  /*11990*/  IADD3 R26, P3, PT, R35, R4, RZ ;  /* 0x00000004231a7210 */ /* 0x000fe40007f7e0ff */
[----:B------:R-:W-:-:S02]  /*119a0*/  LEA.HI.X.SX32 R17, R25, R5, 0x1, P6 ;  /* 0x0000000519117211 */ /* 0x000fc400030f0eff */
[-C--:B------:R-:W-:Y:S02]  /*119b0*/  IADD3 R28, P6, PT, R37, R4.reuse, RZ ;  /* 0x00000004251c7210 */ /* 0x080fe40007fde0ff */
[-C--:B------:R-:W-:Y:S02]  /*119c0*/  LEA.HI.X.SX32 R19, R27, R5.reuse, 0x1, P5 ;  /* 0x000000051b137211 */ /* 0x080fe400028f0eff */
[----:B------:R-:W-:Y:S02]  /*119d0*/  IADD3 R30, P5, PT, R39, R4, RZ ;  /* 0x00000004271e7210 */ /* 0x000fe40007fbe0ff */
[-C--:B------:R-:W-:Y:S02]  /*119e0*/  LEA.HI.X.SX32 R23, R31, R5.reuse, 0x1, P1 ;  /* 0x000000051f177211 */ /* 0x080fe400008f0eff */
[-C--:B------:R-:W-:Y:S02]  /*119f0*/  LEA.HI.X.SX32 R25, R33, R5.reuse, 0x1, P4 ;  /* 0x0000000521197211 */ /* 0x080fe400020f0eff */
[----:B------:R-:W-:-:S02]  /*11a00*/  LEA.HI.X.SX32 R27, R35, R5, 0x1, P3 ;  /* 0x00000005231b7211 */ /* 0x000fc400018f0eff */
[-C--:B------:R-:W-:Y:S02]  /*11a10*/  IADD3 R34, P1, PT, R43, R4.reuse, RZ ;  /* 0x000000042b227210 */ /* 0x080fe40007f3e0ff */
[-C--:B------:R-:W-:Y:S02]  /*11a20*/  IADD3 R36, P4, PT, R45, R4.reuse, RZ ;  /* 0x000000042d247210 */ /* 0x080fe40007f9e0ff */
[-C--:B------:R-:W-:Y:S02]  /*11a30*/  IADD3 R38, P3, PT, R47, R4.reuse, RZ ;  /* 0x000000042f267210 */ /* 0x080fe40007f7e0ff */
[-C--:B------:R-:W-:Y:S02]  /*11a40*/  LEA.HI.X.SX32 R29, R37, R5.reuse, 0x1, P6 ;  /* 0x00000005251d7211 */ /* 0x080fe400030f0eff */
[----:B------:R-:W-:Y:S02]  /*11a50*/  IADD3 R40, P6, PT, R49, R4, RZ ;  /* 0x0000000431287210 */ /* 0x000fe40007fde0ff */
[----:B------:R-:W-:-:S02]  /*11a60*/  LEA.HI.X.SX32 R31, R39, R5, 0x1, P5 ;  /* 0x00000005271f7211 */ /* 0x000fc400028f0eff */
[-C--:B------:R-:W-:Y:S02]  /*11a70*/  IADD3 R42, P5, PT, R51, R4.reuse, RZ ;  /* 0x00000004332a7210 */ /* 0x080fe40007fbe0ff */
[-C--:B------:R-:W-:Y:S02]  /*11a80*/  LEA.HI.X.SX32 R33, R41, R5.reuse, 0x1, P2 ;  /* 0x0000000529217211 */ /* 0x080fe400010f0eff */
[-C--:B------:R-:W-:Y:S02]  /*11a90*/  LEA.HI.X.SX32 R35, R43, R5.reuse, 0x1, P1 ;  /* 0x000000052b237211 */ /* 0x080fe400008f0eff */
[-C--:B------:R-:W-:Y:S02]  /*11aa0*/  LEA.HI.X.SX32 R37, R45, R5.reuse, 0x1, P4 ;  /* 0x000000052d257211 */ /* 0x080fe400020f0eff */
[----:B------:R-:W-:Y:S02]  /*11ab0*/  LEA.HI.X.SX32 R39, R47, R5, 0x1, P3 ;  /* 0x000000052f277211 */ /* 0x000fe400018f0eff */
[----:B------:R-:W-:-:S02]  /*11ac0*/  IADD3 R44, P2, PT, R53, R4, RZ ;  /* 0x00000004352c7210 */ /* 0x000fc40007f5e0ff */
        /* <DEDUP_REMOVED lines=39> */
[----:B------:R-:W-:Y:S02]  /*11d40*/  LEA.HI.X.SX32 R77, R85, R5, 0x1, P6 ;  /* 0x00000005554d7211 */ /* 0x000fe400030f0eff */
[----:B------:R-:W-:Y:S02]  /*11d50*/  IADD3 R88, P6, PT, R97, R4, RZ ;  /* 0x0000000461587210 */ /* 0x000fe40007fde0ff */
[----:B------:R-:W-:-:S02]  /*11d60*/  F2FP.SATFINITE.E4M3.F32.PACK_AB_MERGE_C R215, R90, R215, RZ ;  /* 0x000000d75ad7723e */ /* 0x000fc400048070ff */
[----:B------:R-:W-:Y:S02]  /*11d70*/  LEA.HI.X.SX32 R79, R87, R5, 0x1, P5 ;  /* 0x00000005574f7211 */ /* 0x000fe400028f0eff */
[----:B------:R-:W-:Y:S02]  /*11d80*/  F2FP.SATFINITE.E4M3.F32.PACK_AB_MERGE_C R213, R92, R213, RZ ;  /* 0x000000d55cd5723e */ /* 0x000fe400048070ff */
[----:B------:R-:W-:Y:S02]  /*11d90*/  F2FP.SATFINITE.E4M3.F32.PACK_AB_MERGE_C R211, R94, R211, RZ ;  /* 0x000000d35ed3723e */ /* 0x000fe400048070ff */
[----:B------:R-:W-:Y:S02]  /*11da0*/  F2FP.SATFINITE.E4M3.F32.PACK_AB_MERGE_C R209, R96, R209, RZ ;  /* 0x000000d160d1723e */ /* 0x000fe400048070ff */
[----:B------:R-:W-:Y:S02]  /*11db0*/  F2FP.SATFINITE.E4M3.F32.PACK_AB_MERGE_C R205, R98, R205, RZ ;  /* 0x000000cd62cd723e */ /* 0x000fe400048070ff */
[----:B------:R-:W-:-:S02]  /*11dc0*/  IADD3 R90, P5, PT, R99, R4, RZ ;  /* 0x00000004635a7210 */ /* 0x000fc40007fbe0ff */
[-C--:B------:R-:W-:Y:S02]  /*11dd0*/  LEA.HI.X.SX32 R81, R89, R5.reuse, 0x1, P2 ;  /* 0x0000000559517211 */ /* 0x080fe400010f0eff */
[-C--:B------:R-:W-:Y:S02]  /*11de0*/  LEA.HI.X.SX32 R83, R91, R5.reuse, 0x1, P1 ;  /* 0x000000055b537211 */ /* 0x080fe400008f0eff */
[-C--:B------:R-:W-:Y:S02]  /*11df0*/  LEA.HI.X.SX32 R85, R93, R5.reuse, 0x1, P4 ;  /* 0x000000055d557211 */ /* 0x080fe400020f0eff */
[----:B------:R-:W-:Y:S02]  /*11e00*/  LEA.HI.X.SX32 R87, R95, R5, 0x1, P3 ;  /* 0x000000055f577211 */ /* 0x000fe400018f0eff */
[----:B------:R-:W-:Y:S02]  /*11e10*/  F2FP.SATFINITE.E4M3.F32.PACK_AB_MERGE_C R201, R100, R201, RZ ;  /* 0x000000c964c9723e */ /* 0x000fe400048070ff */
[----:B------:R-:W-:-:S02]  /*11e20*/  IADD3 R92, P2, PT, R101, R4, RZ ;  /* 0x00000004655c7210 */ /* 0x000fc40007f5e0ff */
[-C--:B------:R-:W-:Y:S02]  /*11e30*/  IADD3 R94, P1, PT, R103, R4.reuse, RZ ;  /* 0x00000004675e7210 */ /* 0x080fe40007f3e0ff */
[-C--:B------:R-:W-:Y:S02]  /*11e40*/  IADD3 R96, P4, PT, R108, R4.reuse, RZ ;  /* 0x000000046c607210 */ /* 0x080fe40007f9e0ff */
[-C--:B------:R-:W-:Y:S02]  /*11e50*/  IADD3 R98, P3, PT, R110, R4.reuse, RZ ;  /* 0x000000046e627210 */ /* 0x080fe40007f7e0ff */
[-C--:B------:R-:W-:Y:S02]  /*11e60*/  LEA.HI.X.SX32 R89, R97, R5.reuse, 0x1, P6 ;  /* 0x0000000561597211 */ /* 0x080fe400030f0eff */
[----:B------:R-:W-:Y:S02]  /*11e70*/  IADD3 R100, P6, PT, R112, R4, RZ ;  /* 0x0000000470647210 */ /* 0x000fe40007fde0ff */
[----:B------:R-:W-:-:S02]  /*11e80*/  LEA.HI.X.SX32 R91, R99, R5, 0x1, P5 ;  /* 0x00000005635b7211 */ /* 0x000fc400028f0eff */
[----:B------:R-:W-:Y:S02]  /*11e90*/  F2FP.SATFINITE.E4M3.F32.PACK_AB_MERGE_C R189, R102, R189, RZ ;  /* 0x000000bd66bd723e */ /* 0x000fe400048070ff */
[----:B------:R-:W-:Y:S02]  /*11ea0*/  F2FP.SATFINITE.E4M3.F32.PACK_AB_MERGE_C R197, R104, R197, RZ ;  /* 0x000000c568c5723e */ /* 0x000fe400048070ff */
[----:B------:R-:W-:Y:S02]  /*11eb0*/  F2FP.SATFINITE.E4M3.F32.PACK_AB_MERGE_C R193, R106, R193, RZ ;  /* 0x000000c16ac1723e */ /* 0x000fe400048070ff */
[-C--:B------:R-:W-:Y:S02]  /*11ec0*/  LEA.HI.X.SX32 R93, R101, R5.reuse, 0x1, P2 ;  /* 0x00000005655d7211 */ /* 0x080fe400010f0eff */
[-C--:B------:R-:W-:Y:S02]  /*11ed0*/  LEA.HI.X.SX32 R95, R103, R5.reuse, 0x1, P1 ;  /* 0x00000005675f7211 */ /* 0x080fe400008f0eff */
[----:B------:R-:W-:-:S02]  /*11ee0*/  LEA.HI.X.SX32 R97, R108, R5, 0x1, P4 ;  /* 0x000000056c617211 */ /* 0x000fc400020f0eff */
[----:B------:R-:W-:Y:S02]  /*11ef0*/  LEA.HI.X.SX32 R99, R110, R5, 0x1, P3 ;  /* 0x000000056e637211 */ /* 0x000fe400018f0eff */
[-C--:B------:R-:W-:Y:S02]  /*11f00*/  IADD3 R102, P5, PT, R114, R4.reuse, RZ ;  /* 0x0000000472667210 */ /* 0x080fe40007fbe0ff */
[-C--:B------:R-:W-:Y:S02]  /*11f10*/  IADD3 R104, P2, PT, R105, R4.reuse, RZ ;  /* 0x0000000469687210 */ /* 0x080fe40007f5e0ff */
[-C--:B------:R-:W-:Y:S02]  /*11f20*/  IADD3 R106, P1, PT, R107, R4.reuse, RZ ;  /* 0x000000046b6a7210 */ /* 0x080fe40007f3e0ff */
[-C--:B------:R-:W-:Y:S02]  /*11f30*/  IADD3 R108, P4, PT, R109, R4.reuse, RZ ;  /* 0x000000046d6c7210 */ /* 0x080fe40007f9e0ff */
[----:B------:R-:W-:-:S02]  /*11f40*/  IADD3 R110, P3, PT, R111, R4, RZ ;  /* 0x000000046f6e7210 */ /* 0x000fc40007f7e0ff */
[-C--:B------:R-:W-:Y:S02]  /*11f50*/  LEA.HI.X.SX32 R101, R112, R5.reuse, 0x1, P6 ;  /* 0x0000000570657211 */ /* 0x080fe400030f0eff */
[----:B------:R-:W-:Y:S02]  /*11f60*/  IADD3 R112, P6, PT, R113, R4, RZ ;  /* 0x0000000471707210 */ /* 0x000fe40007fde0ff */
[-C--:B------:R-:W-:Y:S02]  /*11f70*/  LEA.HI.X.SX32 R103, R114, R5.reuse, 0x1, P5 ;  /* 0x0000000572677211 */ /* 0x080fe400028f0eff */
        /* <DEDUP_REMOVED lines=70> */
[----:B------:R-:W-:Y:S02]  /*123e0*/  PRMT R208, R208, 0x9910, RZ ;  /* 0x00009910d0d07816 */ /* 0x000fe400000000ff */
[----:B------:R-:W-:Y:S02]  /*123f0*/  IADD3 R4, P6, PT, R206, R4, RZ ;  /* 0x00000004ce047210 */ /* 0x000fe40007fde0ff */
[----:B------:R-:W-:Y:S02]  /*12400*/  PRMT R210, R191, 0x9910, RZ ;  /* 0x00009910bfd27816 */ /* 0x000fe400000000ff */
[-C--:B------:R-:W-:Y:S02]  /*12410*/  LEA.HI.X.SX32 R175, R175, R5.reuse, 0x1, P5 ;  /* 0x00000005afaf7211 */ /* 0x080fe400028f0eff */
[----:B------:R-:W-:-:S02]  /*12420*/  LEA.HI.X.SX32 R177, R177, R5, 0x1, P2 ;  /* 0x00000005b1b17211 */ /* 0x000fc400010f0eff */
[-C--:B------:R-:W-:Y:S02]  /*12430*/  LEA.HI.X.SX32 R179, R179, R5.reuse, 0x1, P1 ;  /* 0x00000005b3b37211 */ /* 0x080fe400008f0eff */
[-C--:B------:R-:W-:Y:S02]  /*12440*/  LEA.HI.X.SX32 R181, R181, R5.reuse, 0x1, P4 ;  /* 0x00000005b5b57211 */ /* 0x080fe400020f0eff */
[----:B------:R-:W-:Y:S02]  /*12450*/  SHF.R.S32.HI R208, RZ, 0x8, R208 ;  /* 0x00000008ffd07819 */ /* 0x000fe400000114d0 */
[-C--:B------:R-:W-:Y:S02]  /*12460*/  LEA.HI.X.SX32 R183, R183, R5.reuse, 0x1, P3 ;  /* 0x00000005b7b77211 */ /* 0x080fe400018f0eff */
[----:B------:R-:W-:Y:S01]  /*12470*/  LEA.HI.X.SX32 R5, R206, R5, 0x1, P6 ;  /* 0x00000005ce057211 */ /* 0x000fe200030f0eff */
[----:B------:R0:W-:Y:S01]  /*12480*/  STG.E.U8 desc[UR32][R2.64], R208 ;  /* 0x000000d002007986 */ /* 0x0001e2000c101120 */
[----:B------:R-:W-:-:S02]  /*12490*/  MOV R206, R210 ;  /* 0x000000d200ce7202 */ /* 0x000fc40000000f00 */
[----:B------:R-:W-:Y:S01]  /*124a0*/  PRMT R210, R185, 0x9910, RZ ;  /* 0x00009910b9d27816 */ /* 0x000fe200000000ff */
[----:B------:R1:W-:Y:S01]  /*124b0*/  STG.E.U8 desc[UR32][R6.64], R191 ;  /* 0x000000bf06007986 */ /* 0x0003e2000c101120 */
[----:B------:R-:W-:Y:S02]  /*124c0*/  SHF.R.S32.HI R206, RZ, 0x8, R206 ;  /* 0x00000008ffce7819 */ /* 0x000fe400000114ce */
[----:B------:R-:W-:Y:S02]  /*124d0*/  PRMT R212, R195, 0x9910, RZ ;  /* 0x00009910c3d47816 */ /* 0x000fe400000000ff */
[----:B------:R-:W-:Y:S01]  /*124e0*/  SHF.R.S32.HI R210, RZ, 0x8, R210 ;  /* 0x00000008ffd27819 */ /* 0x000fe200000114d2 */
[----:B------:R3:W-:Y:S01]  /*124f0*/  STG.E.U8 desc[UR32][R8.64], R206 ;  /* 0x000000ce08007986 */ /* 0x0007e2000c101120 */
[----:B0-----:R-:W-:Y:S02]  /*12500*/  PRMT R2, R199, 0x9910, RZ ;  /* 0x00009910c7027816 */ /* 0x001fe400000000ff */
[----:B------:R-:W-:Y:S01]  /*12510*/  SHF.R.S32.HI R3, RZ, 0x8, R212 ;  /* 0x00000008ff037819 */ /* 0x000fe200000114d4 */
[----:B------:R0:W-:Y:S01]  /*12520*/  STG.E.U8 desc[UR32][R10.64], R185 ;  /* 0x000000b90a007986 */ /* 0x0001e2000c101120 */
[----:B-1----:R-:W-:Y:S01]  /*12530*/  PRMT R6, R202, 0x9910, RZ ;  /* 0x00009910ca067816 */ /* 0x002fe200000000ff */
[----:B------:R-:W-:Y:S01]  /*12540*/  IMAD.MOV.U32 R7, RZ, RZ, R2 ;  /* 0x000000ffff077224 */ /* 0x000fe200078e0002 */
[----:B------:R-:W-:Y:S01]  /*12550*/  PRMT R2, R207, 0x9910, RZ ;  /* 0x00009910cf027816 */ /* 0x000fe200000000ff */
[----:B------:R1:W-:Y:S03]  /*12560*/  STG.E.U8 desc[UR32][R12.64], R210 ;  /* 0x000000d20c007986 */ /* 0x0003e6000c101120 */
[----:B------:R-:W-:Y:S01]  /*12570*/  SHF.R.S32.HI R7, RZ, 0x8, R7 ;  /* 0x00000008ff077819 */ /* 0x000fe20000011407 */
[----:B------:R-:W-:Y:S01]  /*12580*/  STG.E.U8 desc[UR32][R14.64], R195 ;  /* 0x000000c30e007986 */ /* 0x000fe2000c101120 */
[----:B---3--:R-:W-:-:S03]  /*12590*/  PRMT R9, R203, 0x9910, RZ ;  /* 0x00009910cb097816 */ /* 0x008fc600000000ff */
[----:B------:R3:W-:Y:S01]  /*125a0*/  STG.E.U8 desc[UR32][R16.64], R3 ;  /* 0x0000000310007986 */ /* 0x0007e2000c101120 */
[----:B------:R-:W-:Y:S02]  /*125b0*/  SHF.R.S32.HI R9, RZ, 0x8, R9 ;  /* 0x00000008ff097819 */ /* 0x000fe40000011409 */
[----:B0-----:R-:W-:Y:S01]  /*125c0*/  SHF.L.U32 R11, R214, 0x2, RZ ;  /* 0x00000002d60b7819 */ /* 0x001fe200000006ff */
[----:B------:R-:W-:Y:S01]  /*125d0*/  STG.E.U8 desc[UR32][R18.64], R199 ;  /* 0x000000c712007986 */ /* 0x000fe2000c101120 */
[----:B-1----:R-:W0:Y:S03]  /*125e0*/  LDC.64 R12, c[0x0][0x3a0] ;  /* 0x0000e800ff0c7b82 */ /* 0x002e260000000a00 */
[----:B------:R1:W-:Y:S01]  /*125f0*/  STG.E.U8 desc[UR32][R20.64], R7 ;  /* 0x0000000714007986 */ /* 0x0003e2000c101120 */
[----:B---3--:R-:W-:Y:S01]  /*12600*/  SHF.R.S32.HI R3, RZ, 0x8, R2 ;  /* 0x00000008ff037819 */ /* 0x008fe20000011402 */
[----:B------:R-:W-:Y:S01]  /*12610*/  IMAD.MOV.U32 R2, RZ, RZ, R6 ;  /* 0x000000ffff027224 */ /* 0x000fe200078e0006 */
[----:B------:R-:W-:Y:S01]  /*12620*/  PRMT R6, R200, 0x9910, RZ ;  /* 0x00009910c8067816 */ /* 0x000fe200000000ff */
[----:B------:R-:W-:Y:S04]  /*12630*/  STG.E.U8 desc[UR32][R22.64], R203 ;  /* 0x000000cb16007986 */ /* 0x000fe8000c101120 */
[----:B------:R3:W-:Y:S01]  /*12640*/  STG.E.U8 desc[UR32][R24.64], R9 ;  /* 0x0000000918007986 */ /* 0x0007e2000c101120 */
[----:B-1----:R-:W-:Y:S01]  /*12650*/  SHF.R.S32.HI R7, RZ, 0x8, R2 ;  /* 0x00000008ff077819 */ /* 0x002fe20000011402 */
[----:B------:R-:W-:Y:S01]  /*12660*/  IMAD.MOV.U32 R2, RZ, RZ, R6 ;  /* 0x000000ffff027224 */ /* 0x000fe200078e0006 */
[----:B------:R-:W-:Y:S01]  /*12670*/  PRMT R6, R198, 0x9910, RZ ;  /* 0x00009910c6067816 */ /* 0x000fe200000000ff */
[----:B------:R-:W-:Y:S04]  /*12680*/  STG.E.U8 desc[UR32][R26.64], R207 ;  /* 0x000000cf1a007986 */ /* 0x000fe8000c101120 */
[----:B------:R1:W-:Y:S01]  /*12690*/  STG.E.U8 desc[UR32][R28.64], R3 ;  /* 0x000000031c007986 */ /* 0x0003e2000c101120 */
[----:B---3--:R-:W-:-:S03]  /*126a0*/  SHF.R.S32.HI R9, RZ, 0x8, R2 ;  /* 0x00000008ff097819 */ /* 0x008fc60000011402 */
[----:B------:R-:W-:Y:S01]  /*126b0*/  STG.E.U8 desc[UR32][R30.64], R202 ;  /* 0x000000ca1e007986 */ /* 0x000fe2000c101120 */
[----:B------:R-:W-:Y:S02]  /*126c0*/  MOV R2, R6 ;  /* 0x0000000600027202 */ /* 0x000fe40000000f00 */
[----:B------:R-:W-:Y:S01]  /*126d0*/  PRMT R6, R196, 0x9910, RZ ;  /* 0x00009910c4067816 */ /* 0x000fe200000000ff */
[----:B------:R3:W-:Y:S01]  /*126e0*/  STG.E.U8 desc[UR32][R32.64], R7 ;  /* 0x0000000720007986 */ /* 0x0007e2000c101120 */
[----:B-1----:R-:W-:-:S03]  /*126f0*/  SHF.R.S32.HI R3, RZ, 0x8, R2 ;  /* 0x00000008ff037819 */ /* 0x002fc60000011402 */
[----:B------:R-:W-:Y:S01]  /*12700*/  IMAD.MOV.U32 R2, RZ, RZ, R6 ;  /* 0x000000ffff027224 */ /* 0x000fe200078e0006 */
[----:B------:R-:W-:Y:S01]  /*12710*/  PRMT R6, R194, 0x9910, RZ ;  /* 0x00009910c2067816 */ /* 0x000fe200000000ff */
[----:B------:R-:W-:Y:S04]  /*12720*/  STG.E.U8 desc[UR32][R34.64], R200 ;  /* 0x000000c822007986 */ /* 0x000fe8000c101120 */
        /* <DEDUP_REMOVED lines=11> */
[----:B---3--:R-:W-:-:S02]  /*127e0*/  SHF.R.S32.HI R3, RZ, 0x8, R2 ;  /* 0x00000008ff037819 */ /* 0x008fc40000011402 */
[----:B------:R-:W-:Y:S01]  /*127f0*/  MOV R2, R6 ;  /* 0x0000000600027202 */ /* 0x000fe20000000f00 */
[----:B------:R-:W-:Y:S01]  /*12800*/  STG.E.U8 desc[UR32][R46.64], R194 ;  /* 0x000000c22e007986 */ /* 0x000fe2000c101120 */
[----:B------:R-:W-:-:S03]  /*12810*/  PRMT R6, R188, 0x9910, RZ ;  /* 0x00009910bc067816 */ /* 0x000fc600000000ff */
[----:B------:R3:W-:Y:S01]  /*12820*/  STG.E.U8 desc[UR32][R48.64], R9 ;  /* 0x0000000930007986 */ /* 0x0007e2000c101120 */
[----:B-1----:R-:W-:Y:S01]  /*12830*/  SHF.R.S32.HI R7, RZ, 0x8, R2 ;  /* 0x00000008ff077819 */ /* 0x002fe20000011402 */
        /* <DEDUP_REMOVED lines=27> */
[----:B------:R3:W-:Y:S04]  /*129f0*/  STG.E.U8 desc[UR32][R70.64], R0 ;  /* 0x0000000046007986 */ /* 0x0007e8000c101120 */
[----:B------:R4:W-:Y:S01]  /*12a00*/  STG.E.U8 desc[UR32][R72.64], R9 ;  /* 0x0000000948007986 */ /* 0x0009e2000c101120 */
[----:B-1----:R-:W-:-:S03]  /*12a10*/  SHF.R.S32.HI R7, RZ, 0x8, R2 ;  /* 0x00000008ff077819 */ /* 0x002fc60000011402 */
[----:B------:R-:W-:Y:S01]  /*12a20*/  STG.E.U8 desc[UR32][R74.64], R251 ;  /* 0x000000fb4a007986 */ /* 0x000fe2000c101120 */
[----:B------:R-:W-:Y:S01]  /*12a30*/  PRMT R2, R245, 0x9910, RZ ;  /* 0x00009910f5027816 */ /* 0x000fe200000000ff */
[----:B---3--:R-:W-:Y:S02]  /*12a40*/  IMAD.MOV.U32 R0, RZ, RZ, R6 ;  /* 0x000000ffff007224 */ /* 0x008fe400078e0006 */
[----:B------:R1:W-:Y:S01]  /*12a50*/  STG.E.U8 desc[UR32][R76.64], R3 ;  /* 0x000000034c007986 */ /* 0x0003e2000c101120 */
[----:B------:R-:W-:Y:S02]  /*12a60*/  PRMT R6, R187, 0x9910, RZ ;  /* 0x00009910bb067816 */ /* 0x000fe400000000ff */
[----:B----4-:R-:W-:Y:S01]  /*12a70*/  SHF.R.S32.HI R9, RZ, 0x8, R0 ;  /* 0x00000008ff097819 */ /* 0x010fe20000011400 */
        /* <DEDUP_REMOVED lines=34> */
[----:B-1----:R-:W-:-:S03]  /*12ca0*/  SHF.R.S32.HI R3, RZ, 0x8, R0 ;  /* 0x00000008ff037819 */ /* 0x002fc60000011400 */
[----:B------:R-:W-:Y:S01]  /*12cb0*/  STG.E.U8 desc[UR32][R106.64], R235 ;  /* 0x000000eb6a007986 */ /* 0x000fe2000c101120 */
[----:B------:R-:W-:Y:S02]  /*12cc0*/  MOV R0, R2 ;  /* 0x0000000200007202 */ /* 0x000fe40000000f00 */
[----:B------:R-:W-:Y:S01]  /*12cd0*/  PRMT R2, R229, 0x9910, RZ ;  /* 0x00009910e5027816 */ /* 0x000fe200000000ff */
[----:B------:R1:W-:Y:S01]  /*12ce0*/  STG.E.U8 desc[UR32][R108.64], R9 ;  /* 0x000000096c007986 */ /* 0x0003e2000c101120 */
[----:B---3--:R-:W-:-:S03]  /*12cf0*/  SHF.R.S32.HI R7, RZ, 0x8, R0 ;  /* 0x00000008ff077819 */ /* 0x008fc60000011400 */
        /* <DEDUP_REMOVED lines=60> */
[----:B------:R-:W-:Y:S01]  /*130c0*/  STG.E.U8 desc[UR32][R158.64], R209 ;  /* 0x000000d19e007986 */ /* 0x000fe2000c101120 */
[----:B------:R-:W-:-:S03]  /*130d0*/  PRMT R0, R201, 0x9910, RZ ;  /* 0x00009910c9007816 */ /* 0x000fc600000000ff */
[----:B------:R3:W-:Y:S01]  /*130e0*/  STG.E.U8 desc[UR32][R160.64], R3 ;  /* 0x00000003a0007986 */ /* 0x0007e2000c101120 */
[----:B-1----:R-:W-:-:S03]  /*130f0*/  SHF.R.S32.HI R9, RZ, 0x8, R0 ;  /* 0x00000008ff097819 */ /* 0x002fc60000011400 */
[----:B------:R-:W-:Y:S01]  /*13100*/  STG.E.U8 desc[UR32][R162.64], R205 ;  /* 0x000000cda2007986 */ /* 0x000fe2000c101120 */
[----:B------:R-:W-:-:S03]  /*13110*/  PRMT R0, R197, 0x9910, RZ ;  /* 0x00009910c5007816 */ /* 0x000fc600000000ff */
[----:B------:R1:W-:Y:S01]  /*13120*/  STG.E.U8 desc[UR32][R164.64], R7 ;  /* 0x00000007a4007986 */ /* 0x0003e2000c101120 */
[----:B---3--:R-:W-:-:S03]  /*13130*/  IMAD.MOV.U32 R3, RZ, RZ, R2 ;  /* 0x000000ffff037224 */ /* 0x008fc600078e0002 */
[----:B------:R-:W-:Y:S01]  /*13140*/  STG.E.U8 desc[UR32][R166.64], R201 ;  /* 0x000000c9a6007986 */ /* 0x000fe2000c101120 */
[----:B0-----:R-:W-:Y:S02]  /*13150*/  IADD3 R2, P1, P2, R11, UR6, R12 ;  /* 0x000000060b027c10 */ /* 0x001fe4000fa3e00c */
[----:B------:R-:W-:Y:S01]  /*13160*/  SHF.R.S32.HI R3, RZ, 0x8, R3 ;  /* 0x00000008ff037819 */ /* 0x000fe20000011403 */
[----:B------:R0:W-:Y:S01]  /*13170*/  STG.E.U8 desc[UR32][R168.64], R9 ;  /* 0x00000009a8007986 */ /* 0x0001e2000c101120 */
[----:B-1----:R-:W-:Y:S02]  /*13180*/  SHF.R.S32.HI R7, RZ, 0x8, R0 ;  /* 0x00000008ff077819 */ /* 0x002fe40000011400 */
[----:B------:R-:W-:Y:S01]  /*13190*/  PRMT R0, R193, 0x9910, RZ ;  /* 0x00009910c1007816 */ /* 0x000fe200000000ff */
[----:B------:R-:W-:Y:S04]  /*131a0*/  STG.E.U8 desc[UR32][R170.64], R189 ;  /* 0x000000bdaa007986 */ /* 0x000fe8000c101120 */
[----:B------:R1:W-:Y:S01]  /*131b0*/  STG.E.U8 desc[UR32][R172.64], R3 ;  /* 0x00000003ac007986 */ /* 0x0003e2000c101120 */
[----:B0-----:R-:W-:-:S03]  /*131c0*/  IMAD.MOV.U32 R9, RZ, RZ, R0 ;  /* 0x000000ffff097224 */ /* 0x001fc600078e0000 */
[----:B------:R-:W-:Y:S01]  /*131d0*/  STG.E.U8 desc[UR32][R174.64], R197 ;  /* 0x000000c5ae007986 */ /* 0x000fe2000c101120 */
[----:B------:R-:W-:-:S03]  /*131e0*/  IMAD.HI R0, R214, 0x4, RZ ;  /* 0x00000004d6007827 */ /* 0x000fc600078e02ff */
[----:B------:R0:W-:Y:S01]  /*131f0*/  STG.E.U8 desc[UR32][R176.64], R7 ;  /* 0x00000007b0007986 */ /* 0x0001e2000c101120 */
[----:B------:R-:W-:Y:S02]  /*13200*/  SHF.R.S32.HI R9, RZ, 0x8, R9 ;  /* 0x00000008ff097819 */ /* 0x000fe40000011409 */
[----:B-1----:R-:W-:Y:S01]  /*13210*/  IADD3.X R3, PT, PT, R0, UR5, R13, P1, P2 ;  /* 0x0000000500037c10 */ /* 0x002fe20008fe440d */
[----:B------:R1:W-:Y:S04]  /*13220*/  STG.E.U8 desc[UR32][R178.64], R193 ;  /* 0x000000c1b2007986 */ /* 0x0003e8000c101120 */
[----:B------:R1:W-:Y:S01]  /*13230*/  STG.E.U8 desc[UR32][R180.64], R9 ;  /* 0x00000009b4007986 */ /* 0x0003e2000c101120 */
[----:B0-----:R-:W-:-:S03]  /*13240*/  IMAD.MOV.U32 R7, RZ, RZ, R6 ;  /* 0x000000ffff077224 */ /* 0x001fc600078e0006 */
[----:B------:R1:W-:Y:S02]  /*13250*/  STG.E.U8 desc[UR32][R182.64], R187 ;  /* 0x000000bbb6007986 */ /* 0x0003e4000c101120 */
[----:B------:R-:W-:-:S05]  /*13260*/  SHF.R.S32.HI R7, RZ, 0x8, R7 ;  /* 0x00000008ff077819 */ /* 0x000fca0000011407 */
[----:B------:R1:W-:Y:S04]  /*13270*/  STG.E.U8 desc[UR32][R4.64], R7 ;  /* 0x0000000704007986 */ /* 0x0003e8000c101120 */
[----:B------:R1:W-:Y:S01]  /*13280*/  STG.E desc[UR32][R2.64], R204 ;  /* 0x000000cc02007986 */ /* 0x0003e2000c101920 */
[----:B--2---:R-:W-:Y:S06]  /*13290*/  BAR.SYNC.DEFER_BLOCKING 0x0 ;  /* 0x0000000000007b1d */ /* 0x004fec0000010000 */
[----:B------:R-:W-:Y:S05]  /*132a0*/  @P0 BRA `(.L_x_19) ;  /* 0x0000000000a00947 */ /* 0x000fea0003800000 */
[----:B------:R-:W0:Y:S01]  /*132b0*/  S2UR UR5, SR_CgaCtaId ;  /* 0x00000000000579c3 */ /* 0x000e220000008800 */
[----:B------:R-:W-:Y:S01]  /*132c0*/  NOP ;  /* 0x0000000000007918 */ /* 0x000fe20000000000 */
[----:B------:R-:W-:Y:S01]  /*132d0*/  UMOV UR4, 0x50 ;  /* 0x0000005000047882 */ /* 0x000fe20000000000 */
[----:B------:R-:W-:Y:S02]  /*132e0*/  IMAD.U32 R0, RZ, RZ, UR14 ;  /* 0x0000000eff007e24 */ /* 0x000fe4000f8e00ff */
[----:B-1----:R-:W-:Y:S02]  /*132f0*/  HFMA2 R3, -RZ, RZ, 0, 1.5199184417724609375e-05 ;  /* 0x000000ffff037431 */ /* 0x002fe400000001ff */
[----:B------:R-:W-:Y:S01]  /*13300*/  IMAD.MOV.U32 R7, RZ, RZ, 0x1 ;  /* 0x00000001ff077424 */ /* 0x000fe200078e00ff */
[----:B------:R-:W-:-:S04]  /*13310*/  LOP3.LUT R0, R0, 0xffff, RZ, 0xc0, !PT ;  /* 0x0000ffff00007812 */ /* 0x000fc800078ec0ff */
[----:B------:R-:W-:-:S05]  /*13320*/  SHF.R.U32.HI R0, RZ, 0x5, R0 ;  /* 0x00000005ff007819 */ /* 0x000fca0000011600 */
[----:B------:R-:W-:Y:S01]  /*13330*/  VIADD R2, R0, 0x10 ;  /* 0x0000001000027836 */ /* 0x000fe20000000000 */
[----:B------:R-:W-:Y:S01]  /*13340*/  SHF.L.U32 R0, R3, R0, RZ ;  /* 0x0000000003007219 */ /* 0x000fe200000006ff */
[----:B0-----:R-:W-:-:S03]  /*13350*/  ULEA UR6, UR5, UR4, 0x18 ;  /* 0x0000000405067291 */ /* 0x001fc6000f8ec0ff */
[----:B------:R-:W-:-:S04]  /*13360*/  SHF.L.U32 R3, R7, R2, RZ ;  /* 0x0000000207037219 */ /* 0x000fc800000006ff */
[----:B------:R-:W-:Y:S02]  /*13370*/  LOP3.LUT R0, R3, R0, RZ, 0xfc, !PT ;  /* 0x0000000003007212 */ /* 0x000fe400078efcff */
[----:B------:R-:W0:Y:S02]  /*13380*/  LDS R5, [UR6] ;  /* 0x00000006ff057984 */ /* 0x000e240008000800 */
[C---:B------:R-:W-:Y:S02]  /*13390*/  LOP3.LUT R2, R0.reuse, 0xffff, RZ, 0xc0, !PT ;  /* 0x0000ffff00027812 */ /* 0x040fe400078ec0ff */
[----:B0-----:R-:W-:-:S04]  /*133a0*/  LOP3.LUT R3, R0, 0xffff, R5, 0x80, !PT ;  /* 0x0000ffff00037812 */ /* 0x001fc800078e8005 */
[----:B------:R-:W-:-:S13]  /*133b0*/  ISETP.NE.AND P0, PT, R3, R2, PT ;  /* 0x000000020300720c */ /* 0x000fda0003f05270 */
[----:B------:R-:W-:Y:S05]  /*133c0*/  @P0 BRA `(.L_x_20) ;  /* 0x0000000000500947 */ /* 0x000fea0003800000 */
[----:B------:R-:W-:Y:S02]  /*133d0*/  SHF.R.U32.HI R5, RZ, 0x10, R5 ;  /* 0x00000010ff057819 */ /* 0x000fe40000011605 */
[----:B------:R-:W-:-:S04]  /*133e0*/  SHF.R.U32.HI R2, RZ, 0x10, R0 ;  /* 0x00000010ff027819 */ /* 0x000fc80000011600 */
[----:B------:R-:W-:-:S04]  /*133f0*/  LOP3.LUT R5, R5, R2, RZ, 0xc0, !PT ;  /* 0x0000000205057212 */ /* 0x000fc800078ec0ff */
[----:B------:R-:W-:-:S13]  /*13400*/  ISETP.NE.AND P0, PT, R5, R2, PT ;  /* 0x000000020500720c */ /* 0x000fda0003f05270 */
[----:B------:R-:W-:Y:S05]  /*13410*/  @P0 BRA `(.L_x_21) ;  /* 0x0000000000300947 */ /* 0x000fea0003800000 */
[----:B------:R-:W-:Y:S01]  /*13420*/  R2UR UR4, R0 ;  /* 0x00000000000472ca */ /* 0x000fe200000e0000 */
[----:B------:R-:W-:Y:S01]  /*13430*/  VOTEU.ANY UR5, UPT, PT ;  /* 0x0000000000057886 */ /* 0x000fe200038e0100 */
[----:B------:R-:W0:Y:S01]  /*13440*/  S2R R0, SR_LANEID ;  /* 0x0000000000007919 */ /* 0x000e220000000000 */
[----:B------:R-:W-:-:S10]  /*13450*/  UFLO.U32 UR5, UR5 ;  /* 0x00000005000572bd */ /* 0x000fd400080e0000 */
[----:B------:R-:W-:-:S06]  /*13460*/  ULOP3.LUT UR4, URZ, UR4, URZ, 0x33, !UPT ;  /* 0x00000004ff047292 */ /* 0x000fcc000f8e33ff */
[----:B------:R-:W-:-:S04]  /*13470*/  MOV R2, UR4 ;  /* 0x0000000400027c02 */ /* 0x000fc80008000f00 */
[----:B------:R-:W1:Y:S02]  /*13480*/  REDUX UR7, R2 ;  /* 0x00000000020773c4 */ /* 0x000e640000000000 */
[----:B------:R2:W-:Y:S01]  /*13490*/  UTCATOMSWS.AND URZ, UR4 ;  /* 0x0000000400ff79e3 */ /* 0x0005e20008000000 */
[----:B0-----:R-:W-:Y:S01]  /*134a0*/  ISETP.EQ.U32.AND P0, PT, R0, UR5, PT ;  /* 0x0000000500007c0c */ /* 0x001fe2000bf02070 */
[----:B-1----:R-:W-:-:S12]  /*134b0*/  IMAD.U32 R0, RZ, RZ, UR7 ;  /* 0x00000007ff007e24 */ /* 0x002fd8000f8e00ff */
[----:B------:R2:W-:Y:S01]  /*134c0*/  @P0 ATOMS.AND RZ, [UR6], R0 ;  /* 0x00000000ffff098c */ /* 0x0005e2000a800006 */
[----:B------:R-:W-:Y:S05]  /*134d0*/  BRA `(.L_x_19) ;  /* 0x0000000000147947 */ /* 0x000fea0003800000 */
.L_x_21:
[----:B------:R-:W-:-:S07]  /*134e0*/  MOV R2, 0x13500 ;  /* 0x0001350000027802 */ /* 0x000fce0000000f00 */
[----:B------:R-:W-:Y:S05]  /*134f0*/  CALL.REL.NOINC `($__internal_0_$__cuda_sm10x_tcgen05_guardrail_trap_col_being_dealloced_not_returned_by_alloc) ;  /* 0x0000000000447944 */ /* 0x000fea0003c00000 */
[----:B------:R-:W-:Y:S05]  /*13500*/  BRA `(.L_x_19) ;  /* 0x0000000000087947 */ /* 0x000fea0003800000 */
.L_x_20:
[----:B------:R-:W-:-:S07]  /*13510*/  MOV R2, 0x13530 ;  /* 0x0001353000027802 */ /* 0x000fce0000000f00 */
[----:B------:R-:W-:Y:S05]  /*13520*/  CALL.REL.NOINC `($__internal_2_$__cuda_sm10x_tcgen05_guardrail_trap_unallocated_columns_being_dealloced) ;  /* 0x0000000000507944 */ /* 0x000fea0003c00000 */
.L_x_19:
[----:B------:R-:W-:Y:S01]  /*13530*/  NOP ;  /* 0x0000000000007918 */ /* 0x000fe20000000000 */
[----:B--2---:R-:W-:Y:S05]  /*13540*/  EXIT ;  /* 0x000000000000794d */ /* 0x004fea0003800000 */
.L_x_8:
[----:B------:R-:W1:Y:S02]  /*13550*/  SYNCS.PHASECHK.TRANS64.TRYWAIT P4, [UR13+0x8000], RZ ;  /* 0x008000ffff0075a7 */ /* 0x000e64000808110d */
[----:B-1----:R-:W-:Y:S05]  /*13560*/  @!P4 BRA `(.L_x_8) ;  /* 0xfffffffc00f8c947 */ /* 0x002fea000383ffff */
[----:B------:R-:W-:Y:S05]  /*13570*/  BRA `(.L_x_7) ;  /* 0xffffff1c00747947 */ /* 0x000fea000383ffff */
.L_x_13:
[----:B------:R-:W1:Y:S02]  /*13580*/  SYNCS.PHASECHK.TRANS64.TRYWAIT P2, [UR13+0xc010], RZ ;  /* 0x00c010ffff0075a7 */ /* 0x000e64000804110d */
[----:B-1----:R-:W-:Y:S05]  /*13590*/  @!P2 BRA `(.L_x_13) ;  /* 0xfffffffc00f8a947 */ /* 0x002fea000383ffff */
[----:B------:R-:W-:Y:S05]  /*135a0*/  BRA `(.L_x_22) ;  /* 0xffffff7800f47947 */ /* 0x000fea000383ffff */
.L_x_14:
[----:B------:R-:W1:Y:S02]  /*135b0*/  SYNCS.PHASECHK.TRANS64.TRYWAIT P2, [UR17], R0 ;  /* 0x00000000ff0075a7 */ /* 0x000e640008041111 */
[----:B-1----:R-:W-:Y:S05]  /*135c0*/  @!P2 BRA `(.L_x_14) ;  /* 0xfffffffc00f8a947 */ /* 0x002fea000383ffff */
[----:B------:R-:W-:Y:S05]  /*135d0*/  BRA `(.L_x_23) ;  /* 0xffffff7c00587947 */ /* 0x000fea000383ffff */
.L_x_18:
[----:B------:R-:W0:Y:S02]  /*135e0*/  SYNCS.PHASECHK.TRANS64.TRYWAIT P2, [UR17], R0 ;  /* 0x00000000ff0075a7 */ /* 0x000e240008041111 */
[----:B0-----:R-:W-:Y:S05]  /*135f0*/  @!P2 BRA `(.L_x_18) ;  /* 0xfffffffc00f8a947 */ /* 0x001fea000383ffff */
[----:B------:R-:W-:Y:S05]  /*13600*/  BRA `(.L_x_17) ;  /* 0xffffffb000987947 */ /* 0x000fea000383ffff */
        .weak           $__internal_0_$__cuda_sm10x_tcgen05_guardrail_trap_col_being_dealloced_not_returned_by_alloc
        .type           $__internal_0_$__cuda_sm10x_tcgen05_guardrail_trap_col_being_dealloced_not_returned_by_alloc,@function
        .size           $__internal_0_$__cuda_sm10x_tcgen05_guardrail_trap_col_being_dealloced_not_returned_by_alloc,($__internal_1_$__cuda_sm10x_tcgen05_guardrail_trap_phase_invalid_during_alloc - $__internal_0_$__cuda_sm10x_tcgen05_guardrail_trap_col_being_dealloced_not_returned_by_alloc)
$__internal_0_$__cuda_sm10x_tcgen05_guardrail_trap_col_being_dealloced_not_returned_by_alloc:
[----:B------:R-:W-:Y:S05]  /*13610*/  BPT.TRAP 0x1 ;  /* 0x000000040000795c */ /* 0x000fea0000300000 */
[----:B------:R-:W-:-:S04]  /*13620*/  IMAD.MOV.U32 R3, RZ, RZ, 0x0 ;  /* 0x00000000ff037424 */ /* 0x000fc800078e00ff */
[----:B------:R-:W-:Y:S05]  /*13630*/  RET.REL.NODEC R2 `(attn_fwd) ;  /* 0xfffffec802707950 */ /* 0x000fea0003c3ffff */
        .weak           $__internal_1_$__cuda_sm10x_tcgen05_guardrail_trap_phase_invalid_during_alloc
        .type           $__internal_1_$__cuda_sm10x_tcgen05_guardrail_trap_phase_invalid_during_alloc,@function
        .size           $__internal_1_$__cuda_sm10x_tcgen05_guardrail_trap_phase_invalid_during_alloc,($__internal_2_$__cuda_sm10x_tcgen05_guardrail_trap_unallocated_columns_being_dealloced - $__internal_1_$__cuda_sm10x_tcgen05_guardrail_trap_phase_invalid_during_alloc)
$__internal_1_$__cuda_sm10x_tcgen05_guardrail_trap_phase_invalid_during_alloc:
[----:B------:R-:W-:Y:S05]  /*13640*/  BPT.TRAP 0x1 ;  /* 0x000000040000795c */ /* 0x000fea0000300000 */
[----:B------:R-:W-:-:S04]  /*13650*/  MOV R3, 0x0 ;  /* 0x0000000000037802 */ /* 0x000fc80000000f00 */
[----:B------:R-:W-:Y:S05]  /*13660*/  RET.REL.NODEC R2 `(attn_fwd) ;  /* 0xfffffec802647950 */ /* 0x000fea0003c3ffff */
        .weak           $__internal_2_$__cuda_sm10x_tcgen05_guardrail_trap_unallocated_columns_being_dealloced
        .type           $__internal_2_$__cuda_sm10x_tcgen05_guardrail_trap_unallocated_columns_being_dealloced,@function
        .size           $__internal_2_$__cuda_sm10x_tcgen05_guardrail_trap_unallocated_columns_being_dealloced,(.L_x_27 - $__internal_2_$__cuda_sm10x_tcgen05_guardrail_trap_unallocated_columns_being_dealloced)
$__internal_2_$__cuda_sm10x_tcgen05_guardrail_trap_unallocated_columns_being_dealloced:
[----:B------:R-:W-:Y:S05]  /*13670*/  BPT.TRAP 0x1 ;  /* 0x000000040000795c */ /* 0x000fea0000300000 */
[----:B------:R-:W-:-:S04]  /*13680*/  IMAD.MOV.U32 R3, RZ, RZ, 0x0 ;  /* 0x00000000ff037424 */ /* 0x000fc800078e00ff */
[----:B------:R-:W-:Y:S05]  /*13690*/  RET.REL.NODEC R2 `(attn_fwd) ;  /* 0xfffffec802587950 */ /* 0x000fea0003c3ffff */
.L_x_24:
[----:B------:R-:W-:-:S00]  /*136a0*/  BRA `(.L_x_24) ;  /* 0xfffffffc00fc7947 */ /* 0x000fc0000383ffff */
[----:B------:R-:W-:-:S00]  /*136b0*/  NOP ;  /* 0x0000000000007918 */ /* 0x000fc00000000000 */
        /* <DEDUP_REMOVED lines=12> */
.L_x_27:


//--------------------- .nv.global.init           --------------------------
	.section	.nv.global.init,"aw",@progbits
.nv.global.init:
	.type		_$_str,@object
	.size		_$_str,(.L_3 - _$_str)
_$_str:
        /*0000*/ 	.byte	0x5f, 0x5f, 0x43, 0x55, 0x44, 0x41, 0x5f, 0x46, 0x54, 0x5a, 0x00
.L_3:


//--------------------- .nv.shared.attn_fwd       --------------------------
	.section	.nv.shared.attn_fwd,"aw",@nobits
	.sectionflags	@""
	.align	16
	.zero		1024


//--------------------- .nv.shared.reserved.0     --------------------------
	.section	.nv.shared.reserved.0,"aw",@nobits
	.align	8
	.weak		__nv_reservedSMEM_offset_0_alias
	.size		__nv_reservedSMEM_offset_0_alias, 0, 64
	.other		__nv_reservedSMEM_offset_0_alias,@"STO_CUDA_RESERVED_SHARED STV_DEFAULT"
__nv_reservedSMEM_offset_0_alias:
	.zero		0
.nv.shared.reserved.0:
	.zero		64
	.weak		__nv_reservedSMEM_allocation_phase
	.type		__nv_reservedSMEM_allocation_phase,@object
	.size		__nv_reservedSMEM_allocation_phase,(.L_0 - __nv_reservedSMEM_allocation_phase)
__nv_reservedSMEM_allocation_phase:
	.zero		1
.L_0:
	.zero		7
	.weak		__nv_reservedSMEM_devtool_atexit_pc
	.type		__nv_reservedSMEM_devtool_atexit_pc,@object
	.size		__nv_reservedSMEM_devtool_atexit_pc,(__nv_reservedSMEM_allocation_mask - __nv_reservedSMEM_devtool_atexit_pc)
__nv_reservedSMEM_devtool_atexit_pc:
	.zero		8
	.weak		__nv_reservedSMEM_allocation_mask
	.type		__nv_reservedSMEM_allocation_mask,@object
	.size		__nv_reservedSMEM_allocation_mask,(.L_2 - __nv_reservedSMEM_allocation_mask)
__nv_reservedSMEM_allocation_mask:
	.zero		4
.L_2:


//--------------------- .nv.constant0.attn_fwd    --------------------------
	.section	.nv.constant0.attn_fwd,"a",@progbits
	.sectionflags	@""
	.align	4
.nv.constant0.attn_fwd:
	.zero		1032


//--------------------- SYMBOLS --------------------------

	.type		.nv.reservedSmem.offset0,@object
	.size		.nv.reservedSmem.offset0,0x4
	.type		.nv.reservedSmem.cap,@object
	.size		.nv.reservedSmem.cap,0x4
